# CuTe-DSL kernel — source=fa4 family=fa4_fwd_sm100
# config = {"dtype": "BFloat16", "causal": true, "use_2cta": true, "q_stage": 2, "head_dim": 64}


// ===== COMPILED SASS (sm_100a) =====

	.target	sm_100a

	.elftype	@"ET_EXEC"


//--------------------- .note.nv.tkinfo           --------------------------
	.section	.note.nv.tkinfo,"",@"SHT_NOTE"
	.sectionflags	@"SHF_NOTE_NV_TKINFO"
	.tkinfo
        /*0018*/ 	.word	0x00000081
        /*0030*/ 	.string	""
        /*0030*/ 	.string	"ptxas"
        /*0030*/ 	.string	"Cuda compilation tools, release 12.9, V12.9.83"
        /*0030*/ 	.string	"Build system must define TOOLS_VERSION_EXTENDED"
        /*0030*/ 	.string	"-O 3 -arch sm_100a "



//--------------------- .note.nv.cuver            --------------------------
	.section	.note.nv.cuver,"",@"SHT_NOTE"
	.sectionflags	@"SHF_NOTE_NV_CUVER"
        /*0018*/ 	.short	0x0001
        /*001a*/ 	.short	0x0064
        /*001c*/ 	.short	0x0001
        /*001e*/ 	.short	0x0000
        /*0020*/ 	.short	0x0001
        /*0022*/ 	.short	0x0000


//--------------------- .nv.info                  --------------------------
	.section	.nv.info,"",@"SHT_CUDA_INFO"
	.align	4


	//----- nvinfo : EIATTR_REGCOUNT
	.align		4
        /*0000*/ 	.byte	0x04, 0x2f
        /*0002*/ 	.short	(.L_6 - .L_5)
	.align		4
.L_5:
        /*0004*/ 	.word	index@(kernel_cutlass_kernel_flash_attncuteflash_fwd_sm100FlashAttentionForwardSm100_object_at__tensor0000o6411101213_tensor0000o6411101213_tensor0000o6410111213_tensor0000o6411101213_tensorptrf_0)
        /*0008*/ 	.word	0x00000080


	//----- nvinfo : EIATTR_FRAME_SIZE
	.align		4
.L_6:
        /*000c*/ 	.byte	0x04, 0x11
        /*000e*/ 	.short	(.L_8 - .L_7)
	.align		4
.L_7:
        /*0010*/ 	.word	index@($__internal_2_$__cuda_sm10x_tcgen05_guardrail_trap_unallocated_columns_being_dealloced)
        /*0014*/ 	.word	0x00000000


	//----- nvinfo : EIATTR_FRAME_SIZE
	.align		4
.L_8:
        /*0018*/ 	.byte	0x04, 0x11
        /*001a*/ 	.short	(.L_10 - .L_9)
	.align		4
.L_9:
        /*001c*/ 	.word	index@($__internal_1_$__cuda_sm10x_tcgen05_guardrail_trap_phase_invalid_during_alloc)
        /*0020*/ 	.word	0x00000000


	//----- nvinfo : EIATTR_FRAME_SIZE
	.align		4
.L_10:
        /*0024*/ 	.byte	0x04, 0x11
        /*0026*/ 	.short	(.L_12 - .L_11)
	.align		4
.L_11:
        /*0028*/ 	.word	index@($__internal_0_$__cuda_sm10x_tcgen05_guardrail_trap_col_being_dealloced_not_returned_by_alloc)
        /*002c*/ 	.word	0x00000000


	//----- nvinfo : EIATTR_FRAME_SIZE
	.align		4
.L_12:
        /*0030*/ 	.byte	0x04, 0x11
        /*0032*/ 	.short	(.L_14 - .L_13)
	.align		4
.L_13:
        /*0034*/ 	.word	index@(kernel_cutlass_kernel_flash_attncuteflash_fwd_sm100FlashAttentionForwardSm100_object_at__tensor0000o6411101213_tensor0000o6411101213_tensor0000o6410111213_tensor0000o6411101213_tensorptrf_0)
        /*0038*/ 	.word	0x00000000


	//----- nvinfo : EIATTR_MIN_STACK_SIZE
	.align		4
.L_14:
        /*003c*/ 	.byte	0x04, 0x12
        /*003e*/ 	.short	(.L_16 - .L_15)
	.align		4
.L_15:
        /*0040*/ 	.word	index@(kernel_cutlass_kernel_flash_attncuteflash_fwd_sm100FlashAttentionForwardSm100_object_at__tensor0000o6411101213_tensor0000o6411101213_tensor0000o6410111213_tensor0000o6411101213_tensorptrf_0)
        /*0044*/ 	.word	0x00000000
.L_16:


//--------------------- .nv.info.kernel_cutlass_kernel_flash_attncuteflash_fwd_sm100FlashAttentionForwardSm100_object_at__tensor0000o6411101213_tensor0000o6411101213_tensor0000o6410111213_tensor0000o6411101213_tensorptrf_0 --------------------------
	.section	.nv.info.kernel_cutlass_kernel_flash_attncuteflash_fwd_sm100FlashAttentionForwardSm100_object_at__tensor0000o6411101213_tensor0000o6411101213_tensor0000o6410111213_tensor0000o6411101213_tensorptrf_0,"",@"SHT_CUDA_INFO"
	.sectionflags	@""
	.align	4


	//----- nvinfo : EIATTR_CUDA_API_VERSION
	.align		4
        /*0000*/ 	.byte	0x04, 0x37
        /*0002*/ 	.short	(.L_18 - .L_17)
.L_17:
        /*0004*/ 	.word	0x00000081


	//----- nvinfo : EIATTR_KPARAM_INFO
	.align		4
.L_18:
        /*0008*/ 	.byte	0x04, 0x17
        /*000a*/ 	.short	(.L_20 - .L_19)
.L_19:
        /*000c*/ 	.word	0x00000000
        /*0010*/ 	.short	0x0018
        /*0012*/ 	.short	0x02e4
        /*0014*/ 	.byte	0x00, 0xf0, 0x11, 0x00


	//----- nvinfo : EIATTR_KPARAM_INFO
	.align		4
.L_20:
        /*0018*/ 	.byte	0x04, 0x17
        /*001a*/ 	.short	(.L_22 - .L_21)
.L_21:
        /*001c*/ 	.word	0x00000000
        /*0020*/ 	.short	0x0017
        /*0022*/ 	.short	0x02d8
        /*0024*/ 	.byte	0x00, 0xf0, 0x31, 0x00


	//----- nvinfo : EIATTR_KPARAM_INFO
	.align		4
.L_22:
        /*0028*/ 	.byte	0x04, 0x17
        /*002a*/ 	.short	(.L_24 - .L_23)
.L_23:
        /*002c*/ 	.word	0x00000000
        /*0030*/ 	.short	0x0016
        /*0032*/ 	.short	0x02d4
        /*0034*/ 	.byte	0x00, 0xf0, 0x11, 0x00


	//----- nvinfo : EIATTR_KPARAM_INFO
	.align		4
.L_24:
        /*0038*/ 	.byte	0x04, 0x17
        /*003a*/ 	.short	(.L_26 - .L_25)
.L_25:
        /*003c*/ 	.word	0x00000000
        /*0040*/ 	.short	0x0015
        /*0042*/ 	.short	0x02c8
        /*0044*/ 	.byte	0x00, 0xf0, 0x31, 0x00


	//----- nvinfo : EIATTR_KPARAM_INFO
	.align		4
.L_26:
        /*0048*/ 	.byte	0x04, 0x17
        /*004a*/ 	.short	(.L_28 - .L_27)
.L_27:
        /*004c*/ 	.word	0x00000000
        /*0050*/ 	.short	0x0014
        /*0052*/ 	.short	0x02bc
        /*0054*/ 	.byte	0x00, 0xf0, 0x31, 0x00


	//----- nvinfo : EIATTR_KPARAM_INFO
	.align		4
.L_28:
        /*0058*/ 	.byte	0x04, 0x17
        /*005a*/ 	.short	(.L_30 - .L_29)
.L_29:
        /*005c*/ 	.word	0x00000000
        /*0060*/ 	.short	0x0013
        /*0062*/ 	.short	0x02b0
        /*0064*/ 	.byte	0x00, 0xf0, 0x31, 0x00


	//----- nvinfo : EIATTR_KPARAM_INFO
	.align		4
.L_30:
        /*0068*/ 	.byte	0x04, 0x17
        /*006a*/ 	.short	(.L_32 - .L_31)
.L_31:
        /*006c*/ 	.word	0x00000000
        /*0070*/ 	.short	0x0012
        /*0072*/ 	.short	0x02a4
        /*0074*/ 	.byte	0x00, 0xf0, 0x31, 0x00


	//----- nvinfo : EIATTR_KPARAM_INFO
	.align		4
.L_32:
        /*0078*/ 	.byte	0x04, 0x17
        /*007a*/ 	.short	(.L_34 - .L_33)
.L_33:
        /*007c*/ 	.word	0x00000000
        /*0080*/ 	.short	0x0011
        /*0082*/ 	.short	0x02a0
        /*0084*/ 	.byte	0x00, 0xf0, 0x11, 0x00


	//----- nvinfo : EIATTR_KPARAM_INFO
	.align		4
.L_34:
        /*0088*/ 	.byte	0x04, 0x17
        /*008a*/ 	.short	(.L_36 - .L_35)
.L_35:
        /*008c*/ 	.word	0x00000000
        /*0090*/ 	.short	0x0010
        /*0092*/ 	.short	0x029c
        /*0094*/ 	.byte	0x00, 0xf0, 0x11, 0x00


	//----- nvinfo : EIATTR_KPARAM_INFO
	.align		4
.L_36:
        /*0098*/ 	.byte	0x04, 0x17
        /*009a*/ 	.short	(.L_38 - .L_37)
.L_37:
        /*009c*/ 	.word	0x00000000
        /*00a0*/ 	.short	0x000f
        /*00a2*/ 	.short	0x0298
        /*00a4*/ 	.byte	0x00, 0xf0, 0x11, 0x00


	//----- nvinfo : EIATTR_KPARAM_INFO
	.align		4
.L_38:
        /*00a8*/ 	.byte	0x04, 0x17
        /*00aa*/ 	.short	(.L_40 - .L_39)
.L_39:
        /*00ac*/ 	.word	0x00000000
        /*00b0*/ 	.short	0x000e
        /*00b2*/ 	.short	0x0294
        /*00b4*/ 	.byte	0x00, 0xf0, 0x11, 0x00


	//----- nvinfo : EIATTR_KPARAM_INFO
	.align		4
.L_40:
        /*00b8*/ 	.byte	0x04, 0x17
        /*00ba*/ 	.short	(.L_42 - .L_41)
.L_41:
        /*00bc*/ 	.word	0x00000000
        /*00c0*/ 	.short	0x000d
        /*00c2*/ 	.short	0x0290
        /*00c4*/ 	.byte	0x00, 0xf0, 0x11, 0x00


	//----- nvinfo : EIATTR_KPARAM_INFO
	.align		4
.L_42:
        /*00c8*/ 	.byte	0x04, 0x17
        /*00ca*/ 	.short	(.L_44 - .L_43)
.L_43:
        /*00cc*/ 	.word	0x00000000
        /*00d0*/ 	.short	0x000c
        /*00d2*/ 	.short	0x028c
        /*00d4*/ 	.byte	0x00, 0xf0, 0x11, 0x00


	//----- nvinfo : EIATTR_KPARAM_INFO
	.align		4
.L_44:
        /*00d8*/ 	.byte	0x04, 0x17
        /*00da*/ 	.short	(.L_46 - .L_45)
.L_45:
        /*00dc*/ 	.word	0x00000000
        /*00e0*/ 	.short	0x000b
        /*00e2*/ 	.short	0x0287
        /*00e4*/ 	.byte	0x00, 0xf0, 0x0d, 0x00


	//----- nvinfo : EIATTR_KPARAM_INFO
	.align		4
.L_46:
        /*00e8*/ 	.byte	0x04, 0x17
        /*00ea*/ 	.short	(.L_48 - .L_47)
.L_47:
        /*00ec*/ 	.word	0x00000000
        /*00f0*/ 	.short	0x000a
        /*00f2*/ 	.short	0x0284
        /*00f4*/ 	.byte	0x00, 0xf0, 0x0d, 0x00


	//----- nvinfo : EIATTR_KPARAM_INFO
	.align		4
.L_48:
        /*00f8*/ 	.byte	0x04, 0x17
        /*00fa*/ 	.short	(.L_50 - .L_49)
.L_49:
        /*00fc*/ 	.word	0x00000000
        /*0100*/ 	.short	0x0009
        /*0102*/ 	.short	0x0280
        /*0104*/ 	.byte	0x00, 0xf0, 0x11, 0x00


	//----- nvinfo : EIATTR_KPARAM_INFO
	.align		4
.L_50:
        /*0108*/ 	.byte	0x04, 0x17
        /*010a*/ 	.short	(.L_52 - .L_51)
.L_51:
        /*010c*/ 	.word	0x00000000
        /*0110*/ 	.short	0x0008
        /*0112*/ 	.short	0x0200
        /*0114*/ 	.byte	0x00, 0xf0, 0x01, 0x02


	//----- nvinfo : EIATTR_KPARAM_INFO
	.align		4
.L_52:
        /*0118*/ 	.byte	0x04, 0x17
        /*011a*/ 	.short	(.L_54 - .L_53)
.L_53:
        /*011c*/ 	.word	0x00000000
        /*0120*/ 	.short	0x0007
        /*0122*/ 	.short	0x0180
        /*0124*/ 	.byte	0x00, 0xf0, 0x01, 0x02


	//----- nvinfo : EIATTR_KPARAM_INFO
	.align		4
.L_54:
        /*0128*/ 	.byte	0x04, 0x17
        /*012a*/ 	.short	(.L_56 - .L_55)
.L_55:
        /*012c*/ 	.word	0x00000000
        /*0130*/ 	.short	0x0006
        /*0132*/ 	.short	0x0100
        /*0134*/ 	.byte	0x00, 0xf0, 0x01, 0x02


	//----- nvinfo : EIATTR_KPARAM_INFO
	.align		4
.L_56:
        /*0138*/ 	.byte	0x04, 0x17
        /*013a*/ 	.short	(.L_58 - .L_57)
.L_57:
        /*013c*/ 	.word	0x00000000
        /*0140*/ 	.short	0x0005
        /*0142*/ 	.short	0x0080
        /*0144*/ 	.byte	0x00, 0xf0, 0x01, 0x02


	//----- nvinfo : EIATTR_KPARAM_INFO
	.align		4
.L_58:
        /*0148*/ 	.byte	0x04, 0x17
        /*014a*/ 	.short	(.L_60 - .L_59)
.L_59:
        /*014c*/ 	.word	0x00000000
        /*0150*/ 	.short	0x0004
        /*0152*/ 	.short	0x0030
        /*0154*/ 	.byte	0x00, 0xf0, 0xa1, 0x00


	//----- nvinfo : EIATTR_KPARAM_INFO
	.align		4
.L_60:
        /*0158*/ 	.byte	0x04, 0x17
        /*015a*/ 	.short	(.L_62 - .L_61)
.L_61:
        /*015c*/ 	.word	0x00000000
        /*0160*/ 	.short	0x0003
        /*0162*/ 	.short	0x0024
        /*0164*/ 	.byte	0x00, 0xf0, 0x31, 0x00


	//----- nvinfo : EIATTR_KPARAM_INFO
	.align		4
.L_62:
        /*0168*/ 	.byte	0x04, 0x17
        /*016a*/ 	.short	(.L_64 - .L_63)
.L_63:
        /*016c*/ 	.word	0x00000000
        /*0170*/ 	.short	0x0002
        /*0172*/ 	.short	0x0018
        /*0174*/ 	.byte	0x00, 0xf0, 0x31, 0x00


	//----- nvinfo : EIATTR_KPARAM_INFO
	.align		4
.L_64:
        /*0178*/ 	.byte	0x04, 0x17
        /*017a*/ 	.short	(.L_66 - .L_65)
.L_65:
        /*017c*/ 	.word	0x00000000
        /*0180*/ 	.short	0x0001
        /*0182*/ 	.short	0x000c
        /*0184*/ 	.byte	0x00, 0xf0, 0x31, 0x00


	//----- nvinfo : EIATTR_KPARAM_INFO
	.align		4
.L_66:
        /*0188*/ 	.byte	0x04, 0x17
        /*018a*/ 	.short	(.L_68 - .L_67)
.L_67:
        /*018c*/ 	.word	0x00000000
        /*0190*/ 	.short	0x0000
        /*0192*/ 	.short	0x0000
        /*0194*/ 	.byte	0x00, 0xf0, 0x31, 0x00


	//----- nvinfo : EIATTR_AT_ENTRY_FRAGMENTS
	.align		4
.L_68:
        /*0198*/ 	.byte	0x04, 0x4f
        /*019a*/ 	.short	(.L_70 - .L_69)


	//   ....[0]....
.L_69:
        /*019c*/ 	.word	0x00000004


	//   ....[1]....
        /*01a0*/ 	.word	0x00000005


	//----- nvinfo : EIATTR_RESERVED_SMEM_USED
	.align		4
.L_70:
        /*01a4*/ 	.byte	0x01, 0x41
	.zero		2


	//----- nvinfo : EIATTR_SPARSE_MMA_MASK
	.align		4
        /*01a8*/ 	.byte	0x03, 0x50
        /*01aa*/ 	.short	0x0000


	//----- nvinfo : EIATTR_TCGEN05_2CTA_USED
	.align		4
        /*01ac*/ 	.byte	0x01, 0x52
	.zero		2


	//----- nvinfo : EIATTR_MAXREG_COUNT
	.align		4
        /*01b0*/ 	.byte	0x03, 0x1b
        /*01b2*/ 	.short	0x0080


	//----- nvinfo : EIATTR_NUM_BARRIERS
	.align		4
        /*01b4*/ 	.byte	0x02, 0x4c
        /*01b6*/ 	.byte	0x10
	.zero		1


	//----- nvinfo : EIATTR_INT_WARP_WIDE_INSTR_OFFSETS
	.align		4
        /*01b8*/ 	.byte	0x04, 0x31
        /*01ba*/ 	.short	(.L_72 - .L_71)


	//   ....[0]....
.L_71:
        /*01bc*/ 	.word	0x00004cf0


	//   ....[1]....
        /*01c0*/ 	.word	0x00004d20


	//----- nvinfo : EIATTR_COOP_GROUP_MASK_REGIDS
	.align		4
.L_72:
        /*01c4*/ 	.byte	0x04, 0x29
        /*01c6*/ 	.short	(.L_74 - .L_73)


	//   ....[0]....
.L_73:
        /*01c8*/ 	.word	0xffffffff


	//   ....[1]....
        /*01cc*/ 	.word	0xffffffff


	//   ....[2]....
        /*01d0*/ 	.word	0xffffffff


	//   ....[3]....
        /*01d4*/ 	.word	0xffffffff


	//   ....[4]....
        /*01d8*/ 	.word	0xffffffff


	//   ....[5]....
        /*01dc*/ 	.word	0xffffffff


	//   ....[6]....
        /*01e0*/ 	.word	0xffffffff


	//   ....[7]....
        /*01e4*/ 	.word	0xffffffff


	//   ....[8]....
        /*01e8*/ 	.word	0xffffffff


	//   ....[9]....
        /*01ec*/ 	.word	0xffffffff


	//----- nvinfo : EIATTR_COOP_GROUP_INSTR_OFFSETS
	.align		4
.L_74:
        /*01f0*/ 	.byte	0x04, 0x28
        /*01f2*/ 	.short	(.L_76 - .L_75)


	//   ....[0]....
.L_75:
        /*01f4*/ 	.word	0x00000ad0


	//   ....[1]....
        /*01f8*/ 	.word	0x00002160


	//   ....[2]....
        /*01fc*/ 	.word	0x000027c0


	//   ....[3]....
        /*0200*/ 	.word	0x00004b70


	//   ....[4]....
        /*0204*/ 	.word	0x00004de0


	//   ....[5]....
        /*0208*/ 	.word	0x000080f0


	//   ....[6]....
        /*020c*/ 	.word	0x0000a4d0


	//   ....[7]....
        /*0210*/ 	.word	0x0000c630


	//   ....[8]....
        /*0214*/ 	.word	0x0000d620


	//   ....[9]....
        /*0218*/ 	.word	0x0000d970


	//----- nvinfo : EIATTR_REG_RECONFIG
	.align		4
.L_76:
        /*021c*/ 	.byte	0x01, 0x54
	.zero		2


	//----- nvinfo : EIATTR_VRC_CTA_INIT_COUNT
	.align		4
        /*0220*/ 	.byte	0x02, 0x4a
        /*0222*/ 	.byte	0x80
	.zero		1


	//----- nvinfo : EIATTR_MBARRIER_INSTR_OFFSETS
	.align		4
        /*0224*/ 	.byte	0x04, 0x39
        /*0226*/ 	.short	(.L_78 - .L_77)


	//   ....[0]....
.L_77:
        /*0228*/ 	.word	0x00000360
        /*022c*/ 	.word	0x000000ff
        /*0230*/ 	.word	0x00000220
        /*0234*/ 	.short	0x0100
        /*0236*/ 	.byte	0x06
	.zero		1


	//   ....[1]....
        /*0238*/ 	.word	0x00000420
        /*023c*/ 	.word	0x000000ff
        /*0240*/ 	.word	0x00000000
        /*0244*/ 	.short	0x0100
        /*0246*/ 	.byte	0x04
	.zero		1


	//   ....[2]....
        /*0248*/ 	.word	0x00000430
        /*024c*/ 	.word	0x000000ff
        /*0250*/ 	.word	0x00000008
        /*0254*/ 	.short	0x0100
        /*0256*/ 	.byte	0x04
	.zero		1


	//   ....[3]....
        /*0258*/ 	.word	0x00000440
        /*025c*/ 	.word	0x000000ff
        /*0260*/ 	.word	0x00000010
        /*0264*/ 	.short	0x0100
        /*0266*/ 	.byte	0x04
	.zero		1


	//   ....[4]....
        /*0268*/ 	.word	0x00000450
        /*026c*/ 	.word	0x000000ff
        /*0270*/ 	.word	0x00000018
        /*0274*/ 	.short	0x0100
        /*0276*/ 	.byte	0x04
	.zero		1


	//   ....[5]....
        /*0278*/ 	.word	0x00000530
        /*027c*/ 	.word	0x000000ff
        /*0280*/ 	.word	0x00000020
        /*0284*/ 	.short	0x0100
        /*0286*/ 	.byte	0x04
	.zero		1


	//   ....[6]....
        /*0288*/ 	.word	0x00000540
        /*028c*/ 	.word	0x000000ff
        /*0290*/ 	.word	0x00000028
        /*0294*/ 	.short	0x0100
        /*0296*/ 	.byte	0x04
	.zero		1


	//   ....[7]....
        /*0298*/ 	.word	0x00000550
        /*029c*/ 	.word	0x000000ff
        /*02a0*/ 	.word	0x00000030
        /*02a4*/ 	.short	0x0100
        /*02a6*/ 	.byte	0x04
	.zero		1


	//   ....[8]....
        /*02a8*/ 	.word	0x00000560
        /*02ac*/ 	.word	0x000000ff
        /*02b0*/ 	.word	0x00000038
        /*02b4*/ 	.short	0x0100
        /*02b6*/ 	.byte	0x04
	.zero		1


	//   ....[9]....
        /*02b8*/ 	.word	0x00000570
        /*02bc*/ 	.word	0x000000ff
        /*02c0*/ 	.word	0x00000040
        /*02c4*/ 	.short	0x0100
        /*02c6*/ 	.byte	0x04
	.zero		1


	//   ....[10]....
        /*02c8*/ 	.word	0x00000580
        /*02cc*/ 	.word	0x000000ff
        /*02d0*/ 	.word	0x00000048
        /*02d4*/ 	.short	0x0100
        /*02d6*/ 	.byte	0x04
	.zero		1


	//   ....[11]....
        /*02d8*/ 	.word	0x00000590
        /*02dc*/ 	.word	0x000000ff
        /*02e0*/ 	.word	0x00000050
        /*02e4*/ 	.short	0x0100
        /*02e6*/ 	.byte	0x04
	.zero		1


	//   ....[12]....
        /*02e8*/ 	.word	0x000005a0
        /*02ec*/ 	.word	0x000000ff
        /*02f0*/ 	.word	0x00000058
        /*02f4*/ 	.short	0x0100
        /*02f6*/ 	.byte	0x04
	.zero		1


	//   ....[13]....
        /*02f8*/ 	.word	0x000005b0
        /*02fc*/ 	.word	0x000000ff
        /*0300*/ 	.word	0x00000060
        /*0304*/ 	.short	0x0100
        /*0306*/ 	.byte	0x04
	.zero		1


	//   ....[14]....
        /*0308*/ 	.word	0x000005c0
        /*030c*/ 	.word	0x000000ff
        /*0310*/ 	.word	0x00000068
        /*0314*/ 	.short	0x0100
        /*0316*/ 	.byte	0x04
	.zero		1


	//   ....[15]....
        /*0318*/ 	.word	0x000005d0
        /*031c*/ 	.word	0x000000ff
        /*0320*/ 	.word	0x00000070
        /*0324*/ 	.short	0x0100
        /*0326*/ 	.byte	0x04
	.zero		1


	//   ....[16]....
        /*0328*/ 	.word	0x000005e0
        /*032c*/ 	.word	0x000000ff
        /*0330*/ 	.word	0x00000078
        /*0334*/ 	.short	0x0100
        /*0336*/ 	.byte	0x04
	.zero		1


	//   ....[17]....
        /*0338*/ 	.word	0x000005f0
        /*033c*/ 	.word	0x000000ff
        /*0340*/ 	.word	0x00000080
        /*0344*/ 	.short	0x0100
        /*0346*/ 	.byte	0x04
	.zero		1


	//   ....[18]....
        /*0348*/ 	.word	0x00000600
        /*034c*/ 	.word	0x000000ff
        /*0350*/ 	.word	0x00000088
        /*0354*/ 	.short	0x0100
        /*0356*/ 	.byte	0x04
	.zero		1


	//   ....[19]....
        /*0358*/ 	.word	0x00000610
        /*035c*/ 	.word	0x000000ff
        /*0360*/ 	.word	0x00000090
        /*0364*/ 	.short	0x0100
        /*0366*/ 	.byte	0x04
	.zero		1


	//   ....[20]....
        /*0368*/ 	.word	0x00000620
        /*036c*/ 	.word	0x000000ff
        /*0370*/ 	.word	0x00000098
        /*0374*/ 	.short	0x0100
        /*0376*/ 	.byte	0x04
	.zero		1


	//   ....[21]....
        /*0378*/ 	.word	0x00000630
        /*037c*/ 	.word	0x000000ff
        /*0380*/ 	.word	0x000000a0
        /*0384*/ 	.short	0x0100
        /*0386*/ 	.byte	0x04
	.zero		1


	//   ....[22]....
        /*0388*/ 	.word	0x00000640
        /*038c*/ 	.word	0x000000ff
        /*0390*/ 	.word	0x000000a8
        /*0394*/ 	.short	0x0100
        /*0396*/ 	.byte	0x04
	.zero		1


	//   ....[23]....
        /*0398*/ 	.word	0x00000650
        /*039c*/ 	.word	0x000000ff
        /*03a0*/ 	.word	0x000000b0
        /*03a4*/ 	.short	0x0100
        /*03a6*/ 	.byte	0x04
	.zero		1


	//   ....[24]....
        /*03a8*/ 	.word	0x00000660
        /*03ac*/ 	.word	0x000000ff
        /*03b0*/ 	.word	0x000000b8
        /*03b4*/ 	.short	0x0100
        /*03b6*/ 	.byte	0x04
	.zero		1


	//   ....[25]....
        /*03b8*/ 	.word	0x00000670
        /*03bc*/ 	.word	0x000000ff
        /*03c0*/ 	.word	0x000000c0
        /*03c4*/ 	.short	0x0100
        /*03c6*/ 	.byte	0x04
	.zero		1


	//   ....[26]....
        /*03c8*/ 	.word	0x00000680
        /*03cc*/ 	.word	0x000000ff
        /*03d0*/ 	.word	0x000000c8
        /*03d4*/ 	.short	0x0100
        /*03d6*/ 	.byte	0x04
	.zero		1


	//   ....[27]....
        /*03d8*/ 	.word	0x00000690
        /*03dc*/ 	.word	0x000000ff
        /*03e0*/ 	.word	0x000000d0
        /*03e4*/ 	.short	0x0100
        /*03e6*/ 	.byte	0x04
	.zero		1


	//   ....[28]....
        /*03e8*/ 	.word	0x000006a0
        /*03ec*/ 	.word	0x000000ff
        /*03f0*/ 	.word	0x000000d8
        /*03f4*/ 	.short	0x0100
        /*03f6*/ 	.byte	0x04
	.zero		1


	//   ....[29]....
        /*03f8*/ 	.word	0x000006b0
        /*03fc*/ 	.word	0x000000ff
        /*0400*/ 	.word	0x000000e0
        /*0404*/ 	.short	0x0100
        /*0406*/ 	.byte	0x04
	.zero		1


	//   ....[30]....
        /*0408*/ 	.word	0x000006c0
        /*040c*/ 	.word	0x000000ff
        /*0410*/ 	.word	0x000000e8
        /*0414*/ 	.short	0x0100
        /*0416*/ 	.byte	0x04
	.zero		1


	//   ....[31]....
        /*0418*/ 	.word	0x000006d0
        /*041c*/ 	.word	0x000000ff
        /*0420*/ 	.word	0x000000f0
        /*0424*/ 	.short	0x0100
        /*0426*/ 	.byte	0x04
	.zero		1


	//   ....[32]....
        /*0428*/ 	.word	0x000006e0
        /*042c*/ 	.word	0x000000ff
        /*0430*/ 	.word	0x000000f8
        /*0434*/ 	.short	0x0100
        /*0436*/ 	.byte	0x04
	.zero		1


	//   ....[33]....
        /*0438*/ 	.word	0x000006f0
        /*043c*/ 	.word	0x000000ff
        /*0440*/ 	.word	0x00000100
        /*0444*/ 	.short	0x0100
        /*0446*/ 	.byte	0x04
	.zero		1


	//   ....[34]....
        /*0448*/ 	.word	0x00000700
        /*044c*/ 	.word	0x000000ff
        /*0450*/ 	.word	0x00000108
        /*0454*/ 	.short	0x0100
        /*0456*/ 	.byte	0x04
	.zero		1


	//   ....[35]....
        /*0458*/ 	.word	0x00000710
        /*045c*/ 	.word	0x000000ff
        /*0460*/ 	.word	0x00000110
        /*0464*/ 	.short	0x0100
        /*0466*/ 	.byte	0x04
	.zero		1


	//   ....[36]....
        /*0468*/ 	.word	0x00000720
        /*046c*/ 	.word	0x000000ff
        /*0470*/ 	.word	0x00000118
        /*0474*/ 	.short	0x0100
        /*0476*/ 	.byte	0x04
	.zero		1


	//   ....[37]....
        /*0478*/ 	.word	0x00000730
        /*047c*/ 	.word	0x000000ff
        /*0480*/ 	.word	0x00000120
        /*0484*/ 	.short	0x0100
        /*0486*/ 	.byte	0x04
	.zero		1


	//   ....[38]....
        /*0488*/ 	.word	0x00000740
        /*048c*/ 	.word	0x000000ff
        /*0490*/ 	.word	0x00000128
        /*0494*/ 	.short	0x0100
        /*0496*/ 	.byte	0x04
	.zero		1


	//   ....[39]....
        /*0498*/ 	.word	0x00000750
        /*049c*/ 	.word	0x000000ff
        /*04a0*/ 	.word	0x00000130
        /*04a4*/ 	.short	0x0100
        /*04a6*/ 	.byte	0x04
	.zero		1


	//   ....[40]....
        /*04a8*/ 	.word	0x00000760
        /*04ac*/ 	.word	0x000000ff
        /*04b0*/ 	.word	0x00000138
        /*04b4*/ 	.short	0x0100
        /*04b6*/ 	.byte	0x04
	.zero		1


	//   ....[41]....
        /*04b8*/ 	.word	0x00000770
        /*04bc*/ 	.word	0x000000ff
        /*04c0*/ 	.word	0x00000140
        /*04c4*/ 	.short	0x0100
        /*04c6*/ 	.byte	0x04
	.zero		1


	//   ....[42]....
        /*04c8*/ 	.word	0x00000780
        /*04cc*/ 	.word	0x000000ff
        /*04d0*/ 	.word	0x00000148
        /*04d4*/ 	.short	0x0100
        /*04d6*/ 	.byte	0x04
	.zero		1


	//   ....[43]....
        /*04d8*/ 	.word	0x00000790
        /*04dc*/ 	.word	0x000000ff
        /*04e0*/ 	.word	0x00000150
        /*04e4*/ 	.short	0x0100
        /*04e6*/ 	.byte	0x04
	.zero		1


	//   ....[44]....
        /*04e8*/ 	.word	0x000007a0
        /*04ec*/ 	.word	0x000000ff
        /*04f0*/ 	.word	0x00000158
        /*04f4*/ 	.short	0x0100
        /*04f6*/ 	.byte	0x04
	.zero		1


	//   ....[45]....
        /*04f8*/ 	.word	0x000007b0
        /*04fc*/ 	.word	0x000000ff
        /*0500*/ 	.word	0x00000160
        /*0504*/ 	.short	0x0100
        /*0506*/ 	.byte	0x04
	.zero		1


	//   ....[46]....
        /*0508*/ 	.word	0x000007c0
        /*050c*/ 	.word	0x000000ff
        /*0510*/ 	.word	0x00000168
        /*0514*/ 	.short	0x0100
        /*0516*/ 	.byte	0x04
	.zero		1


	//   ....[47]....
        /*0518*/ 	.word	0x000007d0
        /*051c*/ 	.word	0x000000ff
        /*0520*/ 	.word	0x00000170
        /*0524*/ 	.short	0x0100
        /*0526*/ 	.byte	0x04
	.zero		1


	//   ....[48]....
        /*0528*/ 	.word	0x000007e0
        /*052c*/ 	.word	0x000000ff
        /*0530*/ 	.word	0x00000178
        /*0534*/ 	.short	0x0100
        /*0536*/ 	.byte	0x04
	.zero		1


	//   ....[49]....
        /*0538*/ 	.word	0x00000980
        /*053c*/ 	.word	0x000000ff
        /*0540*/ 	.word	0x00000180
        /*0544*/ 	.short	0x0100
        /*0546*/ 	.byte	0x04
	.zero		1


	//   ....[50]....
        /*0548*/ 	.word	0x00000990
        /*054c*/ 	.word	0x000000ff
        /*0550*/ 	.word	0x00000188
        /*0554*/ 	.short	0x0100
        /*0556*/ 	.byte	0x04
	.zero		1


	//   ....[51]....
        /*0558*/ 	.word	0x000009a0
        /*055c*/ 	.word	0x000000ff
        /*0560*/ 	.word	0x00000190
        /*0564*/ 	.short	0x0100
        /*0566*/ 	.byte	0x04
	.zero		1


	//   ....[52]....
        /*0568*/ 	.word	0x000009b0
        /*056c*/ 	.word	0x000000ff
        /*0570*/ 	.word	0x00000198
        /*0574*/ 	.short	0x0100
        /*0576*/ 	.byte	0x04
	.zero		1


	//   ....[53]....
        /*0578*/ 	.word	0x000009c0
        /*057c*/ 	.word	0x000000ff
        /*0580*/ 	.word	0x000001a0
        /*0584*/ 	.short	0x0100
        /*0586*/ 	.byte	0x04
	.zero		1


	//   ....[54]....
        /*0588*/ 	.word	0x000009d0
        /*058c*/ 	.word	0x000000ff
        /*0590*/ 	.word	0x000001a8
        /*0594*/ 	.short	0x0100
        /*0596*/ 	.byte	0x04
	.zero		1


	//   ....[55]....
        /*0598*/ 	.word	0x000009e0
        /*059c*/ 	.word	0x000000ff
        /*05a0*/ 	.word	0x000001b0
        /*05a4*/ 	.short	0x0100
        /*05a6*/ 	.byte	0x04
	.zero		1


	//   ....[56]....
        /*05a8*/ 	.word	0x000009f0
        /*05ac*/ 	.word	0x000000ff
        /*05b0*/ 	.word	0x000001b8
        /*05b4*/ 	.short	0x0100
        /*05b6*/ 	.byte	0x04
	.zero		1


	//   ....[57]....
        /*05b8*/ 	.word	0x00000a00
        /*05bc*/ 	.word	0x000000ff
        /*05c0*/ 	.word	0x000001c0
        /*05c4*/ 	.short	0x0100
        /*05c6*/ 	.byte	0x04
	.zero		1


	//   ....[58]....
        /*05c8*/ 	.word	0x00000a10
        /*05cc*/ 	.word	0x000000ff
        /*05d0*/ 	.word	0x000001c8
        /*05d4*/ 	.short	0x0100
        /*05d6*/ 	.byte	0x04
	.zero		1


	//   ....[59]....
        /*05d8*/ 	.word	0x00000a20
        /*05dc*/ 	.word	0x000000ff
        /*05e0*/ 	.word	0x000001d0
        /*05e4*/ 	.short	0x0100
        /*05e6*/ 	.byte	0x04
	.zero		1


	//   ....[60]....
        /*05e8*/ 	.word	0x00000a30
        /*05ec*/ 	.word	0x000000ff
        /*05f0*/ 	.word	0x000001d8
        /*05f4*/ 	.short	0x0100
        /*05f6*/ 	.byte	0x04
	.zero		1


	//   ....[61]....
        /*05f8*/ 	.word	0x00000a40
        /*05fc*/ 	.word	0x000000ff
        /*0600*/ 	.word	0x000001e0
        /*0604*/ 	.short	0x0100
        /*0606*/ 	.byte	0x04
	.zero		1


	//   ....[62]....
        /*0608*/ 	.word	0x00000a50
        /*060c*/ 	.word	0x000000ff
        /*0610*/ 	.word	0x000001e8
        /*0614*/ 	.short	0x0100
        /*0616*/ 	.byte	0x04
	.zero		1


	//   ....[63]....
        /*0618*/ 	.word	0x00000a60
        /*061c*/ 	.word	0x000000ff
        /*0620*/ 	.word	0x000001f0
        /*0624*/ 	.short	0x0100
        /*0626*/ 	.byte	0x04
	.zero		1


	//   ....[64]....
        /*0628*/ 	.word	0x00000a70
        /*062c*/ 	.word	0x000000ff
        /*0630*/ 	.word	0x000001f8
        /*0634*/ 	.short	0x0100
        /*0636*/ 	.byte	0x04
	.zero		1


	//   ....[65]....
        /*0638*/ 	.word	0x00000f80
        /*063c*/ 	.word	0x000000ff
        /*0640*/ 	.word	0x000000c0
        /*0644*/ 	.short	0x010a
        /*0646*/ 	.byte	0x16
	.zero		1


	//   ....[66]....
        /*0648*/ 	.word	0x000012a0
        /*064c*/ 	.word	0x000000ff
        /*0650*/ 	.word	0x00000010
        /*0654*/ 	.short	0x010a
        /*0656*/ 	.byte	0x16
	.zero		1


	//   ....[67]....
        /*0658*/ 	.word	0x000013d0
        /*065c*/ 	.word	0x000000ff
        /*0660*/ 	.word	0x00000018
        /*0664*/ 	.short	0x010a
        /*0666*/ 	.byte	0x16
	.zero		1


	//   ....[68]....
        /*0668*/ 	.word	0x000014c0
        /*066c*/ 	.word	0x000000ff
        /*0670*/ 	.word	0x000000c8
        /*0674*/ 	.short	0x010a
        /*0676*/ 	.byte	0x16
	.zero		1


	//   ....[69]....
        /*0678*/ 	.word	0x00001760
        /*067c*/ 	.word	0x000000ff
        /*0680*/ 	.word	0x000000c0
        /*0684*/ 	.short	0x010a
        /*0686*/ 	.byte	0x05
	.zero		1


	//   ....[70]....
        /*0688*/ 	.word	0x00001870
        /*068c*/ 	.word	0x000000ff
        /*0690*/ 	.word	0x000000c0
        /*0694*/ 	.short	0x010a
        /*0696*/ 	.byte	0x04
	.zero		1


	//   ....[71]....
        /*0698*/ 	.word	0x00001f50
        /*069c*/ 	.word	0x000000ff
        /*06a0*/ 	.word	0x000000c0
        /*06a4*/ 	.short	0x010a
        /*06a6*/ 	.byte	0x05
	.zero		1


	//   ....[72]....
        /*06a8*/ 	.word	0x00001fd0
        /*06ac*/ 	.word	0x000000ff
        /*06b0*/ 	.word	0x00000018
        /*06b4*/ 	.short	0x010a
        /*06b6*/ 	.byte	0x04
	.zero		1


	//   ....[73]....
        /*06b8*/ 	.word	0x00002050
        /*06bc*/ 	.word	0x000000ff
        /*06c0*/ 	.word	0x00000018
        /*06c4*/ 	.short	0x010a
        /*06c6*/ 	.byte	0x04
	.zero		1


	//   ....[74]....
        /*06c8*/ 	.word	0x00002130
        /*06cc*/ 	.word	0x000000ff
        /*06d0*/ 	.word	0x00000220
        /*06d4*/ 	.short	0x0100
        /*06d6*/ 	.byte	0x06
	.zero		1


	//   ....[75]....
        /*06d8*/ 	.word	0x000023f0
        /*06dc*/ 	.word	0x00000005
        /*06e0*/ 	.word	0x00000000
        /*06e4*/ 	.short	0x010a
        /*06e6*/ 	.byte	0xff
	.zero		1


	//   ....[76]....
        /*06e8*/ 	.word	0x00002410
        /*06ec*/ 	.word	0x00000005
        /*06f0*/ 	.word	0x00000000
        /*06f4*/ 	.short	0x010a
        /*06f6*/ 	.byte	0xff
	.zero		1


	//   ....[77]....
        /*06f8*/ 	.word	0x00002620
        /*06fc*/ 	.word	0x00000007
        /*0700*/ 	.word	0x00000000
        /*0704*/ 	.short	0x010a
        /*0706*/ 	.byte	0xff
	.zero		1


	//   ....[78]....
        /*0708*/ 	.word	0x00002640
        /*070c*/ 	.word	0x00000007
        /*0710*/ 	.word	0x00000000
        /*0714*/ 	.short	0x010a
        /*0716*/ 	.byte	0xff
	.zero		1


	//   ....[79]....
        /*0718*/ 	.word	0x00002740
        /*071c*/ 	.word	0x00000009
        /*0720*/ 	.word	0x00000000
        /*0724*/ 	.short	0x0101
        /*0726*/ 	.byte	0xff
	.zero		1


	//   ....[80]....
        /*0728*/ 	.word	0x00002ce0
        /*072c*/ 	.word	0x000000ff
        /*0730*/ 	.word	0x00000000
        /*0734*/ 	.short	0x010a
        /*0736*/ 	.byte	0x11
	.zero		1


	//   ....[81]....
        /*0738*/ 	.word	0x00002d00
        /*073c*/ 	.word	0x000000ff
        /*0740*/ 	.word	0x00000020
        /*0744*/ 	.short	0x010a
        /*0746*/ 	.byte	0x11
	.zero		1


	//   ....[82]....
        /*0748*/ 	.word	0x00002f90
        /*074c*/ 	.word	0x000000ff
        /*0750*/ 	.word	0x00000008
        /*0754*/ 	.short	0x010a
        /*0756*/ 	.byte	0x11
	.zero		1


	//   ....[83]....
        /*0758*/ 	.word	0x000034f0
        /*075c*/ 	.word	0x000000ff
        /*0760*/ 	.word	0x00000000
        /*0764*/ 	.short	0x010a
        /*0766*/ 	.byte	0x25
	.zero		1


	//   ....[84]....
        /*0768*/ 	.word	0x00003510
        /*076c*/ 	.word	0x000000ff
        /*0770*/ 	.word	0x00000170
        /*0774*/ 	.short	0x010a
        /*0776*/ 	.byte	0x11
	.zero		1


	//   ....[85]....
        /*0778*/ 	.word	0x00003830
        /*077c*/ 	.word	0x000000ff
        /*0780*/ 	.word	0x00000180
        /*0784*/ 	.short	0x010a
        /*0786*/ 	.byte	0x11
	.zero		1


	//   ....[86]....
        /*0788*/ 	.word	0x000039e0
        /*078c*/ 	.word	0x000000ff
        /*0790*/ 	.word	0x00000000
        /*0794*/ 	.short	0x010a
        /*0796*/ 	.byte	0x21
	.zero		1


	//   ....[87]....
        /*0798*/ 	.word	0x00003c80
        /*079c*/ 	.word	0x000000ff
        /*07a0*/ 	.word	0x00000178
        /*07a4*/ 	.short	0x010a
        /*07a6*/ 	.byte	0x11
	.zero		1


	//   ....[88]....
        /*07a8*/ 	.word	0x00003e40
        /*07ac*/ 	.word	0x000000ff
        /*07b0*/ 	.word	0x00000188
        /*07b4*/ 	.short	0x010a
        /*07b6*/ 	.byte	0x11
	.zero		1


	//   ....[89]....
        /*07b8*/ 	.word	0x00004100
        /*07bc*/ 	.word	0x000000ff
        /*07c0*/ 	.word	0x00000020
        /*07c4*/ 	.short	0x010a
        /*07c6*/ 	.byte	0x16
	.zero		1


	//   ....[90]....
        /*07c8*/ 	.word	0x00004120
        /*07cc*/ 	.word	0x000000ff
        /*07d0*/ 	.word	0x00000170
        /*07d4*/ 	.short	0x010a
        /*07d6*/ 	.byte	0x11
	.zero		1


	//   ....[91]....
        /*07d8*/ 	.word	0x000044f0
        /*07dc*/ 	.word	0x000000ff
        /*07e0*/ 	.word	0x00000180
        /*07e4*/ 	.short	0x010a
        /*07e6*/ 	.byte	0x11
	.zero		1


	//   ....[92]....
        /*07e8*/ 	.word	0x00004670
        /*07ec*/ 	.word	0x000000ff
        /*07f0*/ 	.word	0x00000178
        /*07f4*/ 	.short	0x010a
        /*07f6*/ 	.byte	0x11
	.zero		1


	//   ....[93]....
        /*07f8*/ 	.word	0x00004900
        /*07fc*/ 	.word	0x000000ff
        /*0800*/ 	.word	0x00000188
        /*0804*/ 	.short	0x010a
        /*0806*/ 	.byte	0x11
	.zero		1


	//   ....[94]....
        /*0808*/ 	.word	0x00004b40
        /*080c*/ 	.word	0x000000ff
        /*0810*/ 	.word	0x00000000
        /*0814*/ 	.short	0x0101
        /*0816*/ 	.byte	0x04
	.zero		1


	//   ....[95]....
        /*0818*/ 	.word	0x00004b50
        /*081c*/ 	.word	0x000000ff
        /*0820*/ 	.word	0x00000220
        /*0824*/ 	.short	0x010a
        /*0826*/ 	.byte	0x11
	.zero		1


	//   ....[96]....
        /*0828*/ 	.word	0x00004e50
        /*082c*/ 	.word	0x000000ff
        /*0830*/ 	.word	0x00000220
        /*0834*/ 	.short	0x0100
        /*0836*/ 	.byte	0x11
	.zero		1


	//   ....[97]....
        /*0838*/ 	.word	0x00005290
        /*083c*/ 	.word	0x000000ff
        /*0840*/ 	.word	0x000001e0
        /*0844*/ 	.short	0x010a
        /*0846*/ 	.byte	0x04
	.zero		1


	//   ....[98]....
        /*0848*/ 	.word	0x00005360
        /*084c*/ 	.word	0x000000ff
        /*0850*/ 	.word	0x000001e8
        /*0854*/ 	.short	0x010a
        /*0856*/ 	.byte	0x04
	.zero		1


	//   ....[99]....
        /*0858*/ 	.word	0x000053e0
        /*085c*/ 	.word	0x000000ff
        /*0860*/ 	.word	0x000001f0
        /*0864*/ 	.short	0x0101
        /*0866*/ 	.byte	0x04
	.zero		1


	//   ....[100]....
        /*0868*/ 	.word	0x00005400
        /*086c*/ 	.word	0x000000ff
        /*0870*/ 	.word	0x000001f8
        /*0874*/ 	.short	0x0101
        /*0876*/ 	.byte	0x04
	.zero		1


	//   ....[101]....
        /*0878*/ 	.word	0x00005610
        /*087c*/ 	.word	0x000000ff
        /*0880*/ 	.word	0x000001d0
        /*0884*/ 	.short	0x010a
        /*0886*/ 	.byte	0x15
	.zero		1


	//   ....[102]....
        /*0888*/ 	.word	0x00005710
        /*088c*/ 	.word	0x000000ff
        /*0890*/ 	.word	0x00000000
        /*0894*/ 	.short	0x010a
        /*0896*/ 	.byte	0x0e
	.zero		1


	//   ....[103]....
        /*0898*/ 	.word	0x00007d70
        /*089c*/ 	.word	0x000000ff
        /*08a0*/ 	.word	0x00000000
        /*08a4*/ 	.short	0x0101
        /*08a6*/ 	.byte	0x0f
	.zero		1


	//   ....[104]....
        /*08a8*/ 	.word	0x00008100
        /*08ac*/ 	.word	0x000000ff
        /*08b0*/ 	.word	0x00000000
        /*08b4*/ 	.short	0x0101
        /*08b6*/ 	.byte	0x05
	.zero		1


	//   ....[105]....
        /*08b8*/ 	.word	0x00008140
        /*08bc*/ 	.word	0x000000ff
        /*08c0*/ 	.word	0x00000000
        /*08c4*/ 	.short	0x010a
        /*08c6*/ 	.byte	0x0d
	.zero		1


	//   ....[106]....
        /*08c8*/ 	.word	0x00008310
        /*08cc*/ 	.word	0x000000ff
        /*08d0*/ 	.word	0x00000000
        /*08d4*/ 	.short	0x010a
        /*08d6*/ 	.byte	0x0e
	.zero		1


	//   ....[107]....
        /*08d8*/ 	.word	0x0000a260
        /*08dc*/ 	.word	0x000000ff
        /*08e0*/ 	.word	0x00000000
        /*08e4*/ 	.short	0x0101
        /*08e6*/ 	.byte	0x0f
	.zero		1


	//   ....[108]....
        /*08e8*/ 	.word	0x0000a4e0
        /*08ec*/ 	.word	0x000000ff
        /*08f0*/ 	.word	0x00000000
        /*08f4*/ 	.short	0x0101
        /*08f6*/ 	.byte	0x0c
	.zero		1


	//   ....[109]....
        /*08f8*/ 	.word	0x0000a4f0
        /*08fc*/ 	.word	0x000000ff
        /*0900*/ 	.word	0x00000000
        /*0904*/ 	.short	0x010a
        /*0906*/ 	.byte	0x0d
	.zero		1


	//   ....[110]....
        /*0908*/ 	.word	0x0000aba0
        /*090c*/ 	.word	0x000000ff
        /*0910*/ 	.word	0x00000160
        /*0914*/ 	.short	0x010a
        /*0916*/ 	.byte	0x07
	.zero		1


	//   ....[111]....
        /*0918*/ 	.word	0x0000c400
        /*091c*/ 	.word	0x000000ff
        /*0920*/ 	.word	0x00000000
        /*0924*/ 	.short	0x0101
        /*0926*/ 	.byte	0x0f
	.zero		1


	//   ....[112]....
        /*0928*/ 	.word	0x0000c640
        /*092c*/ 	.word	0x000000ff
        /*0930*/ 	.word	0x00000000
        /*0934*/ 	.short	0x0101
        /*0936*/ 	.byte	0x0e
	.zero		1


	//   ....[113]....
        /*0938*/ 	.word	0x0000c650
        /*093c*/ 	.word	0x000000ff
        /*0940*/ 	.word	0x000001d0
        /*0944*/ 	.short	0x010a
        /*0946*/ 	.byte	0x07
	.zero		1


	//   ....[114]....
        /*0948*/ 	.word	0x0000cc60
        /*094c*/ 	.word	0x000000ff
        /*0950*/ 	.word	0x000001d0
        /*0954*/ 	.short	0x010a
        /*0956*/ 	.byte	0x04
	.zero		1


	//   ....[115]....
        /*0958*/ 	.word	0x0000cd60
        /*095c*/ 	.word	0x000000ff
        /*0960*/ 	.word	0x00000220
        /*0964*/ 	.short	0x0100
        /*0966*/ 	.byte	0x06
	.zero		1


	//   ....[116]....
        /*0968*/ 	.word	0x0000ce70
        /*096c*/ 	.word	0x000000ff
        /*0970*/ 	.word	0x00000220
        /*0974*/ 	.short	0x0100
        /*0976*/ 	.byte	0x06
	.zero		1


	//   ....[117]....
        /*0978*/ 	.word	0x0000d290
        /*097c*/ 	.word	0x000000ff
        /*0980*/ 	.word	0x00000000
        /*0984*/ 	.short	0x0101
        /*0986*/ 	.byte	0x08
	.zero		1


	//   ....[118]....
        /*0988*/ 	.word	0x0000d2c0
        /*098c*/ 	.word	0x000000ff
        /*0990*/ 	.word	0x00000000
        /*0994*/ 	.short	0x0101
        /*0996*/ 	.byte	0x0a
	.zero		1


	//   ....[119]....
        /*0998*/ 	.word	0x0000d4f0
        /*099c*/ 	.word	0x000000ff
        /*09a0*/ 	.word	0x000001d0
        /*09a4*/ 	.short	0x0101
        /*09a6*/ 	.byte	0x07
	.zero		1


	//   ....[120]....
        /*09a8*/ 	.word	0x0000d900
        /*09ac*/ 	.word	0x000000ff
        /*09b0*/ 	.word	0x00000000
        /*09b4*/ 	.short	0x0101
        /*09b6*/ 	.byte	0x08
	.zero		1


	//   ....[121]....
        /*09b8*/ 	.word	0x0000d930
        /*09bc*/ 	.word	0x000000ff
        /*09c0*/ 	.word	0x000001d8
        /*09c4*/ 	.short	0x0101
        /*09c6*/ 	.byte	0x07
	.zero		1


	//   ....[122]....
        /*09c8*/ 	.word	0x0000dc50
        /*09cc*/ 	.word	0x000000ff
        /*09d0*/ 	.word	0x00000000
        /*09d4*/ 	.short	0x0101
        /*09d6*/ 	.byte	0x0a
	.zero		1


	//   ....[123]....
        /*09d8*/ 	.word	0x0000dc60
        /*09dc*/ 	.word	0x000000ff
        /*09e0*/ 	.word	0x000001d0
        /*09e4*/ 	.short	0x0101
        /*09e6*/ 	.byte	0x07
	.zero		1


	//   ....[124]....
        /*09e8*/ 	.word	0x0000dc80
        /*09ec*/ 	.word	0x000000ff
        /*09f0*/ 	.word	0x000001d8
        /*09f4*/ 	.short	0x0101
        /*09f6*/ 	.byte	0x07
	.zero		1


	//   ....[125]....
        /*09f8*/ 	.word	0x0000dd00
        /*09fc*/ 	.word	0x000000ff
        /*0a00*/ 	.word	0x000001d0
        /*0a04*/ 	.short	0x0101
        /*0a06*/ 	.byte	0x07
	.zero		1


	//   ....[126]....
        /*0a08*/ 	.word	0x0000dd10
        /*0a0c*/ 	.word	0x000000ff
        /*0a10*/ 	.word	0x000001a0
        /*0a14*/ 	.short	0x010a
        /*0a16*/ 	.byte	0x07
	.zero		1


	//   ....[127]....
        /*0a18*/ 	.word	0x0000dd70
        /*0a1c*/ 	.word	0x000000ff
        /*0a20*/ 	.word	0x000001f0
        /*0a24*/ 	.short	0x010a
        /*0a26*/ 	.byte	0x07
	.zero		1


	//   ....[128]....
        /*0a28*/ 	.word	0x0000e350
        /*0a2c*/ 	.word	0x000000ff
        /*0a30*/ 	.word	0x00000000
        /*0a34*/ 	.short	0x0101
        /*0a36*/ 	.byte	0x08
	.zero		1


	//   ....[129]....
        /*0a38*/ 	.word	0x0000e360
        /*0a3c*/ 	.word	0x000000ff
        /*0a40*/ 	.word	0x000001e0
        /*0a44*/ 	.short	0x0101
        /*0a46*/ 	.byte	0x07
	.zero		1


	//   ....[130]....
        /*0a48*/ 	.word	0x0000e3a0
        /*0a4c*/ 	.word	0x000000ff
        /*0a50*/ 	.word	0x000001d8
        /*0a54*/ 	.short	0x0101
        /*0a56*/ 	.byte	0x07
	.zero		1


	//   ....[131]....
        /*0a58*/ 	.word	0x0000e3b0
        /*0a5c*/ 	.word	0x000000ff
        /*0a60*/ 	.word	0x000001a8
        /*0a64*/ 	.short	0x010a
        /*0a66*/ 	.byte	0x07
	.zero		1


	//   ....[132]....
        /*0a68*/ 	.word	0x0000e3d0
        /*0a6c*/ 	.word	0x000000ff
        /*0a70*/ 	.word	0x000001f8
        /*0a74*/ 	.short	0x010a
        /*0a76*/ 	.byte	0x07
	.zero		1


	//   ....[133]....
        /*0a78*/ 	.word	0x0000ec50
        /*0a7c*/ 	.word	0x000000ff
        /*0a80*/ 	.word	0x00000000
        /*0a84*/ 	.short	0x0101
        /*0a86*/ 	.byte	0x0a
	.zero		1


	//   ....[134]....
        /*0a88*/ 	.word	0x0000ec90
        /*0a8c*/ 	.word	0x000000ff
        /*0a90*/ 	.word	0x000001e8
        /*0a94*/ 	.short	0x0101
        /*0a96*/ 	.byte	0x07
	.zero		1


	//   ....[135]....
        /*0a98*/ 	.word	0x0000ed20
        /*0a9c*/ 	.word	0x000000ff
        /*0aa0*/ 	.word	0x000001f8
        /*0aa4*/ 	.short	0x010a
        /*0aa6*/ 	.byte	0x07
	.zero		1


	//   ....[136]....
        /*0aa8*/ 	.word	0x0000ee00
        /*0aac*/ 	.word	0x000000ff
        /*0ab0*/ 	.word	0x00000220
        /*0ab4*/ 	.short	0x0100
        /*0ab6*/ 	.byte	0x06
	.zero		1


	//   ....[137]....
        /*0ab8*/ 	.word	0x0000eef0
        /*0abc*/ 	.word	0x000000ff
        /*0ac0*/ 	.word	0x00000220
        /*0ac4*/ 	.short	0x0100
        /*0ac6*/ 	.byte	0x06
	.zero		1


	//   ....[138]....
        /*0ac8*/ 	.word	0x0000ef60
        /*0acc*/ 	.word	0x00000004
        /*0ad0*/ 	.word	0x000000c0
        /*0ad4*/ 	.short	0x010a
        /*0ad6*/ 	.byte	0xff
	.zero		1


	//   ....[139]....
        /*0ad8*/ 	.word	0x0000efe0
        /*0adc*/ 	.word	0x00000004
        /*0ae0*/ 	.word	0x00000010
        /*0ae4*/ 	.short	0x010a
        /*0ae6*/ 	.byte	0xff
	.zero		1


	//   ....[140]....
        /*0ae8*/ 	.word	0x0000f060
        /*0aec*/ 	.word	0x00000004
        /*0af0*/ 	.word	0x00000018
        /*0af4*/ 	.short	0x010a
        /*0af6*/ 	.byte	0xff
	.zero		1


	//   ....[141]....
        /*0af8*/ 	.word	0x0000f0e0
        /*0afc*/ 	.word	0x00000004
        /*0b00*/ 	.word	0x000000c8
        /*0b04*/ 	.short	0x010a
        /*0b06*/ 	.byte	0xff
	.zero		1


	//   ....[142]....
        /*0b08*/ 	.word	0x0000f160
        /*0b0c*/ 	.word	0x00000005
        /*0b10*/ 	.word	0x000000c0
        /*0b14*/ 	.short	0x010a
        /*0b16*/ 	.byte	0xff
	.zero		1


	//   ....[143]....
        /*0b18*/ 	.word	0x0000f1e0
        /*0b1c*/ 	.word	0x00000004
        /*0b20*/ 	.word	0x000000c0
        /*0b24*/ 	.short	0x010a
        /*0b26*/ 	.byte	0xff
	.zero		1


	//   ....[144]....
        /*0b28*/ 	.word	0x0000f270
        /*0b2c*/ 	.word	0x00000004
        /*0b30*/ 	.word	0x000000c0
        /*0b34*/ 	.short	0x010a
        /*0b36*/ 	.byte	0xff
	.zero		1


	//   ....[145]....
        /*0b38*/ 	.word	0x0000f2e0
        /*0b3c*/ 	.word	0x00000004
        /*0b40*/ 	.word	0x00000018
        /*0b44*/ 	.short	0x010a
        /*0b46*/ 	.byte	0xff
	.zero		1


	//   ....[146]....
        /*0b48*/ 	.word	0x0000f350
        /*0b4c*/ 	.word	0x00000004
        /*0b50*/ 	.word	0x00000018
        /*0b54*/ 	.short	0x010a
        /*0b56*/ 	.byte	0xff
	.zero		1


	//   ....[147]....
        /*0b58*/ 	.word	0x0000f3b0
        /*0b5c*/ 	.word	0x00000005
        /*0b60*/ 	.word	0x00000000
        /*0b64*/ 	.short	0x010a
        /*0b66*/ 	.byte	0xff
	.zero		1


	//   ....[148]....
        /*0b68*/ 	.word	0x0000f410
        /*0b6c*/ 	.word	0x00000007
        /*0b70*/ 	.word	0x00000000
        /*0b74*/ 	.short	0x010a
        /*0b76*/ 	.byte	0xff
	.zero		1


	//   ....[149]....
        /*0b78*/ 	.word	0x0000f470
        /*0b7c*/ 	.word	0x00000004
        /*0b80*/ 	.word	0x00000000
        /*0b84*/ 	.short	0x010a
        /*0b86*/ 	.byte	0xff
	.zero		1


	//   ....[150]....
        /*0b88*/ 	.word	0x0000f4d0
        /*0b8c*/ 	.word	0x00000004
        /*0b90*/ 	.word	0x00000020
        /*0b94*/ 	.short	0x010a
        /*0b96*/ 	.byte	0xff
	.zero		1


	//   ....[151]....
        /*0b98*/ 	.word	0x0000f530
        /*0b9c*/ 	.word	0x00000004
        /*0ba0*/ 	.word	0x00000008
        /*0ba4*/ 	.short	0x010a
        /*0ba6*/ 	.byte	0xff
	.zero		1


	//   ....[152]....
        /*0ba8*/ 	.word	0x0000f5a0
        /*0bac*/ 	.word	0x0000000e
        /*0bb0*/ 	.word	0x00000000
        /*0bb4*/ 	.short	0x010a
        /*0bb6*/ 	.byte	0xff
	.zero		1


	//   ....[153]....
        /*0bb8*/ 	.word	0x0000f620
        /*0bbc*/ 	.word	0x0000000f
        /*0bc0*/ 	.word	0x00000170
        /*0bc4*/ 	.short	0x010a
        /*0bc6*/ 	.byte	0xff
	.zero		1


	//   ....[154]....
        /*0bc8*/ 	.word	0x0000f6a0
        /*0bcc*/ 	.word	0x0000000f
        /*0bd0*/ 	.word	0x00000180
        /*0bd4*/ 	.short	0x010a
        /*0bd6*/ 	.byte	0xff
	.zero		1


	//   ....[155]....
        /*0bd8*/ 	.word	0x0000f710
        /*0bdc*/ 	.word	0x0000000d
        /*0be0*/ 	.word	0x00000000
        /*0be4*/ 	.short	0x010a
        /*0be6*/ 	.byte	0xff
	.zero		1


	//   ....[156]....
        /*0be8*/ 	.word	0x0000f790
        /*0bec*/ 	.word	0x0000000f
        /*0bf0*/ 	.word	0x00000178
        /*0bf4*/ 	.short	0x010a
        /*0bf6*/ 	.byte	0xff
	.zero		1


	//   ....[157]....
        /*0bf8*/ 	.word	0x0000f810
        /*0bfc*/ 	.word	0x0000000d
        /*0c00*/ 	.word	0x00000188
        /*0c04*/ 	.short	0x010a
        /*0c06*/ 	.byte	0xff
	.zero		1


	//   ....[158]....
        /*0c08*/ 	.word	0x0000f880
        /*0c0c*/ 	.word	0x00000005
        /*0c10*/ 	.word	0x00000020
        /*0c14*/ 	.short	0x010a
        /*0c16*/ 	.byte	0xff
	.zero		1


	//   ....[159]....
        /*0c18*/ 	.word	0x0000f900
        /*0c1c*/ 	.word	0x00000005
        /*0c20*/ 	.word	0x00000170
        /*0c24*/ 	.short	0x010a
        /*0c26*/ 	.byte	0xff
	.zero		1


	//   ....[160]....
        /*0c28*/ 	.word	0x0000f980
        /*0c2c*/ 	.word	0x00000005
        /*0c30*/ 	.word	0x00000180
        /*0c34*/ 	.short	0x010a
        /*0c36*/ 	.byte	0xff
	.zero		1


	//   ....[161]....
        /*0c38*/ 	.word	0x0000fa00
        /*0c3c*/ 	.word	0x00000005
        /*0c40*/ 	.word	0x00000178
        /*0c44*/ 	.short	0x010a
        /*0c46*/ 	.byte	0xff
	.zero		1


	//   ....[162]....
        /*0c48*/ 	.word	0x0000faa0
        /*0c4c*/ 	.word	0x00000004
        /*0c50*/ 	.word	0x00000188
        /*0c54*/ 	.short	0x010a
        /*0c56*/ 	.byte	0xff
	.zero		1


	//   ....[163]....
        /*0c58*/ 	.word	0x0000fb00
        /*0c5c*/ 	.word	0x00000004
        /*0c60*/ 	.word	0x00000220
        /*0c64*/ 	.short	0x010a
        /*0c66*/ 	.byte	0xff
	.zero		1


	//   ....[164]....
        /*0c68*/ 	.word	0x0000fb60
        /*0c6c*/ 	.word	0x00000004
        /*0c70*/ 	.word	0x000001e0
        /*0c74*/ 	.short	0x010a
        /*0c76*/ 	.byte	0xff
	.zero		1


	//   ....[165]....
        /*0c78*/ 	.word	0x0000fbc0
        /*0c7c*/ 	.word	0x00000004
        /*0c80*/ 	.word	0x000001e8
        /*0c84*/ 	.short	0x010a
        /*0c86*/ 	.byte	0xff
	.zero		1


	//   ....[166]....
        /*0c88*/ 	.word	0x0000fc40
        /*0c8c*/ 	.word	0x00000004
        /*0c90*/ 	.word	0x00000000
        /*0c94*/ 	.short	0x010a
        /*0c96*/ 	.byte	0xff
	.zero		1


	//   ....[167]....
        /*0c98*/ 	.word	0x0000fca0
        /*0c9c*/ 	.word	0x00000004
        /*0ca0*/ 	.word	0x00000000
        /*0ca4*/ 	.short	0x010a
        /*0ca6*/ 	.byte	0xff
	.zero		1


	//   ....[168]....
        /*0ca8*/ 	.word	0x0000fd00
        /*0cac*/ 	.word	0x00000004
        /*0cb0*/ 	.word	0x00000000
        /*0cb4*/ 	.short	0x010a
        /*0cb6*/ 	.byte	0xff
	.zero		1


	//   ....[169]....
        /*0cb8*/ 	.word	0x0000fd80
        /*0cbc*/ 	.word	0x00000004
        /*0cc0*/ 	.word	0x00000000
        /*0cc4*/ 	.short	0x010a
        /*0cc6*/ 	.byte	0xff
	.zero		1


	//   ....[170]....
        /*0cc8*/ 	.word	0x0000fe00
        /*0ccc*/ 	.word	0x00000004
        /*0cd0*/ 	.word	0x00000000
        /*0cd4*/ 	.short	0x010a
        /*0cd6*/ 	.byte	0xff
	.zero		1


	//   ....[171]....
        /*0cd8*/ 	.word	0x0000fe90
        /*0cdc*/ 	.word	0x00000004
        /*0ce0*/ 	.word	0x00000000
        /*0ce4*/ 	.short	0x010a
        /*0ce6*/ 	.byte	0xff
	.zero		1


	//   ....[172]....
        /*0ce8*/ 	.word	0x0000ff20
        /*0cec*/ 	.word	0x00000004
        /*0cf0*/ 	.word	0x00000000
        /*0cf4*/ 	.short	0x010a
        /*0cf6*/ 	.byte	0xff
	.zero		1


	//   ....[173]....
        /*0cf8*/ 	.word	0x0000ffb0
        /*0cfc*/ 	.word	0x00000003
        /*0d00*/ 	.word	0x00000000
        /*0d04*/ 	.short	0x010a
        /*0d06*/ 	.byte	0xff
	.zero		1


	//   ....[174]....
        /*0d08*/ 	.word	0x00010010
        /*0d0c*/ 	.word	0x00000004
        /*0d10*/ 	.word	0x000001a0
        /*0d14*/ 	.short	0x010a
        /*0d16*/ 	.byte	0xff
	.zero		1


	//   ....[175]....
        /*0d18*/ 	.word	0x00010090
        /*0d1c*/ 	.word	0x00000004
        /*0d20*/ 	.word	0x000001f0
        /*0d24*/ 	.short	0x010a
        /*0d26*/ 	.byte	0xff
	.zero		1


	//   ....[176]....
        /*0d28*/ 	.word	0x000100f0
        /*0d2c*/ 	.word	0x00000004
        /*0d30*/ 	.word	0x000001a8
        /*0d34*/ 	.short	0x010a
        /*0d36*/ 	.byte	0xff
	.zero		1


	//   ....[177]....
        /*0d38*/ 	.word	0x00010170
        /*0d3c*/ 	.word	0x00000004
        /*0d40*/ 	.word	0x000001f8
        /*0d44*/ 	.short	0x010a
        /*0d46*/ 	.byte	0xff
	.zero		1


	//   ....[178]....
        /*0d48*/ 	.word	0x000101e0
        /*0d4c*/ 	.word	0x00000002
        /*0d50*/ 	.word	0x000001f8
        /*0d54*/ 	.short	0x010a
        /*0d56*/ 	.byte	0xff
	.zero		1


	//----- nvinfo : EIATTR_NUM_MBARRIERS
	.align		4
.L_78:
        /*0d58*/ 	.byte	0x03, 0x38
        /*0d5a*/ 	.short	0x0047


	//----- nvinfo : EIATTR_EXIT_INSTR_OFFSETS
	.align		4
        /*0d5c*/ 	.byte	0x04, 0x1c
        /*0d5e*/ 	.short	(.L_80 - .L_79)


	//   ....[0]....
.L_79:
        /*0d60*/ 	.word	0x0000ef20


	//----- nvinfo : EIATTR_REQNTID
	.align		4
.L_80:
        /*0d64*/ 	.byte	0x04, 0x10
        /*0d66*/ 	.short	(.L_82 - .L_81)
.L_81:
        /*0d68*/ 	.word	0x00000200
        /*0d6c*/ 	.word	0x00000001
        /*0d70*/ 	.word	0x00000001


	//----- nvinfo : EIATTR_CRS_STACK_SIZE
	.align		4
.L_82:
        /*0d74*/ 	.byte	0x04, 0x1e
        /*0d76*/ 	.short	(.L_84 - .L_83)
.L_83:
        /*0d78*/ 	.word	0x00000000


	//----- nvinfo : EIATTR_CBANK_PARAM_SIZE
	.align		4
.L_84:
        /*0d7c*/ 	.byte	0x03, 0x19
        /*0d7e*/ 	.short	0x02e8


	//----- nvinfo : EIATTR_PARAM_CBANK
	.align		4
        /*0d80*/ 	.byte	0x04, 0x0a
        /*0d82*/ 	.short	(.L_86 - .L_85)
	.align		4
.L_85:
        /*0d84*/ 	.word	index@(.nv.constant0.kernel_cutlass_kernel_flash_attncuteflash_fwd_sm100FlashAttentionForwardSm100_object_at__tensor0000o6411101213_tensor0000o6411101213_tensor0000o6410111213_tensor0000o6411101213_tensorptrf_0)
        /*0d88*/ 	.short	0x0380
        /*0d8a*/ 	.short	0x02e8


	//----- nvinfo : EIATTR_SW_WAR
	.align		4
.L_86:
        /*0d8c*/ 	.byte	0x04, 0x36
        /*0d8e*/ 	.short	(.L_88 - .L_87)
.L_87:
        /*0d90*/ 	.word	0x00000008
.L_88:


//--------------------- .nv.compat                --------------------------
	.section	.nv.compat,"",@"SHT_CUDA_COMPAT_INFO"
	.align	4
        /*0000*/ 	.byte	0x02, 0x02, 0x02, 0x00, 0x02, 0x05, 0x05, 0x00, 0x02, 0x03, 0x01, 0x00, 0x02, 0x06, 0x01, 0x00


//--------------------- .nv.callgraph             --------------------------
	.section	.nv.callgraph,"",@"SHT_CUDA_CALLGRAPH"
	.align	4
	.sectionentsize	8
	.align		4
        /*0000*/ 	.word	0x00000000
	.align		4
        /*0004*/ 	.word	0xffffffff
	.align		4
        /*0008*/ 	.word	0x00000000
	.align		4
        /*000c*/ 	.word	0xfffffffe
	.align		4
        /*0010*/ 	.word	0x00000000
	.align		4
        /*0014*/ 	.word	0xfffffffd
	.align		4
        /*0018*/ 	.word	0x00000000
	.align		4
        /*001c*/ 	.word	0xfffffffc


//--------------------- .text.kernel_cutlass_kernel_flash_attncuteflash_fwd_sm100FlashAttentionForwardSm100_object_at__tensor0000o6411101213_tensor0000o6411101213_tensor0000o6410111213_tensor0000o6411101213_tensorptrf_0 --------------------------
	.section	.text.kernel_cutlass_kernel_flash_attncuteflash_fwd_sm100FlashAttentionForwardSm100_object_at__tensor0000o6411101213_tensor0000o6411101213_tensor0000o6410111213_tensor0000o6411101213_tensorptrf_0,"ax",@progbits
	.align	128
        .global         kernel_cutlass_kernel_flash_attncuteflash_fwd_sm100FlashAttentionForwardSm100_object_at__tensor0000o6411101213_tensor0000o6411101213_tensor0000o6410111213_tensor0000o6411101213_tensorptrf_0
        .type           kernel_cutlass_kernel_flash_attncuteflash_fwd_sm100FlashAttentionForwardSm100_object_at__tensor0000o6411101213_tensor0000o6411101213_tensor0000o6410111213_tensor0000o6411101213_tensorptrf_0,@function
        .size           kernel_cutlass_kernel_flash_attncuteflash_fwd_sm100FlashAttentionForwardSm100_object_at__tensor0000o6411101213_tensor0000o6411101213_tensor0000o6410111213_tensor0000o6411101213_tensorptrf_0,(.L_x_181 - kernel_cutlass_kernel_flash_attncuteflash_fwd_sm100FlashAttentionForwardSm100_object_at__tensor0000o6411101213_tensor0000o6411101213_tensor0000o6410111213_tensor0000o6411101213_tensorptrf_0)
        .other          kernel_cutlass_kernel_flash_attncuteflash_fwd_sm100FlashAttentionForwardSm100_object_at__tensor0000o6411101213_tensor0000o6411101213_tensor0000o6410111213_tensor0000o6411101213_tensorptrf_0,@"STO_CUDA_ENTRY STV_DEFAULT"
kernel_cutlass_kernel_flash_attncuteflash_fwd_sm100FlashAttentionForwardSm100_object_at__tensor0000o6411101213_tensor0000o6411101213_tensor0000o6410111213_tensor0000o6411101213_tensorptrf_0:
.text.kernel_cutlass_kernel_flash_attncuteflash_fwd_sm100FlashAttentionForwardSm100_object_at__tensor0000o6411101213_tensor0000o6411101213_tensor0000o6410111213_tensor0000o6411101213_tensorptrf_0:
[----:B------:R-:W1:Y:S01]  /*0000*/  LDC R1, c[0x0][0x37c] ;  /* 0x0000df00ff017b82 */ /* 0x000e620000000800 */
[----:B------:R-:W2:Y:S07]  /*0010*/  S2R R3, SR_TID.X ;  /* 0x0000000000037919 */ /* 0x000eae0000002100 */
[----:B------:R-:W3:Y:S01]  /*0020*/  S2UR UR22, SR_CgaCtaId ;  /* 0x00000000001679c3 */ /* 0x000ee20000008800 */
[----:B------:R-:W4:Y:S01]  /*0030*/  LDCU UR7, c[0x0][0x36c] ;  /* 0x00006d80ff0777ac */ /* 0x000f220008000800 */
[----:B------:R-:W-:-:S06]  /*0040*/  UMOV UR9, 0x1 ;  /* 0x0000000100097882 */ /* 0x000fcc0000000000 */
[----:B------:R-:W5:Y:S01]  /*0050*/  S2UR UR6, SR_CTAID.X ;  /* 0x00000000000679c3 */ /* 0x000f620000002500 */
[----:B----4-:R-:W-:Y:S02]  /*0060*/  UISETP.EQ.U32.AND UP4, UPT, UR7, 0x1, UPT ;  /* 0x000000010700788c */ /* 0x010fe4000bf82070 */
[----:B---3--:R-:W-:-:S04]  /*0070*/  ULEA.HI UR5, UR22, UR22, URZ, 0x1 ;  /* 0x0000001616057291 */ /* 0x008fc8000f8f08ff */
[----:B------:R-:W-:Y:S02]  /*0080*/  ULOP3.LUT UR4, UR5, 0xfffffffe, URZ, 0xc0, !UPT ;  /* 0xfffffffe05047892 */ /* 0x000fe4000f8ec0ff */
[----:B------:R-:W-:Y:S01]  /*0090*/  USHF.R.U32.HI UR5, URZ, 0x1, UR5 ;  /* 0x00000001ff057899 */ /* 0x000fe20008011605 */
[----:B--2---:R-:W-:Y:S01]  /*00a0*/  SHF.R.U32.HI R0, RZ, 0x5, R3 ;  /* 0x00000005ff007819 */ /* 0x004fe20000011603 */
[----:B------:R-:W-:Y:S02]  /*00b0*/  UISETP.NE.AND UP0, UPT, UR22, UR4, UPT ;  /* 0x000000041600728c */ /* 0x000fe4000bf05270 */
[----:B-----5:R-:W-:Y:S01]  /*00c0*/  ULOP3.LUT UR6, UR6, 0x1, URZ, 0xc0, !UPT ;  /* 0x0000000106067892 */ /* 0x020fe2000f8ec0ff */
[----:B------:R-:W-:Y:S01]  /*00d0*/  R2UR UR10, R0 ;  /* 0x00000000000a72ca */ /* 0x000fe200000e0000 */
[----:B------:R-:W-:-:S04]  /*00e0*/  UISETP.LT.AND UP0, UPT, UR22, URZ, UP0 ;  /* 0x000000ff1600728c */ /* 0x000fc80008701270 */
[----:B------:R-:W-:Y:S01]  /*00f0*/  IMAD.U32 R2, RZ, RZ, UR6 ;  /* 0x00000006ff027e24 */ /* 0x000fe2000f8e00ff */
[----:B------:R-:W-:Y:S02]  /*0100*/  UIADD3 UR6, UPT, UPT, -UR4, UR22, URZ ;  /* 0x0000001604067290 */ /* 0x000fe4000fffe1ff */
[----:B------:R-:W-:Y:S02]  /*0110*/  UIADD3 UR4, UPT, UPT, UR5, -0x1, URZ ;  /* 0xffffffff05047890 */ /* 0x000fe4000fffe0ff */
[----:B------:R-:W-:Y:S02]  /*0120*/  ULOP3.LUT UR7, UR6, 0x1, URZ, 0x3c, !UPT ;  /* 0x0000000106077892 */ /* 0x000fe4000f8e3cff */
[----:B------:R-:W-:Y:S01]  /*0130*/  USHF.L.U32 UR8, UR9, UR6, URZ ;  /* 0x0000000609087299 */ /* 0x000fe200080006ff */
[----:B------:R-:W-:Y:S01]  /*0140*/  IMAD.U32 R2, RZ, RZ, UR10 ;  /* 0x0000000aff027e24 */ /* 0x000fe2000f8e00ff */
[----:B------:R-:W-:Y:S02]  /*0150*/  UISETP.NE.AND UP6, UPT, UR10, URZ, UPT ;  /* 0x000000ff0a00728c */ /* 0x000fe4000bfc5270 */
[----:B------:R-:W-:-:S02]  /*0160*/  USHF.L.U32 UR6, UR9, UR7, URZ ;  /* 0x0000000709067299 */ /* 0x000fc400080006ff */
[----:B------:R-:W-:Y:S02]  /*0170*/  @!UP0 UIADD3 UR4, UPT, UPT, UR5, URZ, URZ ;  /* 0x000000ff05048290 */ /* 0x000fe4000fffe0ff */
[----:B------:R-:W-:Y:S02]  /*0180*/  ULOP3.LUT UR5, UR6, UR8, URZ, 0xfc, !UPT ;  /* 0x0000000806057292 */ /* 0x000fe4000f8efcff */
[----:B------:R-:W-:Y:S02]  /*0190*/  UIADD3 UR4, UPT, UPT, UR4, UR4, URZ ;  /* 0x0000000404047290 */ /* 0x000fe4000fffe0ff */
[----:B------:R-:W-:Y:S02]  /*01a0*/  UISETP.NE.AND UP5, UPT, UR10, 0xc, UPT ;  /* 0x0000000c0a00788c */ /* 0x000fe4000bfa5270 */
[----:B------:R-:W-:Y:S02]  /*01b0*/  MOV R6, UR5 ;  /* 0x0000000500067c02 */ /* 0x000fe40008000f00 */
[----:B------:R-:W-:Y:S01]  /*01c0*/  IMAD.U32 R2, RZ, RZ, UR4 ;  /* 0x00000004ff027e24 */ /* 0x000fe2000f8e00ff */
[----:B-1----:R-:W-:Y:S06]  /*01d0*/  BRA.U UP6, `(.L_x_0) ;  /* 0x0000000106387547 */ /* 0x002fec000b800000 */
[----:B------:R-:W1:Y:S02]  /*01e0*/  LDCU.64 UR4, c[0x0][0x348] ;  /* 0x00006900ff0477ac */ /* 0x000e640008000a00 */
[----:B-1----:R-:W-:Y:S02]  /*01f0*/  UIADD3 UR10, UP3, UPT, UR4, 0x80, URZ ;  /* 0x00000080040a7890 */ /* 0x002fe4000ff7e0ff */
[----:B------:R-:W-:Y:S02]  /*0200*/  UIADD3 UR8, UP2, UPT, UR4, 0x100, URZ ;  /* 0x0000010004087890 */ /* 0x000fe4000ff5e0ff */
[----:B------:R-:W-:Y:S02]  /*0210*/  UIADD3 UR6, UP1, UPT, UR4, 0x180, URZ ;  /* 0x0000018004067890 */ /* 0x000fe4000ff3e0ff */
[----:B------:R-:W-:Y:S02]  /*0220*/  UIADD3 UR4, UP0, UPT, UR4, 0x200, URZ ;  /* 0x0000020004047890 */ /* 0x000fe4000ff1e0ff */
[----:B------:R-:W-:-:S02]  /*0230*/  UIADD3.X UR11, UPT, UPT, URZ, UR5, URZ, UP3, !UPT ;  /* 0x00000005ff0b7290 */ /* 0x000fc40009ffe4ff */
[----:B------:R-:W-:Y:S02]  /*0240*/  UIADD3.X UR9, UPT, UPT, URZ, UR5, URZ, UP2, !UPT ;  /* 0x00000005ff097290 */ /* 0x000fe400097fe4ff */
[----:B------:R-:W-:Y:S02]  /*0250*/  UIADD3.X UR7, UPT, UPT, URZ, UR5, URZ, UP1, !UPT ;  /* 0x00000005ff077290 */ /* 0x000fe40008ffe4ff */
[----:B------:R-:W-:-:S03]  /*0260*/  UIADD3.X UR5, UPT, UPT, URZ, UR5, URZ, UP0, !UPT ;  /* 0x00000005ff057290 */ /* 0x000fc600087fe4ff */
[----:B------:R1:W-:Y:S02]  /*0270*/  UTMACCTL.PF [UR10] ;  /* 0x000000000a0079b9 */ /* 0x0003e40008040000 */
[----:B------:R1:W-:Y:S02]  /*0280*/  UTMACCTL.PF [UR8] ;  /* 0x00000000080079b9 */ /* 0x0003e40008040000 */
[----:B------:R1:W-:Y:S02]  /*0290*/  UTMACCTL.PF [UR6] ;  /* 0x00000000060079b9 */ /* 0x0003e40008040000 */
[----:B------:R1:W-:Y:S02]  /*02a0*/  UTMACCTL.PF [UR4] ;  /* 0x00000000040079b9 */ /* 0x0003e40008040000 */
[----:B-1----:R-:W-:Y:S01]  /*02b0*/  NOP ;  /* 0x0000000000007918 */ /* 0x002fe20000000000 */
.L_x_0:
[----:B------:R-:W-:Y:S05]  /*02c0*/  BRA.U UP5, `(.L_x_1) ;  /* 0x00000001052c7547 */ /* 0x000fea000b800000 */
[----:B------:R-:W1:Y:S01]  /*02d0*/  S2UR UR6, SR_CgaCtaId ;  /* 0x00000000000679c3 */ /* 0x000e620000008800 */
[----:B------:R-:W-:Y:S01]  /*02e0*/  UMOV UR4, 0x400 ;  /* 0x0000040000047882 */ /* 0x000fe20000000000 */
[----:B------:R-:W-:Y:S01]  /*02f0*/  UMOV UR5, 0x20 ;  /* 0x0000002000057882 */ /* 0x000fe20000000000 */
[----:B------:R-:W-:Y:S01]  /*0300*/  ELECT P0, URZ, PT ;  /* 0x0000000000ff782f */ /* 0x000fe20003800000 */
[----:B-1----:R-:W-:Y:S02]  /*0310*/  ULEA UR6, UR6, UR4, 0x18 ;  /* 0x0000000406067291 */ /* 0x002fe4000f8ec0ff */
[----:B------:R-:W-:-:S04]  /*0320*/  UIADD3 UR4, UPT, UPT, -UR5, 0x100000, URZ ;  /* 0x0010000005047890 */ /* 0x000fc8000fffe1ff */
[----:B------:R-:W-:Y:S02]  /*0330*/  USHF.L.U32 UR5, UR4, 0xb, URZ ;  /* 0x0000000b04057899 */ /* 0x000fe400080006ff */
[----:B------:R-:W-:Y:S01]  /*0340*/  USHF.L.U32 UR4, UR4, 0x1, URZ ;  /* 0x0000000104047899 */ /* 0x000fe200080006ff */
[----:B------:R-:W1:Y:S11]  /*0350*/  FENCE.VIEW.ASYNC.S ;  /* 0x00000000000073c6 */ /* 0x000e760000000000 */
[----:B-1----:R1:W2:Y:S01]  /*0360*/  SYNCS.EXCH.64 URZ, [UR6+0x220], UR4 ;  /* 0x0002200406ff75b2 */ /* 0x0022a20008000100 */
[----:B------:R-:W-:Y:S01]  /*0370*/  NOP ;  /* 0x0000000000007918 */ /* 0x000fe20000000000 */
.L_x_1:
[----:B------:R-:W-:Y:S01]  /*0380*/  NOP ;  /* 0x0000000000007918 */ /* 0x000fe20000000000 */
[----:B------:R-:W-:Y:S05]  /*0390*/  BRA.U UP6, `(.L_x_2) ;  /* 0x0000000106347547 */ /* 0x000fea000b800000 */
[----:B-1----:R-:W1:Y:S01]  /*03a0*/  S2UR UR4, SR_CgaCtaId ;  /* 0x00000000000479c3 */ /* 0x002e620000008800 */
[----:B------:R-:W-:Y:S01]  /*03b0*/  UMOV UR5, 0x400 ;  /* 0x0000040000057882 */ /* 0x000fe20000000000 */
[----:B------:R-:W-:Y:S02]  /*03c0*/  UMOV UR6, 0x1 ;  /* 0x0000000100067882 */ /* 0x000fe40000000000 */
[----:B------:R-:W-:-:S04]  /*03d0*/  UIADD3 UR6, UPT, UPT, -UR6, 0x100000, URZ ;  /* 0x0010000006067890 */ /* 0x000fc8000fffe1ff */
[----:B------:R-:W-:Y:S02]  /*03e0*/  USHF.L.U32 UR7, UR6, 0xb, URZ ;  /* 0x0000000b06077899 */ /* 0x000fe400080006ff */
[----:B------:R-:W-:Y:S02]  /*03f0*/  USHF.L.U32 UR6, UR6, 0x1, URZ ;  /* 0x0000000106067899 */ /* 0x000fe400080006ff */
[----:B-1----:R-:W-:Y:S01]  /*0400*/  ULEA UR4, UR4, UR5, 0x18 ;  /* 0x0000000504047291 */ /* 0x002fe2000f8ec0ff */
[----:B------:R-:W1:Y:S11]  /*0410*/  FENCE.VIEW.ASYNC.S ;  /* 0x00000000000073c6 */ /* 0x000e760000000000 */
[----:B-1----:R3:W4:Y:S01]  /*0420*/  SYNCS.EXCH.64 URZ, [UR4], UR6 ;  /* 0x0000000604ff75b2 */ /* 0x0027220008000100 */
[----:B------:R3:W5:Y:S01]  /*0430*/  SYNCS.EXCH.64 URZ, [UR4+0x8], UR6 ;  /* 0x0000080604ff75b2 */ /* 0x0007620008000100 */
[----:B------:R3:W1:Y:S01]  /*0440*/  SYNCS.EXCH.64 URZ, [UR4+0x10], UR6 ;  /* 0x0000100604ff75b2 */ /* 0x0006620008000100 */
[----:B------:R3:W2:Y:S02]  /*0450*/  SYNCS.EXCH.64 URZ, [UR4+0x18], UR6 ;  /* 0x0000180604ff75b2 */ /* 0x0006a40008000100 */
[----:B---3--:R-:W-:Y:S01]  /*0460*/  NOP ;  /* 0x0000000000007918 */ /* 0x008fe20000000000 */
.L_x_2:
[----:B------:R-:W-:Y:S05]  /*0470*/  BRA.U UP6, `(.L_x_3) ;  /* 0x0000000106e07547 */ /* 0x000fea000b800000 */
[----:B-1----:R-:W-:Y:S01]  /*0480*/  UMOV UR4, 0x400 ;  /* 0x0000040000047882 */ /* 0x002fe20000000000 */
[----:B------:R-:W-:Y:S01]  /*0490*/  UMOV UR6, 0x1 ;  /* 0x0000000100067882 */ /* 0x000fe20000000000 */
[----:B------:R-:W-:Y:S02]  /*04a0*/  ULEA UR4, UR22, UR4, 0x18 ;  /* 0x0000000416047291 */ /* 0x000fe4000f8ec0ff */
[----:B------:R-:W-:-:S04]  /*04b0*/  UIADD3 UR6, UPT, UPT, -UR6, 0x100000, URZ ;  /* 0x0010000006067890 */ /* 0x000fc8000fffe1ff */
[----:B------:R-:W-:Y:S02]  /*04c0*/  USHF.L.U32 UR7, UR6, 0xb, URZ ;  /* 0x0000000b06077899 */ /* 0x000fe400080006ff */
[----:B------:R-:W-:Y:S01]  /*04d0*/  USHF.L.U32 UR6, UR6, 0x1, URZ ;  /* 0x0000000106067899 */ /* 0x000fe200080006ff */
[----:B------:R-:W-:Y:S02]  /*04e0*/  UMOV UR8, 0x200 ;  /* 0x0000020000087882 */ /* 0x000fe40000000000 */
[----:B------:R-:W-:-:S04]  /*04f0*/  UIADD3 UR8, UPT, UPT, -UR8, 0x100000, URZ ;  /* 0x0010000008087890 */ /* 0x000fc8000fffe1ff */
[----:B------:R-:W-:Y:S02]  /*0500*/  USHF.L.U32 UR9, UR8, 0xb, URZ ;  /* 0x0000000b08097899 */ /* 0x000fe400080006ff */
[----:B------:R-:W-:Y:S01]  /*0510*/  USHF.L.U32 UR8, UR8, 0x1, URZ ;  /* 0x0000000108087899 */ /* 0x000fe200080006ff */
[----:B------:R-:W1:Y:S02]  /*0520*/  FENCE.VIEW.ASYNC.S ;  /* 0x00000000000073c6 */ /* 0x000e640000000000 */
[----:B-1----:R3:W1:Y:S01]  /*0530*/  SYNCS.EXCH.64 URZ, [UR4+0x20], UR6 ;  /* 0x0000200604ff75b2 */ /* 0x0026620008000100 */
[----:B------:R3:W5:Y:S01]  /*0540*/  SYNCS.EXCH.64 URZ, [UR4+0x28], UR6 ;  /* 0x0000280604ff75b2 */ /* 0x0007620008000100 */
[----:B------:R3:W4:Y:S01]  /*0550*/  SYNCS.EXCH.64 URZ, [UR4+0x30], UR6 ;  /* 0x0000300604ff75b2 */ /* 0x0007220008000100 */
[----:B------:R3:W2:Y:S01]  /*0560*/  SYNCS.EXCH.64 URZ, [UR4+0x38], UR6 ;  /* 0x0000380604ff75b2 */ /* 0x0006a20008000100 */
[----:B------:R3:W1:Y:S01]  /*0570*/  SYNCS.EXCH.64 URZ, [UR4+0x40], UR6 ;  /* 0x0000400604ff75b2 */ /* 0x0006620008000100 */
        /* <DEDUP_REMOVED lines=38> */
[----:B------:R3:W1:Y:S02]  /*07e0*/  SYNCS.EXCH.64 URZ, [UR4+0x178], UR8 ;  /* 0x0001780804ff75b2 */ /* 0x0006640008000100 */
[----:B--2345:R-:W-:Y:S01]  /*07f0*/  NOP ;  /* 0x0000000000007918 */ /* 0x03cfe20000000000 */
.L_x_3:
[----:B------:R-:W-:Y:S05]  /*0800*/  BRA.U UP6, `(.L_x_4) ;  /* 0x0000000106a07547 */ /* 0x000fea000b800000 */
[----:B-1----:R-:W-:Y:S01]  /*0810*/  UMOV UR4, 0x400 ;  /* 0x0000040000047882 */ /* 0x002fe20000000000 */
[----:B------:R-:W-:Y:S01]  /*0820*/  UMOV UR14, 0x8 ;  /* 0x00000008000e7882 */ /* 0x000fe20000000000 */
[----:B------:R-:W-:Y:S01]  /*0830*/  UMOV UR8, 0x1 ;  /* 0x0000000100087882 */ /* 0x000fe20000000000 */
[----:B------:R-:W-:Y:S02]  /*0840*/  ULEA UR4, UR22, UR4, 0x18 ;  /* 0x0000000416047291 */ /* 0x000fe4000f8ec0ff */
[----:B------:R-:W-:-:S04]  /*0850*/  UIADD3 UR14, UPT, UPT, -UR14, 0x100000, URZ ;  /* 0x001000000e0e7890 */ /* 0x000fc8000fffe1ff */
[----:B------:R-:W-:Y:S02]  /*0860*/  USHF.L.U32 UR15, UR14, 0xb, URZ ;  /* 0x0000000b0e0f7899 */ /* 0x000fe400080006ff */
[----:B------:R-:W-:Y:S01]  /*0870*/  USHF.L.U32 UR14, UR14, 0x1, URZ ;  /* 0x000000010e0e7899 */ /* 0x000fe200080006ff */
[----:B------:R-:W-:Y:S01]  /*0880*/  UMOV UR12, 0x100 ;  /* 0x00000100000c7882 */ /* 0x000fe20000000000 */
        /* <DEDUP_REMOVED lines=10> */
[----:B------:R-:W-:Y:S02]  /*0930*/  USHF.L.U32 UR6, UR6, 0x1, URZ ;  /* 0x0000000106067899 */ /* 0x000fe400080006ff */
        /* <DEDUP_REMOVED lines=20> */
[----:B---3--:R-:W-:Y:S01]  /*0a80*/  NOP ;  /* 0x0000000000007918 */ /* 0x008fe20000000000 */
.L_x_4:
[----:B------:R-:W-:Y:S01]  /*0a90*/  NOP ;  /* 0x0000000000007918 */ /* 0x000fe20000000000 */
[----:B------:R-:W-:Y:S05]  /*0aa0*/  BRA.U !UP4, `(.L_x_5) ;  /* 0x000000010c087547 */ /* 0x000fea000b800000 */
[----:B-12-45:R-:W-:Y:S01]  /*0ab0*/  UCGABAR_ARV ;  /* 0x00000000000079c7 */ /* 0x036fe20008000000 */
[----:B------:R-:W-:Y:S05]  /*0ac0*/  BRA `(.L_x_6) ;  /* 0x0000000000047947 */ /* 0x000fea0003800000 */
.L_x_5:
[----:B-12-45:R-:W-:Y:S01]  /*0ad0*/  NOP ;  /* 0x0000000000007918 */ /* 0x036fe20000000000 */
.L_x_6:
[----:B------:R-:W-:Y:S05]  /*0ae0*/  BRA.U !UP4, `(.L_x_7) ;  /* 0x000000010c0c7547 */ /* 0x000fea000b800000 */
[----:B------:R-:W-:Y:S01]  /*0af0*/  UCGABAR_WAIT ;  /* 0x0000000000007dc7 */ /* 0x000fe20008000000 */
[----:B------:R-:W-:Y:S01]  /*0b00*/  CCTL.IVALL ;  /* 0x00000000ff00798f */ /* 0x000fe20002000000 */
[----:B------:R-:W-:Y:S05]  /*0b10*/  BRA `(.L_x_8) ;  /* 0x0000000000047947 */ /* 0x000fea0003800000 */
.L_x_7:
[----:B------:R-:W-:Y:S06]  /*0b20*/  BAR.SYNC.DEFER_BLOCKING 0x0 ;  /* 0x0000000000007b1d */ /* 0x000fec0000010000 */
.L_x_8:
[----:B------:R-:W-:Y:S01]  /*0b30*/  R2UR UR4, R0 ;  /* 0x00000000000472ca */ /* 0x000fe200000e0000 */
[----:B------:R-:W-:-:S12]  /*0b40*/  BSSY.RECONVERGENT B1, `(.L_x_9) ;  /* 0x0000434000017945 */ /* 0x000fd80003800200 */
[----:B------:R-:W-:-:S09]  /*0b50*/  UISETP.NE.AND UP0, UPT, UR4, 0xe, UPT ;  /* 0x0000000e0400788c */ /* 0x000fd2000bf05270 */
[----:B------:R-:W-:Y:S05]  /*0b60*/  BRA.U !UP0, `(.L_x_10) ;  /* 0x0000000108187547 */ /* 0x000fea000b800000 */
[----:B------:R-:W-:-:S13]  /*0b70*/  R2UR UR4, R0 ;  /* 0x00000000000472ca */ /* 0x000fda00000e0000 */
[----:B------:R-:W-:-:S09]  /*0b80*/  UISETP.NE.AND UP0, UPT, UR4, 0xf, UPT ;  /* 0x0000000f0400788c */ /* 0x000fd2000bf05270 */
[----:B------:R-:W-:Y:S05]  /*0b90*/  BRA.U UP0, `(.L_x_11) ;  /* 0x0000001500387547 */ /* 0x000fea000b800000 */
[----:B------:R-:W-:-:S08]  /*0ba0*/  NOP ;  /* 0x0000000000007918 */ /* 0x000fd00000000000 */
[----:B------:R-:W1:-:S00]  /*0bb0*/  USETMAXREG.DEALLOC.CTAPOOL 0x30 ;  /* 0x00000030000079c8 */ /* 0x000e4000080e0500 */
[----:B-1----:R-:W-:Y:S05]  /*0bc0*/  BRA `(.L_x_12) ;  /* 0x0000004000a87947 */ /* 0x002fea0003800000 */
.L_x_10:
[----:B------:R-:W-:-:S08]  /*0bd0*/  NOP ;  /* 0x0000000000007918 */ /* 0x000fd00000000000 */
[----:B------:R-:W1:-:S00]  /*0be0*/  USETMAXREG.DEALLOC.CTAPOOL 0x30 ;  /* 0x00000030000079c8 */ /* 0x000e4000080e0500 */
[----:B------:R-:W2:Y:S01]  /*0bf0*/  S2UR UR11, SR_CTAID.X ;  /* 0x00000000000b79c3 */ /* 0x000ea20000002500 */
[----:B------:R-:W2:Y:S01]  /*0c00*/  LDCU UR4, c[0x0][0x640] ;  /* 0x0000c800ff0477ac */ /* 0x000ea20008000800 */
[----:B-1----:R-:W-:Y:S01]  /*0c10*/  HFMA2 R7, -RZ, RZ, 0, 5.9604644775390625e-08 ;  /* 0x00000001ff077431 */ /* 0x002fe200000001ff */
[----:B------:R-:W1:Y:S01]  /*0c20*/  LDCU.U8 UR8, c[0x0][0x644] ;  /* 0x0000c880ff0877ac */ /* 0x000e620008000000 */
[----:B------:R-:W3:Y:S01]  /*0c30*/  LDCU.U8 UR7, c[0x0][0x645] ;  /* 0x0000c8a0ff0777ac */ /* 0x000ee20008000000 */
[----:B------:R-:W4:Y:S01]  /*0c40*/  LDCU UR6, c[0x0][0x654] ;  /* 0x0000ca80ff0677ac */ /* 0x000f220008000800 */
[----:B------:R-:W5:Y:S01]  /*0c50*/  LDCU.U8 UR14, c[0x0][0x638] ;  /* 0x0000c700ff0e77ac */ /* 0x000f620008000000 */
[----:B------:R-:W5:Y:S01]  /*0c60*/  LDCU.U8 UR15, c[0x0][0x650] ;  /* 0x0000ca00ff0f77ac */ /* 0x000f620008000000 */
[----:B--2---:R-:W-:Y:S01]  /*0c70*/  UIMAD.WIDE.U32 UR4, UR11, UR4, URZ ;  /* 0x000000040b0472a5 */ /* 0x004fe2000f8e00ff */
[----:B------:R-:W2:Y:S03]  /*0c80*/  LDCU.U8 UR12, c[0x0][0x639] ;  /* 0x0000c720ff0c77ac */ /* 0x000ea60008000000 */
[----:B------:R-:W-:Y:S01]  /*0c90*/  UIADD3 UR4, UPT, UPT, -UR5, UR11, URZ ;  /* 0x0000000b05047290 */ /* 0x000fe2000fffe1ff */
[----:B------:R-:W2:Y:S03]  /*0ca0*/  LDCU.U8 UR13, c[0x0][0x651] ;  /* 0x0000ca20ff0d77ac */ /* 0x000ea60008000000 */
[----:B-1----:R-:W-:Y:S01]  /*0cb0*/  USHF.R.U32.HI UR4, URZ, UR8, UR4 ;  /* 0x00000008ff047299 */ /* 0x002fe20008011604 */
[----:B------:R-:W1:Y:S03]  /*0cc0*/  LDCU.64 UR8, c[0x0][0x630] ;  /* 0x0000c600ff0877ac */ /* 0x000e660008000a00 */
[----:B------:R-:W-:Y:S01]  /*0cd0*/  UIADD3 UR4, UPT, UPT, UR5, UR4, URZ ;  /* 0x0000000405047290 */ /* 0x000fe2000fffe0ff */
[----:B------:R-:W1:Y:S03]  /*0ce0*/  LDCU.U8 UR16, c[0x0][0x62c] ;  /* 0x0000c580ff1077ac */ /* 0x000e660008000000 */
[----:B---3--:R-:W-:Y:S01]  /*0cf0*/  USHF.R.U32.HI UR10, URZ, UR7, UR4 ;  /* 0x00000007ff0a7299 */ /* 0x008fe20008011604 */
[----:B------:R-:W3:Y:S03]  /*0d00*/  LDCU UR7, c[0x0][0x63c] ;  /* 0x0000c780ff0777ac */ /* 0x000ee60008000800 */
[----:B----4-:R-:W-:-:S02]  /*0d10*/  UISETP.GE.AND UP0, UPT, UR10, UR6, UPT ;  /* 0x000000060a00728c */ /* 0x010fc4000bf06270 */
[----:B------:R-:W-:Y:S02]  /*0d20*/  UIADD3 UR4, UPT, UPT, -UR10, URZ, URZ ;  /* 0x000000ff0a047290 */ /* 0x000fe4000fffe1ff */
[----:B-----5:R-:W-:Y:S01]  /*0d30*/  USEL UR6, UR14, UR15, !UP0 ;  /* 0x0000000f0e067287 */ /* 0x020fe2000c000000 */
[----:B------:R-:W4:Y:S03]  /*0d40*/  LDCU.U8 UR15, c[0x0][0x62d] ;  /* 0x0000c5a0ff0f77ac */ /* 0x000f260008000000 */
[----:B------:R-:W-:-:S03]  /*0d50*/  ULOP3.LUT UR6, UR6, 0xff, URZ, 0xc0, !UPT ;  /* 0x000000ff06067892 */ /* 0x000fc6000f8ec0ff */
[----:B-1----:R-:W1:Y:S01]  /*0d60*/  @UP0 LDCU UR9, c[0x0][0x64c] ;  /* 0x0000c980ff0907ac */ /* 0x002e620008000800 */
[----:B---3--:R-:W-:Y:S01]  /*0d70*/  UIMAD UR7, UR4, UR7, UR11 ;  /* 0x00000007040772a4 */ /* 0x008fe2000f8e020b */
[----:B------:R-:W3:Y:S03]  /*0d80*/  @UP0 LDCU UR8, c[0x0][0x648] ;  /* 0x0000c900ff0807ac */ /* 0x000ee60008000800 */
[----:B-1----:R-:W-:Y:S02]  /*0d90*/  UIMAD.WIDE.U32 UR4, UR7, UR9, URZ ;  /* 0x00000009070472a5 */ /* 0x002fe4000f8e00ff */
[----:B--2---:R-:W-:Y:S02]  /*0da0*/  USEL UR9, UR12, UR13, !UP0 ;  /* 0x0000000d0c097287 */ /* 0x004fe4000c000000 */
[----:B------:R-:W-:Y:S01]  /*0db0*/  UIADD3 UR4, UPT, UPT, UR7, -UR5, URZ ;  /* 0x8000000507047290 */ /* 0x000fe2000fffe0ff */
[----:B------:R-:W1:Y:S03]  /*0dc0*/  LDCU.64 UR12, c[0x0][0x620] ;  /* 0x0000c400ff0c77ac */ /* 0x000e660008000a00 */
[----:B------:R-:W-:-:S02]  /*0dd0*/  USHF.R.U32.HI UR4, URZ, UR6, UR4 ;  /* 0x00000006ff047299 */ /* 0x000fc40008011604 */
[----:B------:R-:W-:Y:S02]  /*0de0*/  ULOP3.LUT UR6, UR9, 0xff, URZ, 0xc0, !UPT ;  /* 0x000000ff09067892 */ /* 0x000fe4000f8ec0ff */
[----:B------:R-:W-:Y:S01]  /*0df0*/  UIADD3 UR4, UPT, UPT, UR5, UR4, URZ ;  /* 0x0000000405047290 */ /* 0x000fe2000fffe0ff */
[----:B------:R-:W2:Y:S03]  /*0e00*/  LDCU UR5, c[0x0][0x628] ;  /* 0x0000c500ff0577ac */ /* 0x000ea60008000800 */
[----:B------:R-:W-:-:S04]  /*0e10*/  USHF.R.U32.HI UR14, URZ, UR6, UR4 ;  /* 0x00000006ff0e7299 */ /* 0x000fc80008011604 */
[----:B------:R-:W-:-:S04]  /*0e20*/  UIADD3 UR4, UPT, UPT, -UR14, URZ, URZ ;  /* 0x000000ff0e047290 */ /* 0x000fc8000fffe1ff */
[----:B---3--:R-:W-:-:S03]  /*0e30*/  UIMAD UR4, UR8, UR4, UR7 ;  /* 0x00000004080472a4 */ /* 0x008fc6000f8e0207 */
[----:B------:R-:W-:Y:S01]  /*0e40*/  UMOV UR7, 0x1 ;  /* 0x0000000100077882 */ /* 0x000fe20000000000 */
[----:B-1----:R-:W-:-:S04]  /*0e50*/  UIMAD UR6, UR10, UR12, UR4 ;  /* 0x0000000c0a0672a4 */ /* 0x002fc8000f8e0204 */
[----:B--2---:R-:W-:-:S07]  /*0e60*/  UIMAD.WIDE.U32 UR4, UR6, UR5, URZ ;  /* 0x00000005060472a5 */ /* 0x004fce000f8e00ff */
[----:B------:R-:W-:Y:S02]  /*0e70*/  UMOV UR4, UR5 ;  /* 0x0000000500047c82 */ /* 0x000fe40008000000 */
[----:B------:R-:W-:Y:S02]  /*0e80*/  UIADD3 UR21, UPT, UPT, UR6, -UR4, URZ ;  /* 0x8000000406157290 */ /* 0x000fe4000fffe0ff */
[----:B------:R-:W1:Y:S02]  /*0e90*/  LDCU UR5, c[0x0][0x60c] ;  /* 0x0000c180ff0577ac */ /* 0x000e640008000800 */
[----:B------:R-:W-:-:S04]  /*0ea0*/  USHF.R.U32.HI UR21, URZ, UR16, UR21 ;  /* 0x00000010ff157299 */ /* 0x000fc80008011615 */
[----:B------:R-:W-:-:S03]  /*0eb0*/  UIADD3 UR21, UPT, UPT, UR4, UR21, URZ ;  /* 0x0000001504157290 */ /* 0x000fc6000fffe0ff */
[----:B------:R-:W-:Y:S01]  /*0ec0*/  UMOV UR4, URZ ;  /* 0x000000ff00047c82 */ /* 0x000fe20008000000 */
[----:B----4-:R-:W-:-:S04]  /*0ed0*/  USHF.R.U32.HI UR21, URZ, UR15, UR21 ;  /* 0x0000000fff157299 */ /* 0x010fc80008011615 */
[----:B------:R-:W-:Y:S02]  /*0ee0*/  UIADD3 UR20, UPT, UPT, -UR21, URZ, URZ ;  /* 0x000000ff15147290 */ /* 0x000fe4000fffe1ff */
[----:B-1----:R-:W-:Y:S02]  /*0ef0*/  UISETP.GE.AND UP0, UPT, UR11, UR5, UPT ;  /* 0x000000050b00728c */ /* 0x002fe4000bf06270 */
[----:B------:R-:W-:-:S07]  /*0f00*/  UIMAD UR20, UR20, UR13, UR6 ;  /* 0x0000000d141472a4 */ /* 0x000fce000f8e0206 */
[----:B------:R-:W-:Y:S05]  /*0f10*/  BRA.U UP0, `(.L_x_13) ;  /* 0x0000000900b87547 */ /* 0x000fea000b800000 */
[----:B------:R-:W-:Y:S01]  /*0f20*/  UMOV UR4, 0x400 ;  /* 0x0000040000047882 */ /* 0x000fe20000000000 */
[----:B------:R-:W-:Y:S01]  /*0f30*/  MOV R5, 0x80000000 ;  /* 0x8000000000057802 */ /* 0x000fe20000000f00 */
[----:B------:R-:W-:Y:S01]  /*0f40*/  ULEA UR22, UR22, UR4, 0x18 ;  /* 0x0000000416167291 */ /* 0x000fe2000f8ec0ff */
[----:B------:R-:W1:Y:S01]  /*0f50*/  S2UR UR11, SR_CTAID.X ;  /* 0x00000000000b79c3 */ /* 0x000e620000002500 */
[----:B------:R-:W2:Y:S01]  /*0f60*/  LDCU UR25, c[0x0][0x614] ;  /* 0x0000c280ff1977ac */ /* 0x000ea20008000800 */
[----:B------:R-:W3:Y:S06]  /*0f70*/  LDCU UR9, c[0x0][0x38c] ;  /* 0x00007180ff0977ac */ /* 0x000eec0008000800 */
[----:B------:R-:W4:Y:S01]  /*0f80*/  SYNCS.PHASECHK.TRANS64.TRYWAIT P0, [UR22+0xc0], R5 ;  /* 0x0000c005ff0075a7 */ /* 0x000f220008001116 */
[----:B------:R-:W5:Y:S01]  /*0f90*/  LDCU UR4, c[0x0][0x380] ;  /* 0x00007000ff0477ac */ /* 0x000f620008000800 */
[----:B------:R-:W-:Y:S01]  /*0fa0*/  UMOV UR16, 0x0 ;  /* 0x0000000000107882 */ /* 0x000fe20000000000 */
[----:B------:R-:W-:Y:S01]  /*0fb0*/  UMOV UR17, 0x1 ;  /* 0x0000000100117882 */ /* 0x000fe20000000000 */
[----:B------:R-:W1:Y:S01]  /*0fc0*/  LDCU.64 UR18, c[0x0][0x348] ;  /* 0x00006900ff1277ac */ /* 0x000e620008000a00 */
[----:B--2---:R-:W-:-:S02]  /*0fd0*/  UIADD3 UR5, UPT, UPT, -UR14, UR25, URZ ;  /* 0x000000190e057290 */ /* 0x004fc4000fffe1ff */
[----:B---3--:R-:W-:Y:S02]  /*0fe0*/  UIADD3 UR7, UPT, UPT, -UR9, URZ, URZ ;  /* 0x000000ff09077290 */ /* 0x008fe4000fffe1ff */
[----:B------:R-:W-:Y:S02]  /*0ff0*/  UIADD3 UR10, UPT, UPT, UR9, -0x1, URZ ;  /* 0xffffffff090a7890 */ /* 0x000fe4000fffe0ff */
[----:B-----5:R-:W-:Y:S02]  /*1000*/  UIADD3 UR4, UPT, UPT, UR9, -UR4, URZ ;  /* 0x8000000409047290 */ /* 0x020fe4000fffe0ff */
[----:B------:R-:W-:Y:S02]  /*1010*/  USHF.R.S32.HI UR7, URZ, 0x1f, UR7 ;  /* 0x0000001fff077899 */ /* 0x000fe40008011407 */
[----:B------:R-:W-:Y:S02]  /*1020*/  ULEA UR4, UR5, UR4, 0x8 ;  /* 0x0000000405047291 */ /* 0x000fe4000f8e40ff */
[----:B------:R-:W-:-:S02]  /*1030*/  UISETP.GT.AND UP0, UPT, UR9, URZ, UPT ;  /* 0x000000ff0900728c */ /* 0x000fc4000bf04270 */
[----:B------:R-:W-:Y:S02]  /*1040*/  UIADD3 UR6, UPT, UPT, -UR4, URZ, URZ ;  /* 0x000000ff04067290 */ /* 0x000fe4000fffe1ff */
[----:B------:R-:W-:Y:S02]  /*1050*/  UIADD3 UR5, UPT, UPT, UR4, -0x1, URZ ;  /* 0xffffffff04057890 */ /* 0x000fe4000fffe0ff */
[----:B------:R-:W-:Y:S02]  /*1060*/  USHF.R.S32.HI UR6, URZ, 0x1f, UR6 ;  /* 0x0000001fff067899 */ /* 0x000fe40008011406 */
[----:B------:R-:W-:Y:S02]  /*1070*/  UISETP.GT.AND UP1, UPT, UR4, URZ, UPT ;  /* 0x000000ff0400728c */ /* 0x000fe4000bf24270 */
[----:B------:R-:W-:Y:S02]  /*1080*/  USHF.R.S32.HI UR8, URZ, 0x1f, UR10 ;  /* 0x0000001fff087899 */ /* 0x000fe4000801140a */
[----:B------:R-:W-:-:S02]  /*1090*/  ULEA.HI UR9, UR7, -UR9, URZ, 0x7 ;  /* 0x8000000907097291 */ /* 0x000fc4000f8f38ff */
[----:B------:R-:W-:Y:S02]  /*10a0*/  ULEA.HI UR4, UR6, -UR4, URZ, 0x7 ;  /* 0x8000000406047291 */ /* 0x000fe4000f8f38ff */
[----:B------:R-:W-:Y:S02]  /*10b0*/  USHF.R.S32.HI UR7, URZ, 0x1f, UR5 ;  /* 0x0000001fff077899 */ /* 0x000fe40008011405 */
[----:B------:R-:W-:Y:S02]  /*10c0*/  ULEA.HI UR10, UR8, UR10, URZ, 0x7 ;  /* 0x0000000a080a7291 */ /* 0x000fe4000f8f38ff */
[----:B------:R-:W-:Y:S02]  /*10d0*/  USHF.R.S32.HI UR4, URZ, 0x7, UR4 ;  /* 0x00000007ff047899 */ /* 0x000fe40008011404 */
[----:B------:R-:W-:Y:S02]  /*10e0*/  USHF.R.S32.HI UR8, URZ, 0x7, UR9 ;  /* 0x00000007ff087899 */ /* 0x000fe40008011409 */
[----:B------:R-:W-:-:S02]  /*10f0*/  ULEA.HI UR5, UR7, UR5, URZ, 0x7 ;  /* 0x0000000507057291 */ /* 0x000fc4000f8f38ff */
[----:B------:R-:W-:Y:S02]  /*1100*/  UIADD3 UR6, UPT, UPT, -UR4, URZ, URZ ;  /* 0x000000ff04067290 */ /* 0x000fe4000fffe1ff */
[----:B------:R-:W-:Y:S02]  /*1110*/  @UP0 UIMAD.WIDE UR12, UR10, 0x2000000, UR16 ;  /* 0x020000000a0c08a5 */ /* 0x000fe4000f8e0210 */
[----:B------:R-:W-:Y:S02]  /*1120*/  ULEA.HI.SX32 UR5, UR5, 0x1, 0x19 ;  /* 0x0000000105057891 */ /* 0x000fe4000f8fcaff */
[----:B------:R-:W-:Y:S02]  /*1130*/  UIADD3 UR4, UPT, UPT, -UR8, URZ, URZ ;  /* 0x000000ff08047290 */ /* 0x000fe4000fffe1ff */
[----:B-1----:R-:W-:Y:S02]  /*1140*/  ULOP3.LUT UR26, UR11, 0x1, URZ, 0xc0, !UPT ;  /* 0x000000010b1a7892 */ /* 0x002fe4000f8ec0ff */
[----:B------:R-:W-:Y:S01]  /*1150*/  UIADD3 UR17, UPT, UPT, UR22, 0x20, URZ ;  /* 0x0000002016117890 */ /* 0x000fe2000fffe0ff */
[----:B------:R-:W-:-:S02]  /*1160*/  @!UP1 UMOV UR5, UR6 ;  /* 0x0000000600059c82 */ /* 0x000fc40008000000 */
[----:B------:R-:W-:Y:S01]  /*1170*/  @UP0 UMOV UR4, UR13 ;  /* 0x0000000d00040c82 */ /* 0x000fe20008000000 */
[----:B------:R-:W-:Y:S02]  /*1180*/  USHF.L.U32 UR23, UR26, 0x6, URZ ;  /* 0x000000061a177899 */ /* 0x000fe400080006ff */
[----:B------:R-:W-:Y:S02]  /*1190*/  UISETP.LT.AND UP0, UPT, UR5, UR4, UPT ;  /* 0x000000040500728c */ /* 0x000fe4000bf01270 */
[----:B------:R-:W-:Y:S02]  /*11a0*/  UIADD3 UR16, UPT, UPT, UR22, 0x10c00, URZ ;  /* 0x00010c0016107890 */ /* 0x000fe4000fffe0ff */
[----:B------:R-:W-:Y:S02]  /*11b0*/  USEL UR15, UR5, UR4, UP0 ;  /* 0x00000004050f7287 */ /* 0x000fe40008000000 */
[----:B------:R-:W-:Y:S02]  /*11c0*/  UIADD3 UR4, UP0, UPT, UR18, 0x100, URZ ;  /* 0x0000010012047890 */ /* 0x000fe4000ff1e0ff */
[----:B------:R-:W-:-:S02]  /*11d0*/  USHF.L.U32 UR24, UR15, 0x7, URZ ;  /* 0x000000070f187899 */ /* 0x000fc400080006ff */
[----:B------:R-:W-:Y:S02]  /*11e0*/  UIADD3.X UR5, UPT, UPT, URZ, UR19, URZ, UP0, !UPT ;  /* 0x00000013ff057290 */ /* 0x000fe400087fe4ff */
[----:B------:R-:W-:Y:S02]  /*11f0*/  UIADD3 UR11, UPT, UPT, UR24, -0x80, URZ ;  /* 0xffffff80180b7890 */ /* 0x000fe4000fffe0ff */
[----:B------:R-:W-:Y:S02]  /*1200*/  ULOP3.LUT UR17, UR17, 0xfefffc20, URZ, 0xc0, !UPT ;  /* 0xfefffc2011117892 */ /* 0x000fe4000f8ec0ff */
[----:B------:R-:W-:Y:S02]  /*1210*/  UIADD3 UR19, UPT, UPT, UR23, UR11, URZ ;  /* 0x0000000b17137290 */ /* 0x000fe4000fffe0ff */
[----:B------:R-:W-:Y:S01]  /*1220*/  UISETP.NE.AND UP2, UPT, UR26, URZ, UPT ;  /* 0x000000ff1a00728c */ /* 0x000fe2000bf45270 */
[----:B------:R-:W-:Y:S01]  /*1230*/  UMOV UR18, URZ ;  /* 0x000000ff00127c82 */ /* 0x000fe20008000000 */
[----:B----4-:R-:W-:Y:S09]  /*1240*/  @!P0 BRA `(.L_x_14) ;  /* 0x000000dc00388947 */ /* 0x010ff20003800000 */
.L_x_100:
[----:B------:R-:W-:Y:S05]  /*1250*/  BRA.U UP2, `(.L_x_15) ;  /* 0x00000001020c7547 */ /* 0x000fea000b800000 */
[----:B------:R-:W-:-:S13]  /*1260*/  ELECT P0, URZ, PT ;  /* 0x0000000000ff782f */ /* 0x000fda0003800000 */
[----:B-1----:R-:W-:-:S04]  /*1270*/  @P0 MOV R4, 0x4000 ;  /* 0x0000400000040802 */ /* 0x002fc80000000f00 */
[----:B------:R2:W-:Y:S03]  /*1280*/  @P0 SYNCS.ARRIVE.TRANS64 RZ, [UR22+0x20], R4 ;  /* 0x00002004ffff09a7 */ /* 0x0005e60008000016 */
.L_x_15:
[----:B------:R3:W-:Y:S01]  /*1290*/  UTMALDG.4D.2CTA [UR16], [UR4], desc[URZ] ;  /* 0x0000ff10040075b4 */ /* 0x0007e20008219000 */
[----:B------:R-:W4:Y:S01]  /*12a0*/  SYNCS.PHASECHK.TRANS64.TRYWAIT P0, [UR22+0x10], R5 ;  /* 0x00001005ff0075a7 */ /* 0x000f220008001116 */
[----:B------:R-:W5:Y:S01]  /*12b0*/  LDCU.64 UR6, c[0x0][0x348] ;  /* 0x00006900ff0677ac */ /* 0x000f620008000a00 */
[----:B------:R-:W1:Y:S01]  /*12c0*/  S2UR UR8, SR_CTAID.X ;  /* 0x00000000000879c3 */ /* 0x000e620000002500 */
[----:B-----5:R-:W-:-:S04]  /*12d0*/  UIADD3 UR6, UP0, UPT, UR6, 0x80, URZ ;  /* 0x0000008006067890 */ /* 0x020fc8000ff1e0ff */
[----:B------:R-:W-:Y:S02]  /*12e0*/  UIADD3.X UR7, UPT, UPT, URZ, UR7, URZ, UP0, !UPT ;  /* 0x00000007ff077290 */ /* 0x000fe400087fe4ff */
[----:B---3--:R-:W-:Y:S02]  /*12f0*/  ULOP3.LUT UR4, URZ, UR14, URZ, 0x33, !UPT ;  /* 0x0000000eff047292 */ /* 0x008fe4000f8e33ff */
[----:B------:R-:W-:Y:S02]  /*1300*/  ULOP3.LUT UR17, UR22, 0xfefffc00, URZ, 0xc0, !UPT ;  /* 0xfefffc0016117892 */ /* 0x000fe4000f8ec0ff */
[----:B-1----:R-:W-:Y:S02]  /*1310*/  ULOP3.LUT UR8, UR8, 0x1, URZ, 0xc0, !UPT ;  /* 0x0000000108087892 */ /* 0x002fe4000f8ec0ff */
[----:B------:R-:W-:Y:S02]  /*1320*/  UIADD3 UR4, UPT, UPT, UR4, UR25, URZ ;  /* 0x0000001904047290 */ /* 0x000fe4000fffe0ff */
[----:B------:R-:W-:-:S02]  /*1330*/  UIADD3 UR16, UPT, UPT, UR22, 0x8c00, URZ ;  /* 0x00008c0016107890 */ /* 0x000fc4000fffe0ff */
[----:B------:R-:W-:Y:S01]  /*1340*/  ULEA UR4, UR4, UR8, 0x2 ;  /* 0x0000000804047291 */ /* 0x000fe2000f8e10ff */
[----:B------:R-:W-:-:S03]  /*1350*/  UMOV UR18, URZ ;  /* 0x000000ff00127c82 */ /* 0x000fc60008000000 */
[----:B------:R-:W-:Y:S01]  /*1360*/  USHF.L.U32 UR19, UR4, 0x7, URZ ;  /* 0x0000000704137899 */ /* 0x000fe200080006ff */
[----:B----4-:R-:W-:Y:S11]  /*1370*/  @!P0 BRA `(.L_x_16) ;  /* 0x000000dc000c8947 */ /* 0x010ff60003800000 */
.L_x_102:
[----:B------:R-:W-:Y:S05]  /*1380*/  BRA.U UP2, `(.L_x_17) ;  /* 0x00000001020c7547 */ /* 0x000fea000b800000 */
[----:B------:R-:W-:-:S13]  /*1390*/  ELECT P0, URZ, PT ;  /* 0x0000000000ff782f */ /* 0x000fda0003800000 */
[----:B-12---:R-:W-:-:S04]  /*13a0*/  @P0 MOV R4, 0x8000 ;  /* 0x0000800000040802 */ /* 0x006fc80000000f00 */
[----:B------:R3:W-:Y:S03]  /*13b0*/  @P0 SYNCS.ARRIVE.TRANS64 RZ, [UR22], R4 ;  /* 0x00000004ffff09a7 */ /* 0x0007e60008000016 */
.L_x_17:
[----:B------:R4:W-:Y:S01]  /*13c0*/  UTMALDG.4D.2CTA [UR16], [UR6], desc[URZ] ;  /* 0x0000ff10060075b4 */ /* 0x0009e20008219000 */
[----:B------:R-:W5:Y:S01]  /*13d0*/  SYNCS.PHASECHK.TRANS64.TRYWAIT P0, [UR22+0x18], R5 ;  /* 0x00001805ff0075a7 */ /* 0x000f620008001116 */
[----:B------:R-:W1:Y:S02]  /*13e0*/  LDCU.64 UR4, c[0x0][0x348] ;  /* 0x00006900ff0477ac */ /* 0x000e640008000a00 */
[----:B-1----:R-:W-:-:S04]  /*13f0*/  UIADD3 UR4, UP0, UPT, UR4, 0x80, URZ ;  /* 0x0000008004047890 */ /* 0x002fc8000ff1e0ff */
[----:B------:R-:W-:Y:S02]  /*1400*/  UIADD3.X UR5, UPT, UPT, URZ, UR5, URZ, UP0, !UPT ;  /* 0x00000005ff057290 */ /* 0x000fe400087fe4ff */
[----:B----4-:R-:W-:Y:S02]  /*1410*/  UIADD3 UR17, UPT, UPT, UR22, 0x8, URZ ;  /* 0x0000000816117890 */ /* 0x010fe4000fffe0ff */
[----:B------:R-:W-:Y:S02]  /*1420*/  UIADD3 UR16, UPT, UPT, UR22, 0xcc00, URZ ;  /* 0x0000cc0016107890 */ /* 0x000fe4000fffe0ff */
[----:B------:R-:W-:Y:S02]  /*1430*/  ULOP3.LUT UR17, UR17, 0xfefffc08, URZ, 0xc0, !UPT ;  /* 0xfefffc0811117892 */ /* 0x000fe4000f8ec0ff */
[----:B------:R-:W-:Y:S01]  /*1440*/  UIADD3 UR19, UPT, UPT, UR19, 0x100, URZ ;  /* 0x0000010013137890 */ /* 0x000fe2000fffe0ff */
[----:B------:R-:W-:Y:S01]  /*1450*/  UMOV UR18, URZ ;  /* 0x000000ff00127c82 */ /* 0x000fe20008000000 */
[----:B-----5:R-:W-:Y:S06]  /*1460*/  @!P0 BRA `(.L_x_18) ;  /* 0x000000d800f08947 */ /* 0x020fec0003800000 */
.L_x_104:
[----:B------:R-:W-:Y:S05]  /*1470*/  BRA.U UP2, `(.L_x_19) ;  /* 0x00000001020c7547 */ /* 0x000fea000b800000 */
[----:B------:R-:W-:-:S13]  /*1480*/  ELECT P0, URZ, PT ;  /* 0x0000000000ff782f */ /* 0x000fda0003800000 */
[----:B-123--:R-:W-:-:S04]  /*1490*/  @P0 MOV R4, 0x8000 ;  /* 0x0000800000040802 */ /* 0x00efc80000000f00 */
[----:B------:R4:W-:Y:S03]  /*14a0*/  @P0 SYNCS.ARRIVE.TRANS64 RZ, [UR22+0x8], R4 ;  /* 0x00000804ffff09a7 */ /* 0x0009e60008000016 */
.L_x_19:
[----:B------:R5:W-:Y:S01]  /*14b0*/  UTMALDG.4D.2CTA [UR16], [UR4], desc[URZ] ;  /* 0x0000ff10040075b4 */ /* 0x000be20008219000 */
[----:B------:R-:W1:Y:S01]  /*14c0*/  SYNCS.PHASECHK.TRANS64.TRYWAIT P0, [UR22+0xc8], R5 ;  /* 0x0000c805ff0075a7 */ /* 0x000e620008001116 */
[----:B------:R-:W-:Y:S02]  /*14d0*/  UIADD3 UR9, UPT, UPT, UR22, 0x28, URZ ;  /* 0x0000002816097890 */ /* 0x000fe4000fffe0ff */
[----:B------:R-:W-:Y:S02]  /*14e0*/  UIADD3 UR8, UPT, UPT, UR22, 0x12c00, URZ ;  /* 0x00012c0016087890 */ /* 0x000fe4000fffe0ff */
[----:B------:R-:W-:Y:S01]  /*14f0*/  ULOP3.LUT UR9, UR9, 0xfefffc28, URZ, 0xc0, !UPT ;  /* 0xfefffc2809097892 */ /* 0x000fe2000f8ec0ff */
[----:B------:R-:W-:Y:S01]  /*1500*/  UMOV UR12, UR20 ;  /* 0x00000014000c7c82 */ /* 0x000fe20008000000 */
[----:B------:R-:W-:Y:S01]  /*1510*/  UMOV UR13, UR21 ;  /* 0x00000015000d7c82 */ /* 0x000fe20008000000 */
[----:B------:R-:W2:Y:S01]  /*1520*/  S2UR UR6, SR_CTAID.X ;  /* 0x00000000000679c3 */ /* 0x000ea20000002500 */
[----:B-----5:R-:W5:Y:S01]  /*1530*/  LDCU.64 UR4, c[0x0][0x348] ;  /* 0x00006900ff0477ac */ /* 0x020f620008000a00 */
[----:B--2---:R-:W-:-:S04]  /*1540*/  ULOP3.LUT UR6, UR6, 0x1, URZ, 0xc0, !UPT ;  /* 0x0000000106067892 */ /* 0x004fc8000f8ec0ff */
[----:B------:R-:W-:Y:S02]  /*1550*/  USHF.L.U32 UR10, UR6, 0x5, URZ ;  /* 0x00000005060a7899 */ /* 0x000fe400080006ff */
[----:B-----5:R-:W-:-:S04]  /*1560*/  UIADD3 UR4, UP0, UPT, UR4, 0x180, URZ ;  /* 0x0000018004047890 */ /* 0x020fc8000ff1e0ff */
[----:B------:R-:W-:Y:S01]  /*1570*/  UIADD3.X UR5, UPT, UPT, URZ, UR5, URZ, UP0, !UPT ;  /* 0x00000005ff057290 */ /* 0x000fe200087fe4ff */
[----:B-1----:R-:W-:Y:S11]  /*1580*/  @!P0 BRA `(.L_x_20) ;  /* 0x000000d800c88947 */ /* 0x002ff60003800000 */
.L_x_106:
[----:B------:R-:W-:Y:S05]  /*1590*/  BRA.U UP2, `(.L_x_21) ;  /* 0x00000001020c7547 */ /* 0x000fea000b800000 */
[----:B------:R-:W-:-:S13]  /*15a0*/  ELECT P0, URZ, PT ;  /* 0x0000000000ff782f */ /* 0x000fda0003800000 */
[----:B-1-34-:R-:W-:-:S04]  /*15b0*/  @P0 MOV R4, 0x4000 ;  /* 0x0000400000040802 */ /* 0x01afc80000000f00 */
[----:B------:R2:W-:Y:S03]  /*15c0*/  @P0 SYNCS.ARRIVE.TRANS64 RZ, [UR22+0x28], R4 ;  /* 0x00002804ffff09a7 */ /* 0x0005e60008000016 */
.L_x_21:
[----:B------:R-:W-:Y:S01]  /*15d0*/  UISETP.GE.AND UP0, UPT, UR15, 0x2, UPT ;  /* 0x000000020f00788c */ /* 0x000fe2000bf06270 */
[----:B------:R-:W-:Y:S01]  /*15e0*/  HFMA2 R7, -RZ, RZ, 0, 0 ;  /* 0x00000000ff077431 */ /* 0x000fe200000001ff */
[----:B------:R5:W-:Y:S01]  /*15f0*/  UTMALDG.4D.2CTA [UR8], [UR4], desc[URZ] ;  /* 0x0000ff08040075b4 */ /* 0x000be20008219000 */
[----:B------:R-:W-:Y:S01]  /*1600*/  UMOV UR7, 0x1 ;  /* 0x0000000100077882 */ /* 0x000fe20000000000 */
[----:B-----5:R-:W-:-:S05]  /*1610*/  UMOV UR4, 0x2 ;  /* 0x0000000200047882 */ /* 0x020fca0000000000 */
[----:B------:R-:W-:Y:S05]  /*1620*/  BRA.U !UP0, `(.L_x_13) ;  /* 0x0000000108f47547 */ /* 0x000fea000b800000 */
[----:B------:R-:W5:Y:S01]  /*1630*/  S2UR UR6, SR_CTAID.X ;  /* 0x00000000000679c3 */ /* 0x000f620000002500 */
[----:B------:R-:W1:Y:S01]  /*1640*/  LDCU.64 UR4, c[0x0][0x348] ;  /* 0x00006900ff0477ac */ /* 0x000e620008000a00 */
[----:B------:R-:W-:Y:S02]  /*1650*/  ULOP3.LUT UR23, UR24, UR23, URZ, 0xfc, !UPT ;  /* 0x0000001718177292 */ /* 0x000fe4000f8efcff */
[----:B------:R-:W-:Y:S01]  /*1660*/  UIADD3 UR14, UPT, UPT, -UR15, URZ, URZ ;  /* 0x000000ff0f0e7290 */ /* 0x000fe2000fffe1ff */
[----:B------:R-:W-:Y:S01]  /*1670*/  UMOV UR7, 0x1 ;  /* 0x0000000100077882 */ /* 0x000fe20000000000 */
[----:B------:R-:W-:Y:S01]  /*1680*/  UMOV UR18, URZ ;  /* 0x000000ff00127c82 */ /* 0x000fe20008000000 */
[----:B-1----:R-:W-:Y:S02]  /*1690*/  UIADD3 UR26, UP0, UPT, UR4, 0x180, URZ ;  /* 0x00000180041a7890 */ /* 0x002fe4000ff1e0ff */
[----:B------:R-:W-:Y:S02]  /*16a0*/  UIADD3 UR28, UP1, UPT, UR4, 0x100, URZ ;  /* 0x00000100041c7890 */ /* 0x000fe4000ff3e0ff */
[----:B------:R-:W-:-:S02]  /*16b0*/  UIADD3.X UR27, UPT, UPT, URZ, UR5, URZ, UP0, !UPT ;  /* 0x00000005ff1b7290 */ /* 0x000fc400087fe4ff */
[----:B-----5:R-:W-:Y:S02]  /*16c0*/  ULOP3.LUT UR6, UR6, 0x1, URZ, 0xc0, !UPT ;  /* 0x0000000106067892 */ /* 0x020fe4000f8ec0ff */
[----:B------:R-:W-:Y:S02]  /*16d0*/  UIADD3.X UR29, UPT, UPT, URZ, UR5, URZ, UP1, !UPT ;  /* 0x00000005ff1d7290 */ /* 0x000fe40008ffe4ff */
[----:B------:R-:W-:Y:S01]  /*16e0*/  UISETP.NE.AND UP0, UPT, UR6, URZ, UPT ;  /* 0x000000ff0600728c */ /* 0x000fe2000bf05270 */
[----:B------:R-:W-:-:S10]  /*16f0*/  UMOV UR4, 0x2 ;  /* 0x0000000200047882 */ /* 0x000fd40000000000 */
.L_x_26:
[----:B------:R-:W-:Y:S02]  /*1700*/  USHF.L.U32 UR8, UR7, 0x1f, URZ ;  /* 0x0000001f07087899 */ /* 0x000fe400080006ff */
[----:B------:R-:W-:Y:S02]  /*1710*/  ULEA UR5, UR4, UR22, 0x3 ;  /* 0x0000001604057291 */ /* 0x000fe4000f8e18ff */
[----:B------:R-:W-:Y:S02]  /*1720*/  UIADD3 UR6, UPT, UPT, UR4, 0x1, URZ ;  /* 0x0000000104067890 */ /* 0x000fe4000fffe0ff */
[----:B-1234-:R-:W-:Y:S01]  /*1730*/  MOV R4, UR8 ;  /* 0x0000000800047c02 */ /* 0x01efe20008000f00 */
[----:B------:R-:W-:Y:S02]  /*1740*/  ULEA UR16, UR4, UR22, 0xd ;  /* 0x0000001604107291 */ /* 0x000fe4000f8e68ff */
[----:B------:R-:W-:Y:S02]  /*1750*/  UISETP.NE.AND UP1, UPT, UR6, 0x14, UPT ;  /* 0x000000140600788c */ /* 0x000fe4000bf25270 */
[----:B------:R1:W2:Y:S01]  /*1760*/  SYNCS.PHASECHK.TRANS64.TRYWAIT P0, [UR5+0xc0], R4 ;  /* 0x0000c004ff0075a7 */ /* 0x0002a20008001105 */
[----:B------:R-:W-:-:S02]  /*1770*/  UIADD3 UR17, UPT, UPT, UR5, 0x20, URZ ;  /* 0x0000002005117890 */ /* 0x000fc4000fffe0ff */
[----:B------:R-:W-:Y:S02]  /*1780*/  USEL UR4, URZ, 0x1, UP1 ;  /* 0x00000001ff047887 */ /* 0x000fe40008800000 */
[----:B------:R-:W-:Y:S02]  /*1790*/  UIADD3 UR19, UPT, UPT, UR23, -0x100, URZ ;  /* 0xffffff0017137890 */ /* 0x000fe4000fffe0ff */
[----:B------:R-:W-:Y:S02]  /*17a0*/  ULOP3.LUT UR15, UR7, UR4, URZ, 0x3c, !UPT ;  /* 0x00000004070f7292 */ /* 0x000fe4000f8e3cff */
[----:B------:R-:W-:Y:S02]  /*17b0*/  USEL UR7, UR6, URZ, UP1 ;  /* 0x000000ff06077287 */ /* 0x000fe40008800000 */
[----:B------:R-:W-:Y:S02]  /*17c0*/  USHF.L.U32 UR6, UR15, 0x1f, URZ ;  /* 0x0000001f0f067899 */ /* 0x000fe400080006ff */
[----:B------:R-:W-:-:S02]  /*17d0*/  UIADD3 UR16, UPT, UPT, UR16, 0x10c00, URZ ;  /* 0x00010c0010107890 */ /* 0x000fc4000fffe0ff */
[----:B------:R-:W-:Y:S02]  /*17e0*/  ULOP3.LUT UR17, UR17, 0xfefffff8, URZ, 0xc0, !UPT ;  /* 0xfefffff811117892 */ /* 0x000fe4000f8ec0ff */
[----:B------:R-:W-:Y:S01]  /*17f0*/  ULEA UR4, UR7, UR22, 0x3 ;  /* 0x0000001607047291 */ /* 0x000fe2000f8e18ff */
[----:B-1----:R-:W-:Y:S01]  /*1800*/  MOV R4, UR6 ;  /* 0x0000000600047c02 */ /* 0x002fe20008000f00 */
[----:B--2---:R-:W-:Y:S10]  /*1810*/  @!P0 BRA `(.L_x_22) ;  /* 0x000000d800448947 */ /* 0x004ff40003800000 */
.L_x_108:
[----:B------:R-:W-:Y:S05]  /*1820*/  BRA.U UP2, `(.L_x_23) ;  /* 0x00000001020c7547 */ /* 0x000fea000b800000 */
[----:B------:R-:W-:-:S13]  /*1830*/  ELECT P0, URZ, PT ;  /* 0x0000000000ff782f */ /* 0x000fda0003800000 */
[----:B-1----:R-:W-:-:S04]  /*1840*/  @P0 MOV R5, 0x4000 ;  /* 0x0000400000050802 */ /* 0x002fc80000000f00 */
[----:B------:R2:W-:Y:S03]  /*1850*/  @P0 SYNCS.ARRIVE.TRANS64 RZ, [UR5+0x20], R5 ;  /* 0x00002005ffff09a7 */ /* 0x0005e60008000005 */
.L_x_23:
[----:B------:R3:W-:Y:S01]  /*1860*/  UTMALDG.4D.2CTA [UR16], [UR28], desc[URZ] ;  /* 0x0000ff101c0075b4 */ /* 0x0007e20008219000 */
[----:B------:R-:W4:Y:S01]  /*1870*/  SYNCS.PHASECHK.TRANS64.TRYWAIT P0, [UR4+0xc0], R4 ;  /* 0x0000c004ff0075a7 */ /* 0x000f220008001104 */
[----:B------:R-:W-:Y:S01]  /*1880*/  UPLOP3.LUT UP2, UPT, UPT, UPT, UP0, 0x80, 0x8 ;  /* 0x000000000008789c */ /* 0x000fe20003f4f000 */
[----:B---34-:R-:W-:Y:S10]  /*1890*/  @!P0 BRA `(.L_x_24) ;  /* 0x000000d800448947 */ /* 0x018ff40003800000 */
.L_x_110:
[----:B------:R-:W-:Y:S05]  /*18a0*/  BRA.U UP2, `(.L_x_25) ;  /* 0x00000001020c7547 */ /* 0x000fea000b800000 */
[----:B------:R-:W-:-:S13]  /*18b0*/  ELECT P0, URZ, PT ;  /* 0x0000000000ff782f */ /* 0x000fda0003800000 */
[----:B-1----:R-:W-:-:S04]  /*18c0*/  @P0 MOV R4, 0x4000 ;  /* 0x0000400000040802 */ /* 0x002fc80000000f00 */
[----:B------:R3:W-:Y:S03]  /*18d0*/  @P0 SYNCS.ARRIVE.TRANS64 RZ, [UR4+0x20], R4 ;  /* 0x00002004ffff09a7 */ /* 0x0007e60008000004 */
.L_x_25:
[----:B------:R-:W-:Y:S02]  /*18e0*/  UIADD3 UR9, UPT, UPT, UR4, 0x20, URZ ;  /* 0x0000002004097890 */ /* 0x000fe4000fffe0ff */
[----:B------:R-:W-:Y:S02]  /*18f0*/  ULEA UR8, UR7, UR22, 0xd ;  /* 0x0000001607087291 */ /* 0x000fe4000f8e68ff */
[----:B------:R-:W-:Y:S02]  /*1900*/  UIADD3 UR11, UPT, UPT, UR24, -0x100, URZ ;  /* 0xffffff00180b7890 */ /* 0x000fe4000fffe0ff */
[----:B------:R-:W-:Y:S02]  /*1910*/  ULOP3.LUT UR9, UR9, 0xfefffff8, URZ, 0xc0, !UPT ;  /* 0xfefffff809097892 */ /* 0x000fe4000f8ec0ff */
[----:B------:R-:W-:Y:S01]  /*1920*/  UIADD3 UR8, UPT, UPT, UR8, 0x10c00, URZ ;  /* 0x00010c0008087890 */ /* 0x000fe2000fffe0ff */
[----:B------:R-:W-:Y:S01]  /*1930*/  UMOV UR12, UR20 ;  /* 0x00000014000c7c82 */ /* 0x000fe20008000000 */
[----:B------:R-:W-:Y:S01]  /*1940*/  UMOV UR13, UR21 ;  /* 0x00000015000d7c82 */ /* 0x000fe20008000000 */
[----:B------:R-:W-:-:S02]  /*1950*/  UIADD3 UR4, UPT, UPT, UR7, 0x1, URZ ;  /* 0x0000000107047890 */ /* 0x000fc4000fffe0ff */
[----:B------:R-:W-:Y:S02]  /*1960*/  UIADD3 UR14, UPT, UPT, UR14, 0x1, URZ ;  /* 0x000000010e0e7890 */ /* 0x000fe4000fffe0ff */
[----:B------:R-:W-:Y:S02]  /*1970*/  UISETP.NE.AND UP1, UPT, UR4, 0x14, UPT ;  /* 0x000000140400788c */ /* 0x000fe4000bf25270 */
[----:B------:R5:W-:Y:S01]  /*1980*/  UTMALDG.4D.2CTA [UR8], [UR26], desc[URZ] ;  /* 0x0000ff081a0075b4 */ /* 0x000be20008219000 */
[----:B------:R-:W-:Y:S02]  /*1990*/  UIADD3 UR23, UPT, UPT, UR23, -0x80, URZ ;  /* 0xffffff8017177890 */ /* 0x000fe4000fffe0ff */
[----:B------:R-:W-:Y:S02]  /*19a0*/  USEL UR5, URZ, 0x1, UP1 ;  /* 0x00000001ff057887 */ /* 0x000fe40008800000 */
[----:B------:R-:W-:Y:S02]  /*19b0*/  USEL UR4, UR4, URZ, UP1 ;  /* 0x000000ff04047287 */ /* 0x000fe40008800000 */
[----:B------:R-:W-:-:S02]  /*19c0*/  UISETP.NE.AND UP1, UPT, UR14, -0x1, UPT ;  /* 0xffffffff0e00788c */ /* 0x000fc4000bf25270 */
[----:B------:R-:W-:Y:S02]  /*19d0*/  UIADD3 UR24, UPT, UPT, UR24, -0x80, URZ ;  /* 0xffffff8018187890 */ /* 0x000fe4000fffe0ff */
[----:B------:R-:W-:-:S05]  /*19e0*/  ULOP3.LUT UR7, UR15, UR5, URZ, 0x3c, !UPT ;  /* 0x000000050f077292 */ /* 0x000fca000f8e3cff */
[----:B-----5:R-:W-:Y:S07]  /*19f0*/  BRA.U UP1, `(.L_x_26) ;  /* 0xfffffffd01407547 */ /* 0x020fee000b83ffff */
.L_x_13:
[----:B------:R-:W-:Y:S01]  /*1a00*/  UIADD3 UR5, UPT, UPT, UR4, 0x2, URZ ;  /* 0x0000000204057890 */ /* 0x000fe2000fffe0ff */
[----:B------:R-:W-:Y:S01]  /*1a10*/  S2UR UR22, SR_CgaCtaId ;  /* 0x00000000001679c3 */ /* 0x000fe20000008800 */
[----:B------:R-:W-:-:S04]  /*1a20*/  UISETP.NE.AND UP0, UPT, UR4, 0x13, UPT ;  /* 0x000000130400788c */ /* 0x000fc8000bf05270 */
[----:B------:R-:W-:-:S03]  /*1a30*/  USEL UR5, UR5, 0x1, UP0 ;  /* 0x0000000105057887 */ /* 0x000fc60008000000 */
[----:B------:R-:W5:Y:S01]  /*1a40*/  S2UR UR15, SR_CTAID.X ;  /* 0x00000000000f79c3 */ /* 0x000f620000002500 */
[----:B------:R-:W-:Y:S02]  /*1a50*/  UIADD3 UR6, UPT, UPT, UR5, 0x1, URZ ;  /* 0x0000000105067890 */ /* 0x000fe4000fffe0ff */
[----:B------:R-:W-:-:S04]  /*1a60*/  UISETP.NE.AND UP1, UPT, UR5, 0x14, UPT ;  /* 0x000000140500788c */ /* 0x000fc8000bf25270 */
[----:B------:R-:W-:Y:S02]  /*1a70*/  USEL UR13, UR6, 0x1, UP1 ;  /* 0x00000001060d7887 */ /* 0x000fe40008800000 */
[----:B------:R-:W-:Y:S02]  /*1a80*/  UISETP.EQ.XOR UP1, UPT, UR4, 0x13, !UP1 ;  /* 0x000000130400788c */ /* 0x000fe4000cf22a70 */
[----:B------:R-:W-:Y:S02]  /*1a90*/  UIADD3 UR5, UPT, UPT, UR13, 0x1, URZ ;  /* 0x000000010d057890 */ /* 0x000fe4000fffe0ff */
[----:B------:R-:W-:Y:S02]  /*1aa0*/  UISETP.NE.AND UP0, UPT, UR13, 0x14, UPT ;  /* 0x000000140d00788c */ /* 0x000fe4000bf05270 */
[----:B------:R-:W-:Y:S02]  /*1ab0*/  UISETP.EQ.XOR UP1, UPT, UR13, 0x14, UP1 ;  /* 0x000000140d00788c */ /* 0x000fe40008f22a70 */
[----:B------:R-:W-:-:S04]  /*1ac0*/  USEL UR12, UR5, 0x1, UP0 ;  /* 0x00000001050c7887 */ /* 0x000fc80008000000 */
[----:B------:R-:W-:Y:S02]  /*1ad0*/  UIADD3 UR5, UPT, UPT, UR12, 0x1, URZ ;  /* 0x000000010c057890 */ /* 0x000fe4000fffe0ff */
[----:B------:R-:W-:Y:S02]  /*1ae0*/  UISETP.NE.AND UP0, UPT, UR12, 0x14, UPT ;  /* 0x000000140c00788c */ /* 0x000fe4000bf05270 */
[----:B------:R-:W-:Y:S02]  /*1af0*/  UISETP.EQ.XOR UP1, UPT, UR12, 0x14, UP1 ;  /* 0x000000140c00788c */ /* 0x000fe40008f22a70 */
[----:B------:R-:W-:Y:S02]  /*1b00*/  USEL UR11, UR5, 0x1, UP0 ;  /* 0x00000001050b7887 */ /* 0x000fe40008000000 */
[----:B-----5:R-:W-:Y:S02]  /*1b10*/  ULOP3.LUT UR15, UR15, 0x1, URZ, 0xc0, !UPT ;  /* 0x000000010f0f7892 */ /* 0x020fe4000f8ec0ff */
[----:B------:R-:W-:-:S02]  /*1b20*/  UIADD3 UR5, UPT, UPT, UR11, 0x1, URZ ;  /* 0x000000010b057890 */ /* 0x000fc4000fffe0ff */
[----:B------:R-:W-:Y:S02]  /*1b30*/  UISETP.NE.AND UP0, UPT, UR11, 0x14, UPT ;  /* 0x000000140b00788c */ /* 0x000fe4000bf05270 */
[----:B------:R-:W-:Y:S02]  /*1b40*/  UISETP.EQ.XOR UP1, UPT, UR11, 0x14, UP1 ;  /* 0x000000140b00788c */ /* 0x000fe40008f22a70 */
[----:B------:R-:W-:-:S04]  /*1b50*/  USEL UR10, UR5, 0x1, UP0 ;  /* 0x00000001050a7887 */ /* 0x000fc80008000000 */
[----:B------:R-:W-:Y:S02]  /*1b60*/  UIADD3 UR5, UPT, UPT, UR10, 0x1, URZ ;  /* 0x000000010a057890 */ /* 0x000fe4000fffe0ff */
        /* <DEDUP_REMOVED lines=50> */
[----:B------:R-:W-:Y:S01]  /*1e90*/  USEL UR5, UR5, 0x1, UP0 ;  /* 0x0000000105057887 */ /* 0x000fe20008000000 */
[----:B------:R-:W-:-:S03]  /*1ea0*/  UMOV UR4, 0x400 ;  /* 0x0000040000047882 */ /* 0x000fc60000000000 */
[----:B------:R-:W-:Y:S02]  /*1eb0*/  UISETP.EQ.XOR UP1, UPT, UR5, 0x14, UP1 ;  /* 0x000000140500788c */ /* 0x000fe40008f22a70 */
[----:B------:R-:W-:Y:S02]  /*1ec0*/  UISETP.NE.AND UP0, UPT, UR5, 0x14, UPT ;  /* 0x000000140500788c */ /* 0x000fe4000bf05270 */
[----:B------:R-:W-:Y:S02]  /*1ed0*/  USEL UR6, URZ, 0x1, !UP1 ;  /* 0x00000001ff067887 */ /* 0x000fe4000c800000 */
[----:B------:R-:W-:Y:S02]  /*1ee0*/  ULEA UR4, UR22, UR4, 0x18 ;  /* 0x0000000416047291 */ /* 0x000fe4000f8ec0ff */
[----:B------:R-:W-:Y:S02]  /*1ef0*/  ULOP3.LUT UR6, UR7, UR6, URZ, 0x3c, !UPT ;  /* 0x0000000607067292 */ /* 0x000fe4000f8e3cff */
[----:B------:R-:W-:-:S02]  /*1f00*/  USEL UR5, UR5, URZ, UP0 ;  /* 0x000000ff05057287 */ /* 0x000fc40008000000 */
[----:B------:R-:W-:Y:S02]  /*1f10*/  USHF.L.U32 UR6, UR6, 0x1f, URZ ;  /* 0x0000001f06067899 */ /* 0x000fe400080006ff */
[----:B------:R-:W-:Y:S02]  /*1f20*/  ULEA UR5, UR5, UR4, 0x3 ;  /* 0x0000000405057291 */ /* 0x000fe4000f8e18ff */
[----:B------:R-:W-:Y:S02]  /*1f30*/  UISETP.NE.AND UP0, UPT, UR15, URZ, UPT ;  /* 0x000000ff0f00728c */ /* 0x000fe4000bf05270 */
[----:B-1234-:R-:W-:-:S05]  /*1f40*/  MOV R4, UR6 ;  /* 0x0000000600047c02 */ /* 0x01efca0008000f00 */
[----:B------:R-:W1:Y:S02]  /*1f50*/  SYNCS.PHASECHK.TRANS64.TRYWAIT P0, [UR5+0xc0], R4 ;  /* 0x0000c004ff0075a7 */ /* 0x000e640008001105 */
[----:B-1----:R-:W-:Y:S05]  /*1f60*/  @!P0 BRA `(.L_x_27) ;  /* 0x000000d000b08947 */ /* 0x002fea0003800000 */
.L_x_112:
[----:B------:R-:W-:Y:S04]  /*1f70*/  BSSY.RECONVERGENT B0, `(.L_x_11) ;  /* 0x0000010000007945 */ /* 0x000fe80003800200 */
[----:B------:R-:W-:Y:S05]  /*1f80*/  BRA.U UP0, `(.L_x_28) ;  /* 0x00000001002c7547 */ /* 0x000fea000b800000 */
[----:B------:R-:W-:Y:S02]  /*1f90*/  ELECT P0, URZ, PT ;  /* 0x0000000000ff782f */ /* 0x000fe40003800000 */
[----:B------:R-:W-:-:S11]  /*1fa0*/  SHF.L.U32 R8, R7, 0x1f, RZ ;  /* 0x0000001f07087819 */ /* 0x000fd600000006ff */
[----:B-1----:R-:W-:-:S04]  /*1fb0*/  @P0 IMAD.MOV.U32 R4, RZ, RZ, 0x4000 ;  /* 0x00004000ff040424 */ /* 0x002fc800078e00ff */
[----:B------:R1:W-:Y:S01]  /*1fc0*/  @P0 SYNCS.ARRIVE.TRANS64 RZ, [UR5+0x20], R4 ;  /* 0x00002004ffff09a7 */ /* 0x0003e20008000005 */
[----:B------:R-:W2:Y:S02]  /*1fd0*/  SYNCS.PHASECHK.TRANS64.TRYWAIT P0, [UR4+0x18], R8 ;  /* 0x00001808ff0075a7 */ /* 0x000ea40008001104 */
[----:B-12---:R-:W-:Y:S05]  /*1fe0*/  @!P0 BRA `(.L_x_29) ;  /* 0x000000d000b48947 */ /* 0x006fea0003800000 */
.L_x_114:
[----:B------:R-:W-:-:S13]  /*1ff0*/  ELECT P0, URZ, PT ;  /* 0x0000000000ff782f */ /* 0x000fda0003800000 */
[----:B------:R-:W-:Y:S05]  /*2000*/  @!P0 BRA `(.L_x_30) ;  /* 0x0000000000188947 */ /* 0x000fea0003800000 */
[----:B-1----:R-:W-:-:S04]  /*2010*/  HFMA2 R4, -RZ, RZ, 0, -0.0 ;  /* 0x00008000ff047431 */ /* 0x002fc800000001ff */
[----:B------:R2:W-:Y:S01]  /*2020*/  SYNCS.ARRIVE.TRANS64 RZ, [UR4+0x8], R4 ;  /* 0x00000804ffff79a7 */ /* 0x0005e20008000004 */
[----:B------:R-:W-:Y:S05]  /*2030*/  BRA `(.L_x_30) ;  /* 0x00000000000c7947 */ /* 0x000fea0003800000 */
.L_x_28:
[----:B------:R-:W-:-:S04]  /*2040*/  SHF.L.U32 R8, R7, 0x1f, RZ ;  /* 0x0000001f07087819 */ /* 0x000fc800000006ff */
[----:B------:R-:W2:Y:S02]  /*2050*/  SYNCS.PHASECHK.TRANS64.TRYWAIT P0, [UR4+0x18], R8 ;  /* 0x00001808ff0075a7 */ /* 0x000ea40008001104 */
[----:B--2---:R-:W-:Y:S05]  /*2060*/  @!P0 BRA `(.L_x_31) ;  /* 0x000000d000b08947 */ /* 0x004fea0003800000 */
.L_x_30:
[----:B------:R-:W-:Y:S05]  /*2070*/  BSYNC.RECONVERGENT B0 ;  /* 0x0000000000007941 */ /* 0x000fea0003800200 */
.L_x_11:
[----:B------:R-:W-:-:S13]  /*2080*/  R2UR UR4, R0 ;  /* 0x00000000000472ca */ /* 0x000fda00000e0000 */
[----:B------:R-:W-:-:S09]  /*2090*/  UISETP.NE.AND UP0, UPT, UR4, 0xc, UPT ;  /* 0x0000000c0400788c */ /* 0x000fd2000bf05270 */
[----:B------:R-:W-:Y:S05]  /*20a0*/  BRA.U UP0, `(.L_x_12) ;  /* 0x0000002d00707547 */ /* 0x000fea000b800000 */
[----:B------:R-:W-:Y:S01]  /*20b0*/  UMOV UR6, 0x400 ;  /* 0x0000040000067882 */ /* 0x000fe20000000000 */
[----:B------:R-:W-:Y:S01]  /*20c0*/  UMOV UR4, 0x20 ;  /* 0x0000002000047882 */ /* 0x000fe20000000000 */
[----:B------:R-:W-:Y:S02]  /*20d0*/  ULEA UR6, UR22, UR6, 0x18 ;  /* 0x0000000616067291 */ /* 0x000fe4000f8ec0ff */
[----:B------:R-:W-:-:S04]  /*20e0*/  UIADD3 UR4, UPT, UPT, -UR4, 0x100000, URZ ;  /* 0x0010000004047890 */ /* 0x000fc8000fffe1ff */
[----:B------:R-:W-:Y:S02]  /*20f0*/  USHF.L.U32 UR5, UR4, 0xb, URZ ;  /* 0x0000000b04057899 */ /* 0x000fe400080006ff */
[----:B------:R-:W-:Y:S01]  /*2100*/  USHF.L.U32 UR4, UR4, 0x1, URZ ;  /* 0x0000000104047899 */ /* 0x000fe200080006ff */
[----:B------:R-:W-:Y:S01]  /*2110*/  ELECT P0, URZ, PT ;  /* 0x0000000000ff782f */ /* 0x000fe20003800000 */
[----:B------:R-:W3:Y:S10]  /*2120*/  FENCE.VIEW.ASYNC.S ;  /* 0x00000000000073c6 */ /* 0x000ef40000000000 */
[----:B---3--:R3:W4:Y:S01]  /*2130*/  SYNCS.EXCH.64 URZ, [UR6+0x220], UR4 ;  /* 0x0002200406ff75b2 */ /* 0x0087220008000100 */
[----:B------:R-:W-:Y:S01]  /*2140*/  NOP ;  /* 0x0000000000007918 */ /* 0x000fe20000000000 */
[----:B------:R-:W5:-:S00]  /*2150*/  USETMAXREG.DEALLOC.CTAPOOL 0x30 ;  /* 0x00000030000079c8 */ /* 0x000f4000080e0500 */
[----:B----4-:R-:W-:Y:S01]  /*2160*/  NOP ;  /* 0x0000000000007918 */ /* 0x010fe20000000000 */
[----:B---3--:R-:W-:Y:S01]  /*2170*/  UMOV UR4, 0x40 ;  /* 0x0000004000047882 */ /* 0x008fe20000000000 */
[----:B------:R-:W-:Y:S01]  /*2180*/  UMOV UR5, 0x400 ;  /* 0x0000040000057882 */ /* 0x000fe20000000000 */
[----:B------:R-:W-:Y:S02]  /*2190*/  ULEA UR4, UR22, UR4, 0x18 ;  /* 0x0000000416047291 */ /* 0x000fe4000f8ec0ff */
[----:B------:R-:W-:-:S07]  /*21a0*/  ULEA UR5, UR22, UR5, 0x18 ;  /* 0x0000000516057291 */ /* 0x000fce000f8ec0ff */
[----:B-12--5:R-:W1:Y:S02]  /*21b0*/  LDS.U8 R4, [UR4] ;  /* 0x00000004ff047984 */ /* 0x026e640008000000 */
[----:B-1----:R-:W-:-:S13]  /*21c0*/  ISETP.NE.AND P0, PT, R4, RZ, PT ;  /* 0x000000ff0400720c */ /* 0x002fda0003f05270 */
[----:B------:R-:W-:Y:S05]  /*21d0*/  @P0 BRA `(.L_x_32) ;  /* 0x0000000400640947 */ /* 0x000fea0003800000 */
[----:B------:R-:W-:Y:S02]  /*21e0*/  ULOP3.LUT UR4, UR22, 0x1, URZ, 0xc0, !UPT ;  /* 0x0000000116047892 */ /* 0x000fe4000f8ec0ff */
[----:B------:R-:W-:Y:S02]  /*21f0*/  ULOP3.LUT UR6, UR22, 0x1, URZ, 0x3c, !UPT ;  /* 0x0000000116067892 */ /* 0x000fe4000f8e3cff */
[----:B------:R-:W-:-:S09]  /*2200*/  UISETP.NE.U32.AND UP0, UPT, UR4, 0x1, UPT ;  /* 0x000000010400788c */ /* 0x000fd2000bf05070 */
[----:B------:R-:W-:Y:S05]  /*2210*/  BRA.U !UP0, `(.L_x_33) ;  /* 0x0000000108d07547 */ /* 0x000fea000b800000 */
[----:B------:R-:W-:Y:S01]  /*2220*/  ELECT P0, URZ, PT ;  /* 0x0000000000ff782f */ /* 0x000fe20003800000 */
[----:B------:R-:W-:-:S12]  /*2230*/  BSSY B0, `(.L_x_33) ;  /* 0x0000032000007945 */ /* 0x000fd80003800000 */
[----:B------:R-:W-:Y:S05]  /*2240*/  @!P0 BRA `(.L_x_34) ;  /* 0x0000000000c08947 */ /* 0x000fea0003800000 */
[----:B------:R-:W-:Y:S01]  /*2250*/  UMOV UR4, 0x10 ;  /* 0x0000001000047882 */ /* 0x000fe20000000000 */
[----:B------:R-:W-:-:S04]  /*2260*/  IMAD.U32 R5, RZ, RZ, UR22 ;  /* 0x00000016ff057e24 */ /* 0x000fc8000f8e00ff */
[----:B------:R-:W-:Y:S04]  /*2270*/  DEPBAR.LE SB1, 0x36 ;  /* 0x00009d800000791a */ /* 0x000fe80000000000 */
[----:B------:R-:W1:Y:S02]  /*2280*/  UTCATOMSWS.2CTA.FIND_AND_SET.ALIGN UP1, UR4, UR4 ;  /* 0x00000004000475e3 */ /* 0x000e640008220800 */
[----:B-1----:R-:W-:Y:S01]  /*2290*/  PLOP3.LUT P0, PT, PT, PT, UP1, 0x80, 0x8 ;  /* 0x000000000008781c */ /* 0x002fe20003f0f018 */
[----:B------:R-:W-:-:S03]  /*22a0*/  IMAD.U32 R11, RZ, RZ, UR4 ;  /* 0x00000004ff0b7e24 */ /* 0x000fc6000f8e00ff */
[----:B------:R-:W-:-:S04]  /*22b0*/  SEL R4, RZ, 0xffffffff, !P0 ;  /* 0xffffffffff047807 */ /* 0x000fc80004000000 */
[----:B------:R-:W-:-:S13]  /*22c0*/  ISETP.NE.AND P0, PT, R4, RZ, PT ;  /* 0x000000ff0400720c */ /* 0x000fda0003f05270 */
[----:B------:R-:W-:Y:S05]  /*22d0*/  @P0 BRA `(.L_x_35) ;  /* 0x0000000000240947 */ /* 0x000fea0003800000 */
.L_x_36:
[----:B------:R-:W-:Y:S05]  /*22e0*/  NANOSLEEP 0x64 ;  /* 0x000000640000795d */ /* 0x000fea0003800000 */
[----:B------:R-:W-:-:S05]  /*22f0*/  UMOV UR4, 0x10 ;  /* 0x0000001000047882 */ /* 0x000fca0000000000 */
[----:B------:R-:W-:Y:S04]  /*2300*/  DEPBAR.LE SB1, 0x36 ;  /* 0x00009d800000791a */ /* 0x000fe80000000000 */
[----:B------:R-:W1:Y:S02]  /*2310*/  UTCATOMSWS.2CTA.FIND_AND_SET.ALIGN UP1, UR4, UR4 ;  /* 0x00000004000475e3 */ /* 0x000e640008220800 */
[----:B-1----:R-:W-:Y:S01]  /*2320*/  PLOP3.LUT P0, PT, PT, PT, UP1, 0x80, 0x8 ;  /* 0x000000000008781c */ /* 0x002fe20003f0f018 */
[----:B------:R-:W-:-:S03]  /*2330*/  IMAD.U32 R11, RZ, RZ, UR4 ;  /* 0x00000004ff0b7e24 */ /* 0x000fc6000f8e00ff */
[----:B------:R-:W-:-:S04]  /*2340*/  SEL R4, RZ, 0xffffffff, !P0 ;  /* 0xffffffffff047807 */ /* 0x000fc80004000000 */
[----:B------:R-:W-:-:S13]  /*2350*/  ISETP.NE.AND P0, PT, R4, RZ, PT ;  /* 0x000000ff0400720c */ /* 0x000fda0003f05270 */
[----:B------:R-:W-:Y:S05]  /*2360*/  @!P0 BRA `(.L_x_36) ;  /* 0xfffffffc00dc8947 */ /* 0x000fea000383ffff */
.L_x_35:
[----:B------:R-:W-:Y:S01]  /*2370*/  MOV R10, 0x60 ;  /* 0x00000060000a7802 */ /* 0x000fe20000000f00 */
[----:B------:R-:W-:Y:S01]  /*2380*/  IMAD.U32 R9, RZ, RZ, UR5 ;  /* 0x00000005ff097e24 */ /* 0x000fe2000f8e00ff */
[----:B------:R-:W-:Y:S02]  /*2390*/  MOV R4, 0x58 ;  /* 0x0000005800047802 */ /* 0x000fe40000000f00 */
[C---:B------:R-:W-:Y:S02]  /*23a0*/  LEA R10, R5.reuse, R10, 0x18 ;  /* 0x0000000a050a7211 */ /* 0x040fe400078ec0ff */
[----:B------:R-:W-:Y:S01]  /*23b0*/  LEA R5, R5, R4, 0x18 ;  /* 0x0000000405057211 */ /* 0x000fe200078ec0ff */
[----:B------:R-:W-:Y:S02]  /*23c0*/  IMAD.U32 R4, RZ, RZ, UR6 ;  /* 0x00000006ff047e24 */ /* 0x000fe4000f8e00ff */
[----:B------:R-:W1:Y:S02]  /*23d0*/  LDS R12, [R10] ;  /* 0x000000000a0c7984 */ /* 0x000e640000000800 */
[----:B-1----:R-:W-:-:S04]  /*23e0*/  IMAD.U32 R12, R12, -0x80000000, RZ ;  /* 0x800000000c0c7824 */ /* 0x002fc800078e00ff */
[----:B------:R-:W1:Y:S02]  /*23f0*/  SYNCS.PHASECHK.TRANS64.TRYWAIT P0, [R5+URZ], R12 ;  /* 0x0000000c050075a7 */ /* 0x000e6400080011ff */
[----:B-1----:R-:W-:Y:S05]  /*2400*/  @P0 BRA `(.L_x_37) ;  /* 0x0000000000080947 */ /* 0x002fea0003800000 */
[----:B------:R-:W1:Y:S02]  /*2410*/  SYNCS.PHASECHK.TRANS64.TRYWAIT P0, [R5+URZ], R12 ;  /* 0x0000000c050075a7 */ /* 0x000e6400080011ff */
[----:B-1----:R-:W-:Y:S05]  /*2420*/  @!P0 BRA `(.L_x_38) ;  /* 0x000000cc00dc8947 */ /* 0x002fea0003800000 */
.L_x_37:
[----:B------:R-:W-:Y:S01]  /*2430*/  VIADD R9, R9, 0x228 ;  /* 0x0000022809097836 */ /* 0x000fe20000000000 */
[C---:B-1----:R-:W-:Y:S01]  /*2440*/  PRMT R5, R4.reuse, 0x654, R5 ;  /* 0x0000065404057816 */ /* 0x042fe20000000005 */
[----:B------:R-:W-:Y:S02]  /*2450*/  IMAD.MOV.U32 R8, RZ, RZ, 0x4 ;  /* 0x00000004ff087424 */ /* 0x000fe400078e00ff */
[C---:B------:R-:W-:Y:S01]  /*2460*/  IMAD.SHL.U32 R7, R11.reuse, 0x20, RZ ;  /* 0x000000200b077824 */ /* 0x040fe200078e00ff */
[----:B------:R-:W-:Y:S01]  /*2470*/  PRMT R4, R4, 0x654, R9 ;  /* 0x0000065404047816 */ /* 0x000fe20000000009 */
[----:B------:R1:W-:Y:S01]  /*2480*/  SYNCS.ARRIVE.TRANS64.RED RZ, [R5+URZ], R8 ;  /* 0x0000000805ff79a7 */ /* 0x0003e200080004ff */
[----:B------:R-:W-:Y:S02]  /*2490*/  IADD3 R9, PT, PT, R11, 0x10, RZ ;  /* 0x000000100b097810 */ /* 0x000fe40007ffe0ff */
[----:B------:R2:W-:Y:S04]  /*24a0*/  STS [UR5+0x228], R7 ;  /* 0x00022807ff007988 */ /* 0x0005e80008000805 */
[----:B------:R3:W-:Y:S01]  /*24b0*/  STAS [R4.64], R11 ;  /* 0x0000000b04007dbd */ /* 0x0007e2000c0008ff */
[----:B------:R-:W-:-:S02]  /*24c0*/  UMOV UR4, 0x50 ;  /* 0x0000005000047882 */ /* 0x000fc40000000000 */
[----:B------:R-:W-:Y:S01]  /*24d0*/  ULEA UR4, UR22, UR4, 0x18 ;  /* 0x0000000416047291 */ /* 0x000fe2000f8ec0ff */
[----:B-1----:R-:W-:Y:S01]  /*24e0*/  MOV R8, 0xffff ;  /* 0x0000ffff00087802 */ /* 0x002fe20000000f00 */
[----:B--2---:R-:W-:-:S03]  /*24f0*/  IMAD.MOV.U32 R7, RZ, RZ, 0x1 ;  /* 0x00000001ff077424 */ /* 0x004fc600078e00ff */
[----:B------:R-:W-:Y:S02]  /*2500*/  SHF.L.U32 R8, R8, R11, RZ ;  /* 0x0000000b08087219 */ /* 0x000fe400000006ff */
[----:B------:R-:W-:-:S04]  /*2510*/  SHF.L.U32 R9, R7, R9, RZ ;  /* 0x0000000907097219 */ /* 0x000fc800000006ff */
[----:B------:R-:W-:-:S05]  /*2520*/  LOP3.LUT R8, R9, R8, RZ, 0xfc, !PT ;  /* 0x0000000809087212 */ /* 0x000fca00078efcff */
[----:B------:R3:W-:Y:S04]  /*2530*/  ATOMS.OR RZ, [UR4], R8 ;  /* 0x00000008ffff798c */ /* 0x0007e8000b000004 */
[----:B------:R3:W-:Y:S02]  /*2540*/  ATOMS.XOR RZ, [R10], R7 ;  /* 0x000000070aff738c */ /* 0x0007e40003800000 */
.L_x_34:
[----:B------:R-:W-:Y:S05]  /*2550*/  BSYNC B0 ;  /* 0x0000000000007941 */ /* 0x000fea0003800000 */
.L_x_33:
[----:B------:R-:W-:Y:S05]  /*2560*/  BRA.U UP0, `(.L_x_39) ;  /* 0x0000000100907547 */ /* 0x000fea000b800000 */
[----:B------:R-:W-:Y:S05]  /*2570*/  WARPSYNC.ALL ;  /* 0x0000000000007948 */ /* 0x000fea0003800000 */
[----:B------:R-:W-:Y:S01]  /*2580*/  NOP ;  /* 0x0000000000007918 */ /* 0x000fe20000000000 */
[----:B------:R-:W-:-:S13]  /*2590*/  ELECT P0, URZ, PT ;  /* 0x0000000000ff782f */ /* 0x000fda0003800000 */
[----:B------:R-:W-:Y:S05]  /*25a0*/  @!P0 BRA `(.L_x_39) ;  /* 0x0000000000808947 */ /* 0x000fea0003800000 */
[----:B---3--:R-:W-:Y:S01]  /*25b0*/  IMAD.U32 R7, RZ, RZ, UR22 ;  /* 0x00000016ff077e24 */ /* 0x008fe2000f8e00ff */
[----:B------:R-:W-:Y:S02]  /*25c0*/  MOV R8, 0x60 ;  /* 0x0000006000087802 */ /* 0x000fe40000000f00 */
[----:B------:R-:W-:Y:S02]  /*25d0*/  MOV R5, 0x58 ;  /* 0x0000005800057802 */ /* 0x000fe40000000f00 */
[C---:B------:R-:W-:Y:S02]  /*25e0*/  LEA R8, R7.reuse, R8, 0x18 ;  /* 0x0000000807087211 */ /* 0x040fe400078ec0ff */
[----:B------:R-:W-:-:S03]  /*25f0*/  LEA R7, R7, R5, 0x18 ;  /* 0x0000000507077211 */ /* 0x000fc600078ec0ff */
[----:B------:R-:W1:Y:S02]  /*2600*/  LDS R4, [R8] ;  /* 0x0000000008047984 */ /* 0x000e640000000800 */
[----:B-1----:R-:W-:-:S04]  /*2610*/  IMAD.U32 R4, R4, -0x80000000, RZ ;  /* 0x8000000004047824 */ /* 0x002fc800078e00ff */
[----:B------:R-:W1:Y:S02]  /*2620*/  SYNCS.PHASECHK.TRANS64.TRYWAIT P0, [R7+URZ], R4 ;  /* 0x00000004070075a7 */ /* 0x000e6400080011ff */
[----:B-1----:R-:W-:Y:S05]  /*2630*/  @P0 BRA `(.L_x_40) ;  /* 0x0000000000080947 */ /* 0x002fea0003800000 */
[----:B------:R-:W1:Y:S02]  /*2640*/  SYNCS.PHASECHK.TRANS64.TRYWAIT P0, [R7+URZ], R4 ;  /* 0x00000004070075a7 */ /* 0x000e6400080011ff */
[----:B-1----:R-:W-:Y:S05]  /*2650*/  @!P0 BRA `(.L_x_41) ;  /* 0x000000cc00688947 */ /* 0x002fea0003800000 */
.L_x_40:
[----:B------:R-:W2:Y:S01]  /*2660*/  LDS R11, [UR5+0x228] ;  /* 0x00022805ff0b7984 */ /* 0x000ea20008000800 */
[----:B------:R-:W-:Y:S02]  /*2670*/  HFMA2 R4, -RZ, RZ, 0, 5.9604644775390625e-08 ;  /* 0x00000001ff047431 */ /* 0x000fe400000001ff */
[----:B-1----:R-:W-:Y:S02]  /*2680*/  IMAD.MOV.U32 R5, RZ, RZ, 0xffff ;  /* 0x0000ffffff057424 */ /* 0x002fe400078e00ff */
[----:B--2---:R-:W-:-:S03]  /*2690*/  IMAD.SHL.U32 R10, R11, 0x20, RZ ;  /* 0x000000200b0a7824 */ /* 0x004fc600078e00ff */
[----:B------:R-:W-:Y:S01]  /*26a0*/  SHF.L.U32 R5, R5, R11, RZ ;  /* 0x0000000b05057219 */ /* 0x000fe200000006ff */
[----:B------:R-:W-:Y:S01]  /*26b0*/  VIADD R9, R11, 0x10 ;  /* 0x000000100b097836 */ /* 0x000fe20000000000 */
[----:B------:R1:W-:Y:S01]  /*26c0*/  STS [UR5+0x228], R10 ;  /* 0x0002280aff007988 */ /* 0x0003e20008000805 */
[----:B------:R-:W-:Y:S02]  /*26d0*/  UMOV UR4, 0x50 ;  /* 0x0000005000047882 */ /* 0x000fe40000000000 */
[----:B------:R-:W-:Y:S01]  /*26e0*/  ULEA UR4, UR22, UR4, 0x18 ;  /* 0x0000000416047291 */ /* 0x000fe2000f8ec0ff */
[----:B-1----:R-:W-:Y:S02]  /*26f0*/  SHF.L.U32 R10, R4, R9, RZ ;  /* 0x00000009040a7219 */ /* 0x002fe400000006ff */
[----:B------:R-:W-:Y:S02]  /*2700*/  MOV R9, UR6 ;  /* 0x0000000600097c02 */ /* 0x000fe40008000f00 */
[----:B------:R-:W-:-:S02]  /*2710*/  LOP3.LUT R5, R10, R5, RZ, 0xfc, !PT ;  /* 0x000000050a057212 */ /* 0x000fc400078efcff */
[----:B------:R-:W-:-:S03]  /*2720*/  PRMT R9, R9, 0x654, R7 ;  /* 0x0000065409097816 */ /* 0x000fc60000000007 */
[----:B------:R1:W-:Y:S01]  /*2730*/  ATOMS.OR RZ, [UR4], R5 ;  /* 0x00000005ffff798c */ /* 0x0003e2000b000004 */
[----:B------:R1:W-:Y:S03]  /*2740*/  SYNCS.ARRIVE.TRANS64.RED.A1T0 RZ, [R9+URZ], RZ ;  /* 0x000000ff09ff79a7 */ /* 0x0003e600081004ff */
[----:B------:R1:W-:Y:S01]  /*2750*/  ATOMS.XOR RZ, [R8], R4 ;  /* 0x0000000408ff738c */ /* 0x0003e20003800000 */
[----:B------:R-:W-:Y:S05]  /*2760*/  BRA `(.L_x_39) ;  /* 0x0000000000107947 */ /* 0x000fea0003800000 */
.L_x_32:
[----:B------:R-:W-:-:S05]  /*2770*/  MOV R4, 0xffffffff ;  /* 0xffffffff00047802 */ /* 0x000fca0000000f00 */
[----:B------:R1:W-:Y:S02]  /*2780*/  STS [UR5+0x228], R4 ;  /* 0x00022804ff007988 */ /* 0x0003e40008000805 */
[----:B-1----:R-:W-:Y:S02]  /*2790*/  MOV R4, 0x27b0 ;  /* 0x000027b000047802 */ /* 0x002fe40000000f00 */
[----:B------:R-:W-:Y:S05]  /*27a0*/  CALL.REL.NOINC `($__internal_1_$__cuda_sm10x_tcgen05_guardrail_trap_phase_invalid_during_alloc) ;  /* 0x000000d800ac7944 */ /* 0x000fea0003c00000 */
.L_x_39:
[----:B------:R-:W-:Y:S05]  /*27b0*/  WARPSYNC.ALL ;  /* 0x0000000000007948 */ /* 0x000fea0003800000 */
[----:B------:R-:W-:Y:S01]  /*27c0*/  NOP ;  /* 0x0000000000007918 */ /* 0x000fe20000000000 */
[----:B------:R-:W2:Y:S01]  /*27d0*/  S2UR UR11, SR_CTAID.X ;  /* 0x00000000000b79c3 */ /* 0x000ea20000002500 */
[----:B------:R-:W2:Y:S01]  /*27e0*/  LDCU UR4, c[0x0][0x640] ;  /* 0x0000c800ff0477ac */ /* 0x000ea20008000800 */
[----:B------:R-:W4:Y:S06]  /*27f0*/  LDCU.U8 UR7, c[0x0][0x644] ;  /* 0x0000c880ff0777ac */ /* 0x000f2c0008000000 */
[----:B------:R-:W5:Y:S01]  /*2800*/  S2UR UR24, SR_CgaCtaId ;  /* 0x00000000001879c3 */ /* 0x000f620000008800 */
[----:B------:R-:W1:Y:S01]  /*2810*/  LDCU UR6, c[0x0][0x654] ;  /* 0x0000ca80ff0677ac */ /* 0x000e620008000800 */
[----:B------:R-:W-:Y:S01]  /*2820*/  UMOV UR17, 0x400 ;  /* 0x0000040000117882 */ /* 0x000fe20000000000 */
[----:B------:R-:W3:Y:S01]  /*2830*/  LDCU.U8 UR10, c[0x0][0x638] ;  /* 0x0000c700ff0a77ac */ /* 0x000ee20008000000 */
[----:B------:R-:W3:Y:S01]  /*2840*/  LDCU.U8 UR14, c[0x0][0x650] ;  /* 0x0000ca00ff0e77ac */ /* 0x000ee20008000000 */
[----:B------:R-:W1:Y:S01]  /*2850*/  LDCU UR8, c[0x0][0x634] ;  /* 0x0000c680ff0877ac */ /* 0x000e620008000800 */
[----:B--2---:R-:W-:Y:S01]  /*2860*/  UIMAD.WIDE.U32 UR4, UR11, UR4, URZ ;  /* 0x000000040b0472a5 */ /* 0x004fe2000f8e00ff */
[----:B------:R-:W2:Y:S03]  /*2870*/  LDCU.U8 UR15, c[0x0][0x651] ;  /* 0x0000ca20ff0f77ac */ /* 0x000ea60008000000 */
[----:B------:R-:W-:-:S02]  /*2880*/  UIADD3 UR4, UPT, UPT, -UR5, UR11, URZ ;  /* 0x0000000b05047290 */ /* 0x000fc4000fffe1ff */
[----:B-----5:R-:W-:Y:S01]  /*2890*/  ULEA UR17, UR24, UR17, 0x18 ;  /* 0x0000001118117291 */ /* 0x020fe2000f8ec0ff */
[----:B------:R-:W-:Y:S01]  /*28a0*/  BAR.SYNC.DEFER_BLOCKING 0x2, 0x1a0 ;  /* 0x0086800000007b1d */ /* 0x000fe20000010000 */
[----:B----4-:R-:W-:-:S04]  /*28b0*/  USHF.R.U32.HI UR4, URZ, UR7, UR4 ;  /* 0x00000007ff047299 */ /* 0x010fc80008011604 */
[----:B------:R-:W-:Y:S01]  /*28c0*/  UIADD3 UR4, UPT, UPT, UR5, UR4, URZ ;  /* 0x0000000405047290 */ /* 0x000fe2000fffe0ff */
[----:B------:R-:W4:Y:S01]  /*28d0*/  LDCU.U8 UR7, c[0x0][0x645] ;  /* 0x0000c8a0ff0777ac */ /* 0x000f220008000000 */
[----:B------:R-:W-:-:S04]  /*28e0*/  UIADD3 UR5, UPT, UPT, UR17, 0xcc00, URZ ;  /* 0x0000cc0011057890 */ /* 0x000fc8000fffe0ff */
[----:B------:R-:W-:-:S04]  /*28f0*/  USHF.R.U32.HI UR5, URZ, 0x4, UR5 ;  /* 0x00000004ff057899 */ /* 0x000fc80008011605 */
[----:B------:R-:W-:-:S04]  /*2900*/  ULOP3.LUT UR9, UR5, 0x3fc0, URZ, 0xc0, !UPT ;  /* 0x00003fc005097892 */ /* 0x000fc8000f8ec0ff */
[----:B------:R-:W-:Y:S01]  /*2910*/  ULOP3.LUT UR9, UR9, 0x10000, URZ, 0xfc, !UPT ;  /* 0x0001000009097892 */ /* 0x000fe2000f8efcff */
[----:B-1-3--:R-:W1:Y:S01]  /*2920*/  LDS R4, [UR17+0x228] ;  /* 0x00022811ff047984 */ /* 0x00ae620008000800 */
[----:B----4-:R-:W-:Y:S01]  /*2930*/  USHF.R.U32.HI UR4, URZ, UR7, UR4 ;  /* 0x00000007ff047299 */ /* 0x010fe20008011604 */
[----:B------:R-:W3:Y:S03]  /*2940*/  LDCU UR7, c[0x0][0x63c] ;  /* 0x0000c780ff0777ac */ /* 0x000ee60008000800 */
[----:B------:R-:W-:Y:S01]  /*2950*/  IMAD.U32 R5, RZ, RZ, UR9 ;  /* 0x00000009ff057e24 */ /* 0x000fe2000f8e00ff */
[----:B------:R-:W-:Y:S02]  /*2960*/  UISETP.GE.AND UP0, UPT, UR4, UR6, UPT ;  /* 0x000000060400728c */ /* 0x000fe4000bf06270 */
[----:B------:R-:W-:Y:S02]  /*2970*/  UIADD3 UR4, UPT, UPT, -UR4, URZ, URZ ;  /* 0x000000ff04047290 */ /* 0x000fe4000fffe1ff */
[----:B------:R-:W-:Y:S01]  /*2980*/  R2UR UR44, R5 ;  /* 0x00000000052c72ca */ /* 0x000fe200000e0000 */
[----:B------:R-:W-:Y:S01]  /*2990*/  USEL UR6, UR10, UR14, !UP0 ;  /* 0x0000000e0a067287 */ /* 0x000fe2000c000000 */
[----:B------:R-:W2:Y:S01]  /*29a0*/  LDCU.U8 UR14, c[0x0][0x639] ;  /* 0x0000c720ff0e77ac */ /* 0x000ea20008000000 */
[----:B------:R-:W4:Y:S04]  /*29b0*/  LDCU UR10, c[0x0][0x60c] ;  /* 0x0000c180ff0a77ac */ /* 0x000f280008000800 */
[----:B------:R-:W5:Y:S01]  /*29c0*/  @UP0 LDCU UR8, c[0x0][0x64c] ;  /* 0x0000c980ff0807ac */ /* 0x000f620008000800 */
[----:B---3--:R-:W-:-:S04]  /*29d0*/  UIMAD UR7, UR4, UR7, UR11 ;  /* 0x00000007040772a4 */ /* 0x008fc8000f8e020b */
[----:B-----5:R-:W-:Y:S02]  /*29e0*/  UIMAD.WIDE.U32 UR4, UR7, UR8, URZ ;  /* 0x00000008070472a5 */ /* 0x020fe4000f8e00ff */
[----:B------:R-:W-:Y:S02]  /*29f0*/  ULOP3.LUT UR8, UR6, 0xff, URZ, 0xc0, !UPT ;  /* 0x000000ff06087892 */ /* 0x000fe4000f8ec0ff */
[----:B------:R-:W-:Y:S02]  /*2a00*/  UIADD3 UR4, UPT, UPT, UR7, -UR5, URZ ;  /* 0x8000000507047290 */ /* 0x000fe4000fffe0ff */
[----:B--2---:R-:W-:Y:S02]  /*2a10*/  USEL UR6, UR14, UR15, !UP0 ;  /* 0x0000000f0e067287 */ /* 0x004fe4000c000000 */
[----:B------:R-:W-:Y:S02]  /*2a20*/  USHF.R.U32.HI UR4, URZ, UR8, UR4 ;  /* 0x00000008ff047299 */ /* 0x000fe40008011604 */
[----:B----4-:R-:W-:-:S02]  /*2a30*/  UISETP.GE.AND UP0, UPT, UR11, UR10, UPT ;  /* 0x0000000a0b00728c */ /* 0x010fc4000bf06270 */
[----:B------:R-:W-:Y:S01]  /*2a40*/  UIADD3 UR4, UPT, UPT, UR5, UR4, URZ ;  /* 0x0000000405047290 */ /* 0x000fe2000fffe0ff */
[----:B-1----:R-:W-:Y:S01]  /*2a50*/  R2UR UR5, R4 ;  /* 0x00000000040572ca */ /* 0x002fe200000e0000 */
[----:B------:R-:W-:-:S04]  /*2a60*/  ULOP3.LUT UR6, UR6, 0xff, URZ, 0xc0, !UPT ;  /* 0x000000ff06067892 */ /* 0x000fc8000f8ec0ff */
[----:B------:R-:W-:-:S08]  /*2a70*/  USHF.R.U32.HI UR4, URZ, UR6, UR4 ;  /* 0x00000006ff047299 */ /* 0x000fd00008011604 */
[----:B------:R-:W-:Y:S01]  /*2a80*/  IMAD.U32 R17, RZ, RZ, UR5 ;  /* 0x00000005ff117e24 */ /* 0x000fe2000f8e00ff */
[----:B------:R-:W-:Y:S06]  /*2a90*/  BRA.U UP0, `(.L_x_42) ;  /* 0x0000001d00f87547 */ /* 0x000fec000b800000 */
[----:B------:R-:W1:Y:S01]  /*2aa0*/  LDCU UR5, c[0x0][0x614] ;  /* 0x0000c280ff0577ac */ /* 0x000e620008000800 */
[----:B------:R-:W2:Y:S01]  /*2ab0*/  S2UR UR11, SR_CTAID.X ;  /* 0x00000000000b79c3 */ /* 0x000ea20000002500 */
[----:B------:R-:W3:Y:S01]  /*2ac0*/  LDCU UR9, c[0x0][0x38c] ;  /* 0x00007180ff0977ac */ /* 0x000ee20008000800 */
[----:B------:R-:W4:Y:S01]  /*2ad0*/  LDCU UR6, c[0x0][0x380] ;  /* 0x00007000ff0677ac */ /* 0x000f220008000800 */
[----:B------:R-:W-:Y:S01]  /*2ae0*/  UMOV UR14, 0x0 ;  /* 0x00000000000e7882 */ /* 0x000fe20000000000 */
[----:B------:R-:W-:Y:S01]  /*2af0*/  UMOV UR15, 0x1 ;  /* 0x00000001000f7882 */ /* 0x000fe20000000000 */
[----:B-1----:R-:W-:Y:S02]  /*2b00*/  UIADD3 UR5, UPT, UPT, -UR4, UR5, URZ ;  /* 0x0000000504057290 */ /* 0x002fe4000fffe1ff */
[----:B---3--:R-:W-:Y:S02]  /*2b10*/  UISETP.GT.AND UP0, UPT, UR9, URZ, UPT ;  /* 0x000000ff0900728c */ /* 0x008fe4000bf04270 */
[----:B------:R-:W-:-:S02]  /*2b20*/  UIADD3 UR10, UPT, UPT, UR9, -0x1, URZ ;  /* 0xffffffff090a7890 */ /* 0x000fc4000fffe0ff */
[----:B----4-:R-:W-:Y:S02]  /*2b30*/  UIADD3 UR4, UPT, UPT, UR9, -UR6, URZ ;  /* 0x8000000609047290 */ /* 0x010fe4000fffe0ff */
[----:B------:R-:W-:Y:S02]  /*2b40*/  UIADD3 UR6, UPT, UPT, -UR9, URZ, URZ ;  /* 0x000000ff09067290 */ /* 0x000fe4000fffe1ff */
[----:B------:R-:W-:Y:S02]  /*2b50*/  ULEA UR4, UR5, UR4, 0x8 ;  /* 0x0000000405047291 */ /* 0x000fe4000f8e40ff */
[----:B------:R-:W-:Y:S02]  /*2b60*/  USHF.R.S32.HI UR5, URZ, 0x1f, UR6 ;  /* 0x0000001fff057899 */ /* 0x000fe40008011406 */
[----:B------:R-:W-:Y:S02]  /*2b70*/  UIADD3 UR6, UPT, UPT, -UR4, URZ, URZ ;  /* 0x000000ff04067290 */ /* 0x000fe4000fffe1ff */
[----:B------:R-:W-:-:S02]  /*2b80*/  ULEA.HI UR9, UR5, -UR9, URZ, 0x7 ;  /* 0x8000000905097291 */ /* 0x000fc4000f8f38ff */
[----:B------:R-:W-:Y:S02]  /*2b90*/  USHF.R.S32.HI UR5, URZ, 0x1f, UR6 ;  /* 0x0000001fff057899 */ /* 0x000fe40008011406 */
[----:B------:R-:W-:Y:S02]  /*2ba0*/  UIADD3 UR7, UPT, UPT, UR4, -0x1, URZ ;  /* 0xffffffff04077890 */ /* 0x000fe4000fffe0ff */
[----:B------:R-:W-:Y:S02]  /*2bb0*/  UISETP.GT.AND UP1, UPT, UR4, URZ, UPT ;  /* 0x000000ff0400728c */ /* 0x000fe4000bf24270 */
[----:B------:R-:W-:Y:S02]  /*2bc0*/  USHF.R.S32.HI UR8, URZ, 0x1f, UR10 ;  /* 0x0000001fff087899 */ /* 0x000fe4000801140a */
[----:B------:R-:W-:Y:S02]  /*2bd0*/  ULEA.HI UR4, UR5, -UR4, URZ, 0x7 ;  /* 0x8000000405047291 */ /* 0x000fe4000f8f38ff */
[----:B------:R-:W-:-:S02]  /*2be0*/  USHF.R.S32.HI UR6, URZ, 0x1f, UR7 ;  /* 0x0000001fff067899 */ /* 0x000fc40008011407 */
[----:B------:R-:W-:Y:S02]  /*2bf0*/  ULEA.HI UR10, UR8, UR10, URZ, 0x7 ;  /* 0x0000000a080a7291 */ /* 0x000fe4000f8f38ff */
[----:B------:R-:W-:Y:S02]  /*2c00*/  USHF.R.S32.HI UR4, URZ, 0x7, UR4 ;  /* 0x00000007ff047899 */ /* 0x000fe40008011404 */
[----:B------:R-:W-:Y:S02]  /*2c10*/  USHF.R.S32.HI UR8, URZ, 0x7, UR9 ;  /* 0x00000007ff087899 */ /* 0x000fe40008011409 */
[----:B------:R-:W-:Y:S02]  /*2c20*/  ULEA.HI UR5, UR6, UR7, URZ, 0x7 ;  /* 0x0000000706057291 */ /* 0x000fe4000f8f38ff */
[----:B------:R-:W-:Y:S02]  /*2c30*/  UIADD3 UR6, UPT, UPT, -UR4, URZ, URZ ;  /* 0x000000ff04067290 */ /* 0x000fe4000fffe1ff */
[----:B------:R-:W-:-:S02]  /*2c40*/  @UP0 UIMAD.WIDE UR12, UR10, 0x2000000, UR14 ;  /* 0x020000000a0c08a5 */ /* 0x000fc4000f8e020e */
[----:B------:R-:W-:Y:S02]  /*2c50*/  ULEA.HI.SX32 UR5, UR5, 0x1, 0x19 ;  /* 0x0000000105057891 */ /* 0x000fe4000f8fcaff */
[----:B------:R-:W-:Y:S02]  /*2c60*/  UIADD3 UR4, UPT, UPT, -UR8, URZ, URZ ;  /* 0x000000ff08047290 */ /* 0x000fe4000fffe1ff */
[----:B--2---:R-:W-:-:S03]  /*2c70*/  ULOP3.LUT UR11, UR11, 0x1, URZ, 0xc0, !UPT ;  /* 0x000000010b0b7892 */ /* 0x004fc6000f8ec0ff */
[----:B------:R-:W-:Y:S02]  /*2c80*/  @!UP1 UMOV UR5, UR6 ;  /* 0x0000000600059c82 */ /* 0x000fe40008000000 */
[----:B------:R-:W-:Y:S02]  /*2c90*/  @UP0 UMOV UR4, UR13 ;  /* 0x0000000d00040c82 */ /* 0x000fe40008000000 */
[----:B------:R-:W-:-:S04]  /*2ca0*/  UISETP.LT.AND UP0, UPT, UR5, UR4, UPT ;  /* 0x000000040500728c */ /* 0x000fc8000bf01270 */
[----:B------:R-:W-:Y:S02]  /*2cb0*/  USEL UR47, UR5, UR4, UP0 ;  /* 0x00000004052f7287 */ /* 0x000fe40008000000 */
[----:B------:R-:W-:-:S09]  /*2cc0*/  UISETP.NE.AND UP0, UPT, UR11, URZ, UPT ;  /* 0x000000ff0b00728c */ /* 0x000fd2000bf05270 */
[----:B------:R-:W-:Y:S05]  /*2cd0*/  BRA.U UP0, `(.L_x_42) ;  /* 0x0000001d00687547 */ /* 0x000fea000b800000 */
[----:B------:R-:W1:Y:S02]  /*2ce0*/  SYNCS.PHASECHK.TRANS64.TRYWAIT P0, [UR17], RZ ;  /* 0x000000ffff0075a7 */ /* 0x000e640008001111 */
[----:B-1----:R-:W-:Y:S05]  /*2cf0*/  @!P0 BRA `(.L_x_43) ;  /* 0x000000c400d88947 */ /* 0x002fea0003800000 */
.L_x_119:
[----:B------:R-:W2:Y:S01]  /*2d00*/  SYNCS.PHASECHK.TRANS64.TRYWAIT P0, [UR17+0x20], RZ ;  /* 0x000020ffff0075a7 */ /* 0x000ea20008001111 */
[----:B------:R-:W-:Y:S01]  /*2d10*/  UIADD3 UR4, UPT, UPT, UR17, 0x10c00, URZ ;  /* 0x00010c0011047890 */ /* 0x000fe2000fffe0ff */
[----:B-1----:R-:W-:Y:S01]  /*2d20*/  CS2R R4, SRZ ;  /* 0x0000000000047805 */ /* 0x002fe2000001ff00 */
[----:B------:R-:W-:Y:S02]  /*2d30*/  UIADD3 UR12, UPT, UPT, UR44, -0x400, URZ ;  /* 0xfffffc002c0c7890 */ /* 0x000fe4000fffe0ff */
[----:B------:R-:W-:Y:S02]  /*2d40*/  USHF.R.U32.HI UR4, URZ, 0x4, UR4 ;  /* 0x00000004ff047899 */ /* 0x000fe40008011604 */
[----:B------:R-:W-:Y:S01]  /*2d50*/  UIADD3 UR10, UPT, UPT, UR44, -0x3fe, URZ ;  /* 0xfffffc022c0a7890 */ /* 0x000fe2000fffe0ff */
[C---:B------:R-:W-:Y:S01]  /*2d60*/  R2UR UR26, R4.reuse ;  /* 0x00000000041a72ca */ /* 0x040fe200000e0000 */
[----:B------:R-:W-:Y:S01]  /*2d70*/  ULOP3.LUT UR4, UR4, 0x3fc0, URZ, 0xc0, !UPT ;  /* 0x00003fc004047892 */ /* 0x000fe2000f8ec0ff */
[C---:B------:R-:W-:Y:S01]  /*2d80*/  R2UR UR24, R4.reuse ;  /* 0x00000000041872ca */ /* 0x040fe200000e0000 */
[----:B------:R-:W-:Y:S01]  /*2d90*/  UIADD3 UR8, UPT, UPT, UR44, -0x3fc, URZ ;  /* 0xfffffc042c087890 */ /* 0x000fe2000fffe0ff */
[----:B------:R-:W-:Y:S01]  /*2da0*/  R2UR UR23, R5 ;  /* 0x00000000051772ca */ /* 0x000fe200000e0000 */
[----:B------:R-:W-:Y:S01]  /*2db0*/  ULOP3.LUT UR4, UR4, 0x10000, URZ, 0xfc, !UPT ;  /* 0x0001000004047892 */ /* 0x000fe2000f8efcff */
[----:B------:R-:W-:Y:S01]  /*2dc0*/  R2UR UR22, R4 ;  /* 0x00000000041672ca */ /* 0x000fe200000e0000 */
[----:B------:R-:W-:Y:S01]  /*2dd0*/  UIADD3 UR6, UPT, UPT, UR44, -0x3fa, URZ ;  /* 0xfffffc062c067890 */ /* 0x000fe2000fffe0ff */
[----:B------:R-:W-:Y:S01]  /*2de0*/  UMOV UR34, 0x0 ;  /* 0x0000000000227882 */ /* 0x000fe20000000000 */
[----:B------:R-:W-:Y:S01]  /*2df0*/  UMOV UR35, 0x10200490 ;  /* 0x1020049000237882 */ /* 0x000fe20000000000 */
[----:B------:R-:W-:Y:S01]  /*2e00*/  UMOV UR32, 0x0 ;  /* 0x0000000000207882 */ /* 0x000fe20000000000 */
[----:B------:R-:W-:Y:S01]  /*2e10*/  UMOV UR33, 0x10200490 ;  /* 0x1020049000217882 */ /* 0x000fe20000000000 */
[----:B------:R-:W-:Y:S01]  /*2e20*/  UMOV UR30, 0x0 ;  /* 0x00000000001e7882 */ /* 0x000fe20000000000 */
[----:B------:R-:W-:Y:S01]  /*2e30*/  UMOV UR31, 0x10200490 ;  /* 0x10200490001f7882 */ /* 0x000fe20000000000 */
[----:B------:R-:W-:Y:S01]  /*2e40*/  UMOV UR28, 0x0 ;  /* 0x00000000001c7882 */ /* 0x000fe20000000000 */
[----:B------:R-:W-:Y:S01]  /*2e50*/  UMOV UR29, 0x10200490 ;  /* 0x10200490001d7882 */ /* 0x000fe20000000000 */
[----:B------:R-:W-:Y:S01]  /*2e60*/  UIADD3 UR16, UPT, UPT, UR17, 0x160, URZ ;  /* 0x0000016011107890 */ /* 0x000fe2000fffe0ff */
[----:B------:R-:W-:Y:S01]  /*2e70*/  UMOV UR27, 0x3 ;  /* 0x00000003001b7882 */ /* 0x000fe20000000000 */
[----:B------:R-:W-:Y:S01]  /*2e80*/  UIADD3 UR20, UPT, UPT, UR4, 0x2, URZ ;  /* 0x0000000204147890 */ /* 0x000fe2000fffe0ff */
[----:B------:R-:W-:Y:S01]  /*2e90*/  UMOV UR13, 0x40004040 ;  /* 0x40004040000d7882 */ /* 0x000fe20000000000 */
[----:B------:R-:W-:Y:S01]  /*2ea0*/  UIADD3 UR18, UPT, UPT, UR4, 0x4, URZ ;  /* 0x0000000404127890 */ /* 0x000fe2000fffe0ff */
[----:B------:R-:W-:Y:S01]  /*2eb0*/  UMOV UR11, 0x40004040 ;  /* 0x40004040000b7882 */ /* 0x000fe20000000000 */
[----:B------:R-:W-:Y:S01]  /*2ec0*/  UIADD3 UR14, UPT, UPT, UR4, 0x6, URZ ;  /* 0x00000006040e7890 */ /* 0x000fe2000fffe0ff */
[----:B------:R-:W-:Y:S01]  /*2ed0*/  UMOV UR9, 0x40004040 ;  /* 0x4000404000097882 */ /* 0x000fe20000000000 */
[----:B------:R-:W-:Y:S01]  /*2ee0*/  UMOV UR7, 0x40004040 ;  /* 0x4000404000077882 */ /* 0x000fe20000000000 */
[----:B------:R-:W-:Y:S01]  /*2ef0*/  UMOV UR5, 0x40004040 ;  /* 0x4000404000057882 */ /* 0x000fe20000000000 */
[----:B------:R-:W-:Y:S01]  /*2f00*/  UMOV UR21, 0x40004040 ;  /* 0x4000404000157882 */ /* 0x000fe20000000000 */
[----:B------:R-:W-:Y:S01]  /*2f10*/  UMOV UR19, 0x40004040 ;  /* 0x4000404000137882 */ /* 0x000fe20000000000 */
[----:B------:R-:W-:Y:S01]  /*2f20*/  UMOV UR15, 0x40004040 ;  /* 0x40004040000f7882 */ /* 0x000fe20000000000 */
[----:B--2---:R-:W-:Y:S05]  /*2f30*/  @!P0 BRA `(.L_x_44) ;  /* 0x000000c400608947 */ /* 0x004fea0003800000 */
.L_x_121:
[----:B------:R2:W-:Y:S01]  /*2f40*/  UTCHMMA.2CTA gdesc[UR12], gdesc[UR4], tmem[UR26], tmem[UR34], idesc[UR35], !UPT ;  /* 0x00ff22040c0075ea */ /* 0x0005e2000fa0001a */
[----:B------:R-:W-:Y:S01]  /*2f50*/  UTCHMMA.2CTA gdesc[UR10], gdesc[UR20], tmem[UR24], tmem[UR32], idesc[UR33], UPT ;  /* 0x00ff20140a0075ea */ /* 0x000fe2000ba00018 */
[----:B------:R3:W-:Y:S01]  /*2f60*/  UTCHMMA.2CTA gdesc[UR8], gdesc[UR18], tmem[UR23], tmem[UR30], idesc[UR31], UPT ;  /* 0x00ff1e12080075ea */ /* 0x0007e2000ba00017 */
[----:B------:R4:W-:Y:S01]  /*2f70*/  UTCHMMA.2CTA gdesc[UR6], gdesc[UR14], tmem[UR22], tmem[UR28], idesc[UR29], UPT ;  /* 0x00ff1c0e060075ea */ /* 0x0009e2000ba00016 */
[----:B------:R5:W-:Y:S01]  /*2f80*/  UTCBAR.2CTA.MULTICAST [UR16], URZ, UR27 ;  /* 0x000000ff100073e9 */ /* 0x000be2000820081b */
[----:B------:R-:W1:Y:S01]  /*2f90*/  SYNCS.PHASECHK.TRANS64.TRYWAIT P0, [UR17+0x8], RZ ;  /* 0x000008ffff0075a7 */ /* 0x000e620008001111 */
[----:B------:R-:W-:Y:S01]  /*2fa0*/  R2UR UR36, R6 ;  /* 0x00000000062472ca */ /* 0x000fe200000e0000 */
[----:B------:R-:W-:Y:S01]  /*2fb0*/  IMAD.MOV.U32 R5, RZ, RZ, 0x80 ;  /* 0x00000080ff057424 */ /* 0x000fe200078e00ff */
[----:B------:R-:W-:Y:S01]  /*2fc0*/  UIADD3 UR42, UPT, UPT, UR44, 0x2, URZ ;  /* 0x000000022c2a7890 */ /* 0x000fe2000fffe0ff */
[----:B-1----:R-:W-:Y:S01]  /*2fd0*/  IMAD.MOV.U32 R4, RZ, RZ, 0x80 ;  /* 0x00000080ff047424 */ /* 0x002fe200078e00ff */
[----:B------:R-:W-:-:S02]  /*2fe0*/  UIADD3 UR40, UPT, UPT, UR44, 0x4, URZ ;  /* 0x000000042c287890 */ /* 0x000fc4000fffe0ff */
[C---:B------:R-:W-:Y:S01]  /*2ff0*/  R2UR UR25, R5.reuse ;  /* 0x00000000051972ca */ /* 0x040fe200000e0000 */
[----:B------:R-:W-:Y:S01]  /*3000*/  UIADD3 UR38, UPT, UPT, UR44, 0x6, URZ ;  /* 0x000000062c267890 */ /* 0x000fe2000fffe0ff */
[----:B------:R-:W-:Y:S01]  /*3010*/  UMOV UR45, 0x40004040 ;  /* 0x40004040002d7882 */ /* 0x000fe20000000000 */
[----:B------:R-:W-:Y:S01]  /*3020*/  UMOV UR43, 0x40004040 ;  /* 0x40004040002b7882 */ /* 0x000fe20000000000 */
[----:B------:R-:W-:Y:S01]  /*3030*/  UMOV UR41, 0x40004040 ;  /* 0x4000404000297882 */ /* 0x000fe20000000000 */
[----:B------:R-:W-:Y:S01]  /*3040*/  UMOV UR39, 0x40004040 ;  /* 0x4000404000277882 */ /* 0x000fe20000000000 */
[C---:B--2---:R-:W-:Y:S01]  /*3050*/  R2UR UR12, R4.reuse ;  /* 0x00000000040c72ca */ /* 0x044fe200000e0000 */
[----:B------:R-:W-:Y:S01]  /*3060*/  UMOV UR26, 0x0 ;  /* 0x00000000001a7882 */ /* 0x000fe20000000000 */
[----:B---3--:R-:W-:Y:S01]  /*3070*/  UMOV UR30, 0x0 ;  /* 0x00000000001e7882 */ /* 0x008fe20000000000 */
[----:B------:R-:W-:Y:S01]  /*3080*/  UMOV UR31, 0x10200490 ;  /* 0x10200490001f7882 */ /* 0x000fe20000000000 */
[----:B----4-:R-:W-:Y:S01]  /*3090*/  UMOV UR28, 0x0 ;  /* 0x00000000001c7882 */ /* 0x010fe20000000000 */
[----:B------:R-:W-:Y:S01]  /*30a0*/  UMOV UR29, 0x10200490 ;  /* 0x10200490001d7882 */ /* 0x000fe20000000000 */
[----:B------:R-:W-:Y:S01]  /*30b0*/  R2UR UR11, R5 ;  /* 0x00000000050b72ca */ /* 0x000fe200000e0000 */
[----:B------:R-:W-:Y:S01]  /*30c0*/  UIADD3 UR8, UPT, UPT, UR17, 0x168, URZ ;  /* 0x0000016811087890 */ /* 0x000fe2000fffe0ff */
[----:B------:R-:W-:Y:S01]  /*30d0*/  R2UR UR10, R4 ;  /* 0x00000000040a72ca */ /* 0x000fe200000e0000 */
[----:B------:R-:W-:-:S02]  /*30e0*/  UIADD3 UR7, UPT, UPT, UR17, 0xc0, URZ ;  /* 0x000000c011077890 */ /* 0x000fc4000fffe0ff */
[----:B------:R-:W-:Y:S01]  /*30f0*/  ULOP3.LUT UR6, UR36, 0xffff, URZ, 0xc0, !UPT ;  /* 0x0000ffff24067892 */ /* 0x000fe2000f8ec0ff */
[----:B-----5:R-:W-:Y:S01]  /*3100*/  UMOV UR27, 0x10200490 ;  /* 0x10200490001b7882 */ /* 0x020fe20000000000 */
[----:B------:R-:W-:Y:S01]  /*3110*/  UMOV UR22, 0x0 ;  /* 0x0000000000167882 */ /* 0x000fe20000000000 */
[----:B------:R-:W-:Y:S01]  /*3120*/  UMOV UR23, 0x10200490 ;  /* 0x1020049000177882 */ /* 0x000fe20000000000 */
[----:B------:R-:W-:Y:S01]  /*3130*/  UMOV UR13, 0x3 ;  /* 0x00000003000d7882 */ /* 0x000fe20000000000 */
[----:B------:R-:W-:Y:S07]  /*3140*/  @!P0 BRA `(.L_x_45) ;  /* 0x000000c000f48947 */ /* 0x000fee0003800000 */
.L_x_123:
[----:B------:R2:W-:Y:S01]  /*3150*/  UTCHMMA.2CTA gdesc[UR44], gdesc[UR4], tmem[UR25], tmem[UR30], idesc[UR31], !UPT ;  /* 0x00ff1e042c0075ea */ /* 0x0005e2000fa00019 */
[----:B------:R3:W-:Y:S01]  /*3160*/  UTCHMMA.2CTA gdesc[UR42], gdesc[UR20], tmem[UR12], tmem[UR28], idesc[UR29], UPT ;  /* 0x00ff1c142a0075ea */ /* 0x0007e2000ba0000c */
[----:B------:R3:W-:Y:S01]  /*3170*/  UTCHMMA.2CTA gdesc[UR40], gdesc[UR18], tmem[UR11], tmem[UR26], idesc[UR27], UPT ;  /* 0x00ff1a12280075ea */ /* 0x0007e2000ba0000b */
[----:B------:R3:W-:Y:S01]  /*3180*/  UTCHMMA.2CTA gdesc[UR38], gdesc[UR14], tmem[UR10], tmem[UR22], idesc[UR23], UPT ;  /* 0x00ff160e260075ea */ /* 0x0007e2000ba0000a */
[----:B------:R3:W-:Y:S01]  /*3190*/  UTCBAR.2CTA.MULTICAST [UR8], URZ, UR13 ;  /* 0x000000ff080073e9 */ /* 0x0007e2000820080d */
[----:B------:R3:W-:Y:S01]  /*31a0*/  UTCBAR.2CTA.MULTICAST [UR7], URZ, UR6 ;  /* 0x000000ff070073e9 */ /* 0x0007e20008200806 */
[----:B------:R-:W-:Y:S01]  /*31b0*/  UISETP.GE.AND UP0, UPT, UR47, 0x2, UPT ;  /* 0x000000022f00788c */ /* 0x000fe2000bf06270 */
[----:B------:R-:W-:Y:S01]  /*31c0*/  HFMA2 R16, -RZ, RZ, 0, 0 ;  /* 0x00000000ff107431 */ /* 0x000fe200000001ff */
[----:B------:R-:W-:Y:S01]  /*31d0*/  UIADD3 UR50, UPT, UPT, UR17, 0x20, URZ ;  /* 0x0000002011327890 */ /* 0x000fe2000fffe0ff */
[----:B------:R-:W-:Y:S01]  /*31e0*/  UMOV UR9, 0x1 ;  /* 0x0000000100097882 */ /* 0x000fe20000000000 */
[----:B------:R-:W-:Y:S01]  /*31f0*/  UMOV UR49, URZ ;  /* 0x000000ff00317c82 */ /* 0x000fe20008000000 */
[----:B--2---:R-:W-:-:S04]  /*3200*/  UMOV UR4, URZ ;  /* 0x000000ff00047c82 */ /* 0x004fc80008000000 */
[----:B------:R-:W-:Y:S05]  /*3210*/  BRA.U !UP0, `(.L_x_46) ;  /* 0x0000000d088c7547 */ /* 0x000fea000b800000 */
[----:B------:R-:W-:Y:S01]  /*3220*/  R2UR UR5, R6 ;  /* 0x00000000060572ca */ /* 0x000fe200000e0000 */
[----:B------:R-:W-:Y:S01]  /*3230*/  IMAD.MOV.U32 R16, RZ, RZ, RZ ;  /* 0x000000ffff107224 */ /* 0x000fe200078e00ff */
[----:B------:R-:W-:Y:S01]  /*3240*/  MOV R12, 0xf0 ;  /* 0x000000f0000c7802 */ /* 0x000fe20000000f00 */
[----:B------:R-:W-:Y:S01]  /*3250*/  IMAD.MOV.U32 R11, RZ, RZ, 0x140 ;  /* 0x00000140ff0b7424 */ /* 0x000fe200078e00ff */
[----:B------:R-:W-:Y:S01]  /*3260*/  MOV R10, 0xf8 ;  /* 0x000000f8000a7802 */ /* 0x000fe20000000f00 */
[----:B------:R-:W-:Y:S01]  /*3270*/  IMAD.MOV.U32 R9, RZ, RZ, 0x140 ;  /* 0x00000140ff097424 */ /* 0x000fe200078e00ff */
[----:B------:R-:W-:Y:S01]  /*3280*/  MOV R8, 0x80 ;  /* 0x0000008000087802 */ /* 0x000fe20000000f00 */
[----:B------:R-:W-:Y:S01]  /*3290*/  IMAD.MOV.U32 R7, RZ, RZ, 0x80 ;  /* 0x00000080ff077424 */ /* 0x000fe200078e00ff */
[----:B------:R-:W-:Y:S01]  /*32a0*/  MOV R5, 0x80 ;  /* 0x0000008000057802 */ /* 0x000fe20000000f00 */
[----:B-1----:R-:W-:Y:S01]  /*32b0*/  IMAD.MOV.U32 R4, RZ, RZ, 0x80 ;  /* 0x00000080ff047424 */ /* 0x002fe200078e00ff */
[----:B------:R-:W-:Y:S01]  /*32c0*/  UIADD3 UR47, UPT, UPT, -UR47, URZ, URZ ;  /* 0x000000ff2f2f7290 */ /* 0x000fe2000fffe1ff */
[----:B------:R-:W-:Y:S01]  /*32d0*/  UMOV UR9, 0x1 ;  /* 0x0000000100097882 */ /* 0x000fe20000000000 */
[----:B------:R-:W-:Y:S01]  /*32e0*/  UMOV UR4, URZ ;  /* 0x000000ff00047c82 */ /* 0x000fe20008000000 */
[----:B------:R-:W-:Y:S01]  /*32f0*/  UMOV UR49, URZ ;  /* 0x000000ff00317c82 */ /* 0x000fe20008000000 */
        /* <DEDUP_REMOVED lines=16> */
[----:B------:R-:W-:Y:S01]  /*3400*/  ULOP3.LUT UR52, UR5, 0xffff, URZ, 0xc0, !UPT ;  /* 0x0000ffff05347892 */ /* 0x000fe2000f8ec0ff */
        /* <DEDUP_REMOVED lines=8> */
[----:B------:R-:W-:-:S08]  /*3490*/  UMOV UR55, 0x10200490 ;  /* 0x1020049000377882 */ /* 0x000fd00000000000 */
.L_x_53:
[----:B------:R-:W-:Y:S01]  /*34a0*/  ULEA UR37, UR9, UR50, 0x3 ;  /* 0x0000003209257291 */ /* 0x000fe2000f8e18ff */
[----:B-1----:R-:W-:Y:S01]  /*34b0*/  SHF.L.U32 R19, R16, 0x1f, RZ ;  /* 0x0000001f10137819 */ /* 0x002fe200000006ff */
[----:B------:R-:W-:Y:S02]  /*34c0*/  USHF.L.U32 UR16, UR49, 0x1f, URZ ;  /* 0x0000001f31107899 */ /* 0x000fe400080006ff */
[----:B------:R-:W-:Y:S04]  /*34d0*/  UISETP.NE.U32.AND UP0, UPT, UR4, URZ, UPT ;  /* 0x000000ff0400728c */ /* 0x000fe8000bf05070 */
[----:B------:R-:W-:Y:S01]  /*34e0*/  MOV R13, UR16 ;  /* 0x00000010000d7c02 */ /* 0x000fe20008000f00 */
[----:B------:R-:W1:Y:S02]  /*34f0*/  SYNCS.PHASECHK.TRANS64.TRYWAIT P0, [UR37], R19 ;  /* 0x00000013ff0075a7 */ /* 0x000e640008001125 */
[----:B-1--4-:R-:W-:Y:S05]  /*3500*/  @!P0 BRA `(.L_x_47) ;  /* 0x000000c0001c8947 */ /* 0x012fea0003800000 */
.L_x_125:
[----:B------:R2:W4:Y:S01]  /*3510*/  SYNCS.PHASECHK.TRANS64.TRYWAIT P0, [UR17+0x170], R13 ;  /* 0x0001700dff0075a7 */ /* 0x0005220008001111 */
[----:B------:R-:W-:Y:S01]  /*3520*/  ULEA UR4, UR9, UR17, 0xd ;  /* 0x0000001109047291 */ /* 0x000fe2000f8e68ff */
[----:B-1----:R-:W-:Y:S03]  /*3530*/  HFMA2 R14, -RZ, RZ, 0, 3.814697265625e-06 ;  /* 0x00000040ff0e7431 */ /* 0x002fe600000001ff */
[----:B------:R-:W-:Y:S04]  /*3540*/  UIADD3 UR4, UPT, UPT, UR4, 0x10c00, URZ ;  /* 0x00010c0004047890 */ /* 0x000fe8000fffe0ff */
[----:B------:R-:W-:Y:S04]  /*3550*/  USHF.R.U32.HI UR4, URZ, 0x4, UR4 ;  /* 0x00000004ff047899 */ /* 0x000fe80008011604 */
[----:B------:R-:W-:Y:S01]  /*3560*/  ULOP3.LUT UR4, UR4, 0x3fc0, URZ, 0xc0, !UPT ;  /* 0x00003fc004047892 */ /* 0x000fe2000f8ec0ff */
[----:B--2---:R-:W-:Y:S01]  /*3570*/  MOV R13, 0x100 ;  /* 0x00000100000d7802 */ /* 0x004fe20000000f00 */
[----:B----4-:R-:W-:Y:S10]  /*3580*/  @!P0 BRA `(.L_x_48) ;  /* 0x000000c000188947 */ /* 0x010ff40003800000 */
.L_x_127:
[----:B------:R-:W-:Y:S01]  /*3590*/  R2UR UR5, R14 ;  /* 0x000000000e0572ca */ /* 0x000fe200000e0000 */
[----:B------:R-:W-:Y:S01]  /*35a0*/  UIADD3 UR30, UPT, UPT, UR4, 0x40, URZ ;  /* 0x00000040041e7890 */ /* 0x000fe2000fffe0ff */
[----:B---3--:R-:W-:Y:S01]  /*35b0*/  R2UR UR6, R13 ;  /* 0x000000000d0672ca */ /* 0x008fe200000e0000 */
[----:B------:R-:W-:Y:S01]  /*35c0*/  UIADD3 UR28, UPT, UPT, UR4, 0x80, URZ ;  /* 0x00000080041c7890 */ /* 0x000fe2000fffe0ff */
[----:B------:R-:W-:Y:S01]  /*35d0*/  IMAD.MOV.U32 R14, RZ, RZ, 0x48 ;  /* 0x00000048ff0e7424 */ /* 0x000fe200078e00ff */
[----:B------:R-:W-:Y:S01]  /*35e0*/  UMOV UR10, 0x0 ;  /* 0x00000000000a7882 */ /* 0x000fe20000000000 */
[----:B------:R-:W-:Y:S01]  /*35f0*/  IMAD.MOV.U32 R13, RZ, RZ, 0x100 ;  /* 0x00000100ff0d7424 */ /* 0x000fe200078e00ff */
[----:B------:R-:W-:Y:S01]  /*3600*/  UMOV UR11, 0x10110490 ;  /* 0x10110490000b7882 */ /* 0x000fe20000000000 */
[----:B------:R-:W-:Y:S01]  /*3610*/  UMOV UR34, UR4 ;  /* 0x0000000400227c82 */ /* 0x000fe20008000000 */
[----:B------:R-:W-:Y:S01]  /*3620*/  R2UR UR7, R14 ;  /* 0x000000000e0772ca */ /* 0x000fe200000e0000 */
[----:B------:R-:W-:Y:S01]  /*3630*/  UMOV UR35, 0x80004020 ;  /* 0x8000402000237882 */ /* 0x000fe20000000000 */
[C---:B------:R-:W-:Y:S01]  /*3640*/  R2UR UR8, R13.reuse ;  /* 0x000000000d0872ca */ /* 0x040fe200000e0000 */
[----:B------:R-:W-:Y:S01]  /*3650*/  UMOV UR31, 0x80004020 ;  /* 0x80004020001f7882 */ /* 0x000fe20000000000 */
[----:B------:R-:W-:Y:S01]  /*3660*/  IMAD.MOV.U32 R14, RZ, RZ, 0x50 ;  /* 0x00000050ff0e7424 */ /* 0x000fe200078e00ff */
[----:B------:R-:W-:Y:S01]  /*3670*/  UIADD3 UR26, UPT, UPT, UR4, 0xc0, URZ ;  /* 0x000000c0041a7890 */ /* 0x000fe2000fffe0ff */
[----:B------:R2:W-:Y:S01]  /*3680*/  UTCHMMA.2CTA tmem[UR5], gdesc[UR34], tmem[UR6], tmem[UR10], idesc[UR11], UP0 ;  /* 0x00ff0a22050079ea */ /* 0x0005e20008200006 */
[----:B------:R-:W-:Y:S01]  /*3690*/  UMOV UR12, 0x0 ;  /* 0x00000000000c7882 */ /* 0x000fe20000000000 */
[----:B------:R-:W-:Y:S01]  /*36a0*/  UMOV UR13, 0x10110490 ;  /* 0x10110490000d7882 */ /* 0x000fe20000000000 */
[----:B------:R-:W-:Y:S01]  /*36b0*/  UMOV UR29, 0x80004020 ;  /* 0x80004020001d7882 */ /* 0x000fe20000000000 */
[----:B------:R-:W-:Y:S01]  /*36c0*/  UMOV UR27, 0x80004020 ;  /* 0x80004020001b7882 */ /* 0x000fe20000000000 */
[----:B------:R-:W-:Y:S02]  /*36d0*/  UIADD3 UR24, UPT, UPT, UR4, 0x100, URZ ;  /* 0x0000010004187890 */ /* 0x000fe4000fffe0ff */
[----:B------:R-:W-:Y:S02]  /*36e0*/  UIADD3 UR22, UPT, UPT, UR4, 0x140, URZ ;  /* 0x0000014004167890 */ /* 0x000fe4000fffe0ff */
[----:B------:R3:W-:Y:S01]  /*36f0*/  UTCHMMA.2CTA tmem[UR7], gdesc[UR30], tmem[UR8], tmem[UR10], idesc[UR11], UPT ;  /* 0x00ff0a1e070079ea */ /* 0x0007e2000ba00008 */
[----:B------:R-:W-:Y:S01]  /*3700*/  UMOV UR25, 0x80004020 ;  /* 0x8000402000197882 */ /* 0x000fe20000000000 */
[----:B------:R-:W-:Y:S01]  /*3710*/  UMOV UR23, 0x80004020 ;  /* 0x8000402000177882 */ /* 0x000fe20000000000 */
[C---:B--2---:R-:W-:Y:S02]  /*3720*/  R2UR UR5, R13.reuse ;  /* 0x000000000d0572ca */ /* 0x044fe400000e0000 */
[----:B---3--:R-:W-:Y:S01]  /*3730*/  R2UR UR10, R14 ;  /* 0x000000000e0a72ca */ /* 0x008fe200000e0000 */
[----:B------:R-:W-:Y:S01]  /*3740*/  IMAD.MOV.U32 R14, RZ, RZ, 0x58 ;  /* 0x00000058ff0e7424 */ /* 0x000fe200078e00ff */
[C---:B------:R-:W-:Y:S04]  /*3750*/  R2UR UR7, R13.reuse ;  /* 0x000000000d0772ca */ /* 0x040fe800000e0000 */
[----:B------:R-:W-:Y:S01]  /*3760*/  R2UR UR6, R14 ;  /* 0x000000000e0672ca */ /* 0x000fe200000e0000 */
[----:B------:R-:W-:Y:S05]  /*3770*/  IMAD.MOV.U32 R14, RZ, RZ, 0x60 ;  /* 0x00000060ff0e7424 */ /* 0x000fea00078e00ff */
[----:B------:R-:W-:Y:S01]  /*3780*/  R2UR UR8, R14 ;  /* 0x000000000e0872ca */ /* 0x000fe200000e0000 */
[----:B------:R2:W-:Y:S01]  /*3790*/  UTCHMMA.2CTA tmem[UR10], gdesc[UR28], tmem[UR5], tmem[UR12], idesc[UR13], UPT ;  /* 0x00ff0c1c0a0079ea */ /* 0x0005e2000ba00005 */
[----:B------:R-:W-:Y:S05]  /*37a0*/  IMAD.MOV.U32 R14, RZ, RZ, 0x68 ;  /* 0x00000068ff0e7424 */ /* 0x000fea00078e00ff */
[----:B------:R3:W-:Y:S06]  /*37b0*/  UTCHMMA.2CTA tmem[UR6], gdesc[UR26], tmem[UR7], tmem[UR12], idesc[UR13], UPT ;  /* 0x00ff0c1a060079ea */ /* 0x0007ec000ba00007 */
[----:B------:R4:W-:Y:S01]  /*37c0*/  UTCHMMA.2CTA tmem[UR8], gdesc[UR24], tmem[UR5], tmem[UR12], idesc[UR13], UPT ;  /* 0x00ff0c18080079ea */ /* 0x0009e2000ba00005 */
[----:B--2---:R-:W-:Y:S01]  /*37d0*/  R2UR UR10, R14 ;  /* 0x000000000e0a72ca */ /* 0x004fe200000e0000 */
[----:B------:R-:W-:Y:S01]  /*37e0*/  IMAD.MOV.U32 R14, RZ, RZ, 0x70 ;  /* 0x00000070ff0e7424 */ /* 0x000fe200078e00ff */
[----:B---3--:R-:W-:Y:S01]  /*37f0*/  R2UR UR6, R13 ;  /* 0x000000000d0672ca */ /* 0x008fe200000e0000 */
[----:B------:R-:W-:Y:S11]  /*3800*/  IMAD.U32 R13, RZ, RZ, UR16 ;  /* 0x00000010ff0d7e24 */ /* 0x000ff6000f8e00ff */
[----:B------:R-:W-:Y:S01]  /*3810*/  @!UPT UIADD3 URZ, UPT, UPT, URZ, URZ, URZ ;  /* 0x000000fffffff290 */ /* 0x000fe2000fffe0ff */
[----:B------:R4:W-:Y:S01]  /*3820*/  UTCHMMA.2CTA tmem[UR10], gdesc[UR22], tmem[UR6], tmem[UR12], idesc[UR13], UPT ;  /* 0x00ff0c160a0079ea */ /* 0x0009e2000ba00006 */
[----:B------:R2:W3:Y:S02]  /*3830*/  SYNCS.PHASECHK.TRANS64.TRYWAIT P0, [UR17+0x180], R13 ;  /* 0x0001800dff0075a7 */ /* 0x0004e40008001111 */
[----:B--2---:R-:W-:Y:S01]  /*3840*/  IMAD.MOV.U32 R13, RZ, RZ, 0x100 ;  /* 0x00000100ff0d7424 */ /* 0x004fe200078e00ff */
[----:B---34-:R-:W-:Y:S06]  /*3850*/  @!P0 BRA `(.L_x_49) ;  /* 0x000000bc00848947 */ /* 0x018fec0003800000 */
.L_x_129:
[----:B------:R-:W-:Y:S01]  /*3860*/  UIADD3 UR20, UPT, UPT, UR4, 0x180, URZ ;  /* 0x0000018004147890 */ /* 0x000fe2000fffe0ff */
[----:B------:R-:W-:Y:S01]  /*3870*/  R2UR UR8, R14 ;  /* 0x000000000e0872ca */ /* 0x000fe200000e0000 */
[----:B------:R-:W-:Y:S01]  /*3880*/  UIADD3 UR18, UPT, UPT, UR4, 0x1c0, URZ ;  /* 0x000001c004127890 */ /* 0x000fe2000fffe0ff */
[----:B------:R-:W-:Y:S01]  /*3890*/  R2UR UR10, R13 ;  /* 0x000000000d0a72ca */ /* 0x000fe200000e0000 */
[----:B------:R-:W-:Y:S01]  /*38a0*/  UIADD3 UR4, UPT, UPT, UR9, 0x1, URZ ;  /* 0x0000000109047890 */ /* 0x000fe2000fffe0ff */
[----:B------:R-:W-:Y:S01]  /*38b0*/  IMAD.MOV.U32 R14, RZ, RZ, 0x78 ;  /* 0x00000078ff0e7424 */ /* 0x000fe200078e00ff */
[----:B------:R-:W-:Y:S01]  /*38c0*/  UMOV UR6, 0x0 ;  /* 0x0000000000067882 */ /* 0x000fe20000000000 */
[----:B------:R-:W-:Y:S01]  /*38d0*/  UMOV UR7, 0x10110490 ;  /* 0x1011049000077882 */ /* 0x000fe20000000000 */
[----:B------:R-:W-:Y:S01]  /*38e0*/  UMOV UR21, 0x80004020 ;  /* 0x8000402000157882 */ /* 0x000fe20000000000 */
[----:B------:R-:W-:Y:S01]  /*38f0*/  UISETP.NE.AND UP1, UPT, UR4, 0x14, UPT ;  /* 0x000000140400788c */ /* 0x000fe2000bf25270 */
[----:B------:R-:W-:Y:S01]  /*3900*/  IMAD.MOV.U32 R13, RZ, RZ, 0x100 ;  /* 0x00000100ff0d7424 */ /* 0x000fe200078e00ff */
[----:B------:R-:W-:Y:S01]  /*3910*/  UMOV UR12, 0x0 ;  /* 0x00000000000c7882 */ /* 0x000fe20000000000 */
[----:B------:R-:W-:Y:S01]  /*3920*/  UMOV UR13, 0x10110490 ;  /* 0x10110490000d7882 */ /* 0x000fe20000000000 */
[----:B------:R-:W-:Y:S02]  /*3930*/  USEL UR5, URZ, 0x1, UP1 ;  /* 0x00000001ff057887 */ /* 0x000fe40008800000 */
[----:B------:R-:W-:Y:S01]  /*3940*/  USEL UR32, UR4, URZ, UP1 ;  /* 0x000000ff04207287 */ /* 0x000fe20008800000 */
[----:B------:R2:W-:Y:S01]  /*3950*/  UTCHMMA.2CTA tmem[UR8], gdesc[UR20], tmem[UR10], tmem[UR6], idesc[UR7], UPT ;  /* 0x00ff0614080079ea */ /* 0x0005e2000ba0000a */
[----:B------:R-:W-:Y:S02]  /*3960*/  UMOV UR19, 0x80004020 ;  /* 0x8000402000137882 */ /* 0x000fe40000000000 */
[----:B------:R-:W-:Y:S01]  /*3970*/  ULEA UR33, UR32, UR50, 0x3 ;  /* 0x0000003220217291 */ /* 0x000fe2000f8e18ff */
[----:B------:R-:W-:Y:S05]  /*3980*/  LOP3.LUT R16, R16, UR5, RZ, 0x3c, !PT ;  /* 0x0000000510107c12 */ /* 0x000fea000f8e3cff */
[----:B-1----:R-:W-:Y:S01]  /*3990*/  IMAD.U32 R15, R16, -0x80000000, RZ ;  /* 0x80000000100f7824 */ /* 0x002fe200078e00ff */
[----:B--2---:R-:W-:Y:S02]  /*39a0*/  R2UR UR6, R14 ;  /* 0x000000000e0672ca */ /* 0x004fe400000e0000 */
[----:B------:R-:W-:Y:S11]  /*39b0*/  R2UR UR7, R13 ;  /* 0x000000000d0772ca */ /* 0x000ff600000e0000 */
[----:B------:R-:W-:Y:S02]  /*39c0*/  @!UPT UIADD3 URZ, UPT, UPT, URZ, URZ, URZ ;  /* 0x000000fffffff290 */ /* 0x000fe4000fffe0ff */
[----:B------:R1:W-:Y:S01]  /*39d0*/  UTCHMMA.2CTA tmem[UR6], gdesc[UR18], tmem[UR7], tmem[UR12], idesc[UR13], UPT ;  /* 0x00ff0c12060079ea */ /* 0x0003e2000ba00007 */
[----:B------:R-:W2:Y:S02]  /*39e0*/  SYNCS.PHASECHK.TRANS64.TRYWAIT P0, [UR33], R15 ;  /* 0x0000000fff0075a7 */ /* 0x000ea40008001121 */
[----:B-12---:R-:W-:Y:S05]  /*39f0*/  @!P0 BRA `(.L_x_50) ;  /* 0x000000bc003c8947 */ /* 0x006fea0003800000 */
.L_x_131:
[----:B------:R-:W-:Y:S01]  /*3a00*/  ULEA UR4, UR32, UR17, 0xd ;  /* 0x0000001120047291 */ /* 0x000fe2000f8e68ff */
[----:B-1----:R-:W-:Y:S01]  /*3a10*/  IMAD.MOV.U32 R13, RZ, RZ, RZ ;  /* 0x000000ffff0d7224 */ /* 0x002fe200078e00ff */
[----:B------:R-:W-:Y:S01]  /*3a20*/  UIADD3 UR6, UPT, UPT, UR44, -0x400, URZ ;  /* 0xfffffc002c067890 */ /* 0x000fe2000fffe0ff */
[----:B------:R-:W-:Y:S01]  /*3a30*/  MOV.SPILL R15, UR19 ;  /* 0x00000013000f7c02 */ /* 0x000fe20009000f00 */
[----:B------:R-:W-:Y:S01]  /*3a40*/  UIADD3 UR4, UPT, UPT, UR4, 0x10c00, URZ ;  /* 0x00010c0004047890 */ /* 0x000fe2000fffe0ff */
[----:B------:R-:W-:Y:S01]  /*3a50*/  MOV.SPILL R14, UR18 ;  /* 0x00000012000e7c02 */ /* 0x000fe20009000f00 */
[----:B------:R-:W-:Y:S01]  /*3a60*/  UIADD3 UR8, UPT, UPT, UR42, -0x400, URZ ;  /* 0xfffffc002a087890 */ /* 0x000fe2000fffe0ff */
[C---:B------:R-:W-:Y:S01]  /*3a70*/  R2UR UR12, R13.reuse ;  /* 0x000000000d0c72ca */ /* 0x040fe200000e0000 */
[----:B------:R-:W-:Y:S01]  /*3a80*/  USHF.R.U32.HI UR4, URZ, 0x4, UR4 ;  /* 0x00000004ff047899 */ /* 0x000fe20008011604 */
[C---:B------:R-:W-:Y:S01]  /*3a90*/  R2UR UR36, R13.reuse ;  /* 0x000000000d2472ca */ /* 0x040fe200000e0000 */
[----:B------:R-:W-:Y:S01]  /*3aa0*/  UMOV UR18, 0x0 ;  /* 0x0000000000127882 */ /* 0x000fe20000000000 */
[C---:B------:R-:W-:Y:S01]  /*3ab0*/  R2UR UR46, R13.reuse ;  /* 0x000000000d2e72ca */ /* 0x040fe200000e0000 */
[----:B------:R-:W-:Y:S01]  /*3ac0*/  ULOP3.LUT UR4, UR4, 0x3fc0, URZ, 0xc0, !UPT ;  /* 0x00003fc004047892 */ /* 0x000fe2000f8ec0ff */
[----:B------:R-:W-:Y:S01]  /*3ad0*/  R2UR UR48, R13 ;  /* 0x000000000d3072ca */ /* 0x000fe200000e0000 */
[----:B------:R-:W-:Y:S01]  /*3ae0*/  IMAD.U32 R13, RZ, RZ, UR16 ;  /* 0x00000010ff0d7e24 */ /* 0x000fe2000f8e00ff */
[----:B------:R-:W-:Y:S01]  /*3af0*/  UMOV UR19, 0x10200490 ;  /* 0x1020049000137882 */ /* 0x000fe20000000000 */
[----:B------:R-:W-:Y:S02]  /*3b00*/  ULOP3.LUT UR10, UR4, 0x10000, URZ, 0xfc, !UPT ;  /* 0x00010000040a7892 */ /* 0x000fe4000f8efcff */
[----:B------:R-:W-:Y:S02]  /*3b10*/  UIADD3 UR4, UPT, UPT, UR40, -0x400, URZ ;  /* 0xfffffc0028047890 */ /* 0x000fe4000fffe0ff */
[----:B------:R-:W-:Y:S01]  /*3b20*/  UIADD3 UR14, UPT, UPT, UR10, 0x2, URZ ;  /* 0x000000020a0e7890 */ /* 0x000fe2000fffe0ff */
[----:B------:R-:W-:Y:S01]  /*3b30*/  UMOV UR7, UR45 ;  /* 0x0000002d00077c82 */ /* 0x000fe20008000000 */
[----:B------:R-:W-:Y:S01]  /*3b40*/  UMOV UR11, 0x40004040 ;  /* 0x40004040000b7882 */ /* 0x000fe20000000000 */
[----:B------:R-:W-:Y:S02]  /*3b50*/  UMOV UR9, UR43 ;  /* 0x0000002b00097c82 */ /* 0x000fe40008000000 */
[----:B------:R1:W-:Y:S01]  /*3b60*/  UTCHMMA.2CTA gdesc[UR6], gdesc[UR10], tmem[UR12], tmem[UR18], idesc[UR19], !UPT ;  /* 0x00ff120a060075ea */ /* 0x0003e2000fa0000c */
[----:B------:R-:W-:Y:S01]  /*3b70*/  UMOV UR15, 0x40004040 ;  /* 0x40004040000f7882 */ /* 0x000fe20000000000 */
[----:B------:R-:W-:Y:S01]  /*3b80*/  UMOV UR5, UR41 ;  /* 0x0000002900057c82 */ /* 0x000fe20008000000 */
[----:B------:R-:W-:Y:S01]  /*3b90*/  UMOV UR13, 0x40004040 ;  /* 0x40004040000d7882 */ /* 0x000fe20000000000 */
[----:B------:R2:W-:Y:S01]  /*3ba0*/  UTCHMMA.2CTA gdesc[UR8], gdesc[UR14], tmem[UR36], tmem[UR18], idesc[UR19], UPT ;  /* 0x00ff120e080075ea */ /* 0x0005e2000ba00024 */
[----:B------:R-:W-:Y:S01]  /*3bb0*/  UMOV UR53, 0x3 ;  /* 0x0000000300357882 */ /* 0x000fe20000000000 */
[----:B-1----:R-:W-:Y:S02]  /*3bc0*/  UIADD3 UR12, UPT, UPT, UR10, 0x4, URZ ;  /* 0x000000040a0c7890 */ /* 0x002fe4000fffe0ff */
[----:B------:R-:W-:Y:S02]  /*3bd0*/  UIADD3 UR6, UPT, UPT, UR10, 0x6, URZ ;  /* 0x000000060a067890 */ /* 0x000fe4000fffe0ff */
[----:B--2---:R-:W-:Y:S02]  /*3be0*/  UIADD3 UR8, UPT, UPT, UR38, -0x400, URZ ;  /* 0xfffffc0026087890 */ /* 0x004fe4000fffe0ff */
[----:B------:R-:W-:Y:S01]  /*3bf0*/  UIADD3 UR36, UPT, UPT, UR17, 0x160, URZ ;  /* 0x0000016011247890 */ /* 0x000fe2000fffe0ff */
[----:B------:R-:W-:Y:S02]  /*3c00*/  UMOV UR9, UR39 ;  /* 0x0000002700097c82 */ /* 0x000fe40008000000 */
[----:B------:R1:W-:Y:S01]  /*3c10*/  UTCHMMA.2CTA gdesc[UR4], gdesc[UR12], tmem[UR46], tmem[UR18], idesc[UR19], UPT ;  /* 0x00ff120c040075ea */ /* 0x0003e2000ba0002e */
[----:B------:R-:W-:Y:S01]  /*3c20*/  UMOV UR7, 0x40004040 ;  /* 0x4000404000077882 */ /* 0x000fe20000000000 */
[----:B-1----:R-:W-:Y:S01]  /*3c30*/  UMOV UR4, 0x0 ;  /* 0x0000000000047882 */ /* 0x002fe20000000000 */
[----:B------:R-:W-:Y:S01]  /*3c40*/  UMOV UR5, 0x10200490 ;  /* 0x1020049000057882 */ /* 0x000fe20000000000 */
[----:B------:R-:W-:Y:S01]  /*3c50*/  R2UR.FILL UR19, R15 ;  /* 0x000000000f1372ca */ /* 0x000fe200004e0000 */
[----:B------:R1:W-:Y:S01]  /*3c60*/  UTCHMMA.2CTA gdesc[UR8], gdesc[UR6], tmem[UR48], tmem[UR4], idesc[UR5], UPT ;  /* 0x00ff0406080075ea */ /* 0x0003e2000ba00030 */
[----:B------:R1:W-:Y:S01]  /*3c70*/  UTCBAR.2CTA.MULTICAST [UR36], URZ, UR53 ;  /* 0x000000ff240073e9 */ /* 0x0003e20008200835 */
[----:B------:R2:W3:Y:S01]  /*3c80*/  SYNCS.PHASECHK.TRANS64.TRYWAIT P0, [UR17+0x178], R13 ;  /* 0x0001780dff0075a7 */ /* 0x0004e20008001111 */
[----:B------:R-:W-:Y:S01]  /*3c90*/  R2UR.FILL UR18, R14 ;  /* 0x000000000e1272ca */ /* 0x000fe200004e0000 */
[----:B------:R-:W-:Y:S02]  /*3ca0*/  IMAD.MOV.U32 R14, RZ, RZ, 0xc0 ;  /* 0x000000c0ff0e7424 */ /* 0x000fe400078e00ff */
[----:B--2---:R-:W-:Y:S01]  /*3cb0*/  IMAD.MOV.U32 R13, RZ, RZ, 0x140 ;  /* 0x00000140ff0d7424 */ /* 0x004fe200078e00ff */
[----:B-1-3--:R-:W-:Y:S11]  /*3cc0*/  @!P0 BRA `(.L_x_51) ;  /* 0x000000b800a48947 */ /* 0x00aff60003800000 */
.L_x_133:
[----:B------:R-:W-:Y:S01]  /*3cd0*/  R2UR UR46, R13 ;  /* 0x000000000d2e72ca */ /* 0x000fe200000e0000 */
[----:B------:R-:W-:Y:S01]  /*3ce0*/  IMAD.MOV.U32 R13, RZ, RZ, 0x140 ;  /* 0x00000140ff0d7424 */ /* 0x000fe200078e00ff */
[----:B------:R-:W-:Y:S01]  /*3cf0*/  R2UR UR36, R14 ;  /* 0x000000000e2472ca */ /* 0x000fe200000e0000 */
[----:B------:R-:W-:Y:S03]  /*3d00*/  IMAD.MOV.U32 R14, RZ, RZ, 0xc8 ;  /* 0x000000c8ff0e7424 */ /* 0x000fe600078e00ff */
[C---:B------:R-:W-:Y:S02]  /*3d10*/  R2UR UR9, R13.reuse ;  /* 0x000000000d0972ca */ /* 0x040fe400000e0000 */
[----:B------:R-:W-:Y:S01]  /*3d20*/  R2UR UR8, R14 ;  /* 0x000000000e0872ca */ /* 0x000fe200000e0000 */
[----:B------:R-:W-:Y:S01]  /*3d30*/  IMAD.MOV.U32 R14, RZ, RZ, 0xd0 ;  /* 0x000000d0ff0e7424 */ /* 0x000fe200078e00ff */
[C---:B------:R-:W-:Y:S04]  /*3d40*/  R2UR UR5, R13.reuse ;  /* 0x000000000d0572ca */ /* 0x040fe800000e0000 */
[----:B------:R-:W-:Y:S01]  /*3d50*/  R2UR UR4, R14 ;  /* 0x000000000e0472ca */ /* 0x000fe200000e0000 */
[----:B------:R2:W-:Y:S01]  /*3d60*/  UTCHMMA.2CTA tmem[UR36], gdesc[UR34], tmem[UR46], tmem[UR76], idesc[UR77], UP0 ;  /* 0x00ff4c22240079ea */ /* 0x0005e2000820002e */
[----:B------:R-:W-:Y:S05]  /*3d70*/  IMAD.MOV.U32 R14, RZ, RZ, 0xd8 ;  /* 0x000000d8ff0e7424 */ /* 0x000fea00078e00ff */
[----:B------:R3:W-:Y:S06]  /*3d80*/  UTCHMMA.2CTA tmem[UR8], gdesc[UR30], tmem[UR9], tmem[UR74], idesc[UR75], UPT ;  /* 0x00ff4a1e080079ea */ /* 0x0007ec000ba00009 */
[----:B------:R4:W-:Y:S01]  /*3d90*/  UTCHMMA.2CTA tmem[UR4], gdesc[UR28], tmem[UR5], tmem[UR72], idesc[UR73], UPT ;  /* 0x00ff481c040079ea */ /* 0x0009e2000ba00005 */
[----:B--2---:R-:W-:Y:S01]  /*3da0*/  R2UR UR34, R14 ;  /* 0x000000000e2272ca */ /* 0x004fe200000e0000 */
[----:B------:R-:W-:Y:S01]  /*3db0*/  IMAD.MOV.U32 R14, RZ, RZ, 0xe0 ;  /* 0x000000e0ff0e7424 */ /* 0x000fe200078e00ff */
[----:B------:R-:W-:Y:S01]  /*3dc0*/  R2UR UR35, R13 ;  /* 0x000000000d2372ca */ /* 0x000fe200000e0000 */
[----:B------:R-:W-:Y:S03]  /*3dd0*/  IMAD.U32 R13, RZ, RZ, UR16 ;  /* 0x00000010ff0d7e24 */ /* 0x000fe6000f8e00ff */
[----:B---3--:R-:W-:Y:S01]  /*3de0*/  R2UR UR8, R14 ;  /* 0x000000000e0872ca */ /* 0x008fe200000e0000 */
[----:B------:R-:W-:Y:S05]  /*3df0*/  IMAD.MOV.U32 R14, RZ, RZ, 0xe8 ;  /* 0x000000e8ff0e7424 */ /* 0x000fea00078e00ff */
[----:B----4-:R-:W-:Y:S03]  /*3e00*/  R2UR UR4, R14 ;  /* 0x000000000e0472ca */ /* 0x010fe600000e0000 */
[----:B------:R2:W-:Y:S04]  /*3e10*/  UTCHMMA.2CTA tmem[UR34], gdesc[UR26], tmem[UR35], tmem[UR70], idesc[UR71], UPT ;  /* 0x00ff461a220079ea */ /* 0x0005e8000ba00023 */
[----:B------:R2:W-:Y:S06]  /*3e20*/  UTCHMMA.2CTA tmem[UR8], gdesc[UR24], tmem[UR9], tmem[UR68], idesc[UR69], UPT ;  /* 0x00ff4418080079ea */ /* 0x0005ec000ba00009 */
[----:B------:R2:W-:Y:S01]  /*3e30*/  UTCHMMA.2CTA tmem[UR4], gdesc[UR22], tmem[UR5], tmem[UR66], idesc[UR67], UPT ;  /* 0x00ff4216040079ea */ /* 0x0005e2000ba00005 */
[----:B------:R-:W3:Y:S02]  /*3e40*/  SYNCS.PHASECHK.TRANS64.TRYWAIT P0, [UR17+0x188], R13 ;  /* 0x0001880dff0075a7 */ /* 0x000ee40008001111 */
[----:B--23--:R-:W-:Y:S05]  /*3e50*/  @!P0 BRA `(.L_x_52) ;  /* 0x000000b800608947 */ /* 0x00cfea0003800000 */
.L_x_135:
[----:B------:R-:W-:Y:S01]  /*3e60*/  UIADD3 UR5, UPT, UPT, UR37, 0xa0, URZ ;  /* 0x000000a025057890 */ /* 0x000fe2000fffe0ff */
[----:B------:R-:W-:Y:S01]  /*3e70*/  R2UR UR24, R11 ;  /* 0x000000000b1872ca */ /* 0x000fe200000e0000 */
[----:B------:R-:W-:Y:S01]  /*3e80*/  UIADD3 UR47, UPT, UPT, UR47, 0x1, URZ ;  /* 0x000000012f2f7890 */ /* 0x000fe2000fffe0ff */
[----:B------:R-:W-:Y:S01]  /*3e90*/  R2UR UR16, R12 ;  /* 0x000000000c1072ca */ /* 0x000fe200000e0000 */
[----:B------:R-:W-:Y:S01]  /*3ea0*/  ULOP3.LUT UR49, UR49, 0x1, URZ, 0x3c, !UPT ;  /* 0x0000000131317892 */ /* 0x000fe2000f8e3cff */
[----:B------:R-:W-:Y:S02]  /*3eb0*/  R2UR UR8, R9 ;  /* 0x00000000090872ca */ /* 0x000fe400000e0000 */
[----:B------:R-:W-:Y:S02]  /*3ec0*/  R2UR UR4, R10 ;  /* 0x000000000a0472ca */ /* 0x000fe400000e0000 */
[----:B------:R-:W-:Y:S02]  /*3ed0*/  R2UR UR23, R8 ;  /* 0x00000000081772ca */ /* 0x000fe400000e0000 */
[----:B------:R-:W-:Y:S02]  /*3ee0*/  R2UR UR9, R7 ;  /* 0x00000000070972ca */ /* 0x000fe400000e0000 */
[----:B------:R-:W-:Y:S03]  /*3ef0*/  R2UR UR22, R5 ;  /* 0x00000000051672ca */ /* 0x000fe600000e0000 */
[----:B------:R2:W-:Y:S04]  /*3f00*/  UTCHMMA.2CTA tmem[UR16], gdesc[UR20], tmem[UR24], tmem[UR64], idesc[UR65], UPT ;  /* 0x00ff4014100079ea */ /* 0x0005e8000ba00018 */
[----:B------:R3:W-:Y:S01]  /*3f10*/  UTCHMMA.2CTA tmem[UR4], gdesc[UR18], tmem[UR8], tmem[UR62], idesc[UR63], UPT ;  /* 0x00ff3e12040079ea */ /* 0x0007e2000ba00008 */
[----:B------:R4:W-:Y:S01]  /*3f20*/  UTCBAR.2CTA.MULTICAST [UR5], URZ, UR52 ;  /* 0x000000ff050073e9 */ /* 0x0009e20008200834 */
[----:B------:R-:W-:Y:S02]  /*3f30*/  UTCHMMA.2CTA gdesc[UR44], gdesc[UR10], tmem[UR23], tmem[UR60], idesc[UR61], !UPT ;  /* 0x00ff3c0a2c0075ea */ /* 0x000fe4000fa00017 */
[----:B------:R5:W-:Y:S02]  /*3f40*/  UTCHMMA.2CTA gdesc[UR42], gdesc[UR14], tmem[UR9], tmem[UR58], idesc[UR59], UPT ;  /* 0x00ff3a0e2a0075ea */ /* 0x000be4000ba00009 */
[----:B------:R-:W-:Y:S01]  /*3f50*/  UTCHMMA.2CTA gdesc[UR40], gdesc[UR12], tmem[UR22], tmem[UR56], idesc[UR57], UPT ;  /* 0x00ff380c280075ea */ /* 0x000fe2000ba00016 */
[----:B--2---:R-:W-:Y:S01]  /*3f60*/  R2UR UR16, R4 ;  /* 0x00000000041072ca */ /* 0x004fe200000e0000 */
[----:B---3--:R-:W-:Y:S02]  /*3f70*/  UIADD3 UR4, UPT, UPT, UR17, 0x168, URZ ;  /* 0x0000016811047890 */ /* 0x008fe4000fffe0ff */
[----:B------:R-:W-:Y:S02]  /*3f80*/  UIADD3 UR8, UPT, UPT, UR33, 0xa0, URZ ;  /* 0x000000a021087890 */ /* 0x000fe4000fffe0ff */
[----:B----4-:R-:W-:Y:S01]  /*3f90*/  UIADD3 UR5, UPT, UPT, UR32, 0x1, URZ ;  /* 0x0000000120057890 */ /* 0x010fe2000fffe0ff */
[----:B------:R-:W-:Y:S03]  /*3fa0*/  UMOV UR18, 0x3 ;  /* 0x0000000300127882 */ /* 0x000fe60000000000 */
[----:B------:R-:W-:Y:S04]  /*3fb0*/  UISETP.NE.AND UP0, UPT, UR5, 0x14, UPT ;  /* 0x000000140500788c */ /* 0x000fe8000bf05270 */
[----:B------:R-:W-:Y:S01]  /*3fc0*/  UTCHMMA.2CTA gdesc[UR38], gdesc[UR6], tmem[UR16], tmem[UR54], idesc[UR55], UPT ;  /* 0x00ff3606260075ea */ /* 0x000fe2000ba00010 */
[----:B------:R2:W-:Y:S01]  /*3fd0*/  UTCBAR.2CTA.MULTICAST [UR4], URZ, UR18 ;  /* 0x000000ff040073e9 */ /* 0x0005e20008200812 */
[----:B------:R4:W-:Y:S01]  /*3fe0*/  UTCBAR.2CTA.MULTICAST [UR8], URZ, UR51 ;  /* 0x000000ff080073e9 */ /* 0x0009e20008200833 */
[----:B-----5:R-:W-:Y:S06]  /*3ff0*/  USEL UR9, URZ, 0x1, UP0 ;  /* 0x00000001ff097887 */ /* 0x020fec0008000000 */
[----:B------:R-:W-:Y:S01]  /*4000*/  LOP3.LUT R16, R16, UR9, RZ, 0x3c, !PT ;  /* 0x0000000910107c12 */ /* 0x000fe2000f8e3cff */
[----:B------:R-:W-:Y:S02]  /*4010*/  USEL UR9, UR5, URZ, UP0 ;  /* 0x000000ff05097287 */ /* 0x000fe40008000000 */
[----:B------:R-:W-:Y:S01]  /*4020*/  UISETP.NE.AND UP0, UPT, UR47, -0x1, UPT ;  /* 0xffffffff2f00788c */ /* 0x000fe2000bf05270 */
[----:B--2---:R-:W-:Y:S08]  /*4030*/  UMOV UR4, 0x1 ;  /* 0x0000000100047882 */ /* 0x004ff00000000000 */
[----:B------:R-:W-:Y:S05]  /*4040*/  BRA.U UP0, `(.L_x_53) ;  /* 0xfffffff500147547 */ /* 0x000fea000b83ffff */
.L_x_46:
[----:B------:R-:W-:Y:S01]  /*4050*/  R2UR UR5, R6 ;  /* 0x00000000060572ca */ /* 0x000fe200000e0000 */
[----:B---34-:R-:W-:Y:S01]  /*4060*/  UIADD3 UR8, UPT, UPT, UR17, 0x10, URZ ;  /* 0x0000001011087890 */ /* 0x018fe2000fffe0ff */
[----:B------:R-:W-:Y:S01]  /*4070*/  IMAD.U32 R8, R16, -0x80000000, RZ ;  /* 0x8000000010087824 */ /* 0x000fe200078e00ff */
[----:B------:R-:W-:Y:S02]  /*4080*/  UIADD3 UR7, UPT, UPT, UR17, 0x18, URZ ;  /* 0x0000001811077890 */ /* 0x000fe4000fffe0ff */
[----:B------:R-:W-:Y:S02]  /*4090*/  ULEA UR22, UR9, UR17, 0x3 ;  /* 0x0000001109167291 */ /* 0x000fe4000f8e18ff */
[----:B------:R-:W-:-:S06]  /*40a0*/  USHF.L.U32 UR16, UR49, 0x1f, URZ ;  /* 0x0000001f31107899 */ /* 0x000fcc00080006ff */
[----:B------:R-:W-:Y:S01]  /*40b0*/  ULOP3.LUT UR6, UR5, 0xffff, URZ, 0xc0, !UPT ;  /* 0x0000ffff05067892 */ /* 0x000fe2000f8ec0ff */
[----:B-1----:R-:W-:Y:S01]  /*40c0*/  MOV R4, UR16 ;  /* 0x0000001000047c02 */ /* 0x002fe20008000f00 */
[----:B------:R-:W-:-:S07]  /*40d0*/  ULOP3.LUT UR5, UR5, 0xffff, URZ, 0xc0, !UPT ;  /* 0x0000ffff05057892 */ /* 0x000fce000f8ec0ff */
[----:B------:R1:W-:Y:S02]  /*40e0*/  UTCBAR.2CTA.MULTICAST [UR8], URZ, UR6 ;  /* 0x000000ff080073e9 */ /* 0x0003e40008200806 */
[----:B------:R1:W-:Y:S01]  /*40f0*/  UTCBAR.2CTA.MULTICAST [UR7], URZ, UR5 ;  /* 0x000000ff070073e9 */ /* 0x0003e20008200805 */
[----:B------:R-:W2:Y:S02]  /*4100*/  SYNCS.PHASECHK.TRANS64.TRYWAIT P0, [UR22+0x20], R8 ;  /* 0x00002008ff0075a7 */ /* 0x000ea40008001116 */
[----:B-12---:R-:W-:Y:S05]  /*4110*/  @!P0 BRA `(.L_x_54) ;  /* 0x000000b400d08947 */ /* 0x006fea0003800000 */
.L_x_137:
[----:B------:R2:W3:Y:S01]  /*4120*/  SYNCS.PHASECHK.TRANS64.TRYWAIT P0, [UR17+0x170], R4 ;  /* 0x00017004ff0075a7 */ /* 0x0004e20008001111 */
[----:B-1----:R-:W-:Y:S01]  /*4130*/  IMAD.MOV.U32 R5, RZ, RZ, 0x48 ;  /* 0x00000048ff057424 */ /* 0x002fe200078e00ff */
[----:B------:R-:W-:Y:S01]  /*4140*/  ULEA UR9, UR9, UR17, 0xd ;  /* 0x0000001109097291 */ /* 0x000fe2000f8e68ff */
[----:B------:R-:W-:Y:S01]  /*4150*/  IMAD.MOV.U32 R8, RZ, RZ, 0x40 ;  /* 0x00000040ff087424 */ /* 0x000fe200078e00ff */
[----:B------:R-:W-:Y:S01]  /*4160*/  UISETP.NE.U32.AND UP0, UPT, UR4, URZ, UPT ;  /* 0x000000ff0400728c */ /* 0x000fe2000bf05070 */
[----:B------:R-:W-:Y:S01]  /*4170*/  IMAD.MOV.U32 R7, RZ, RZ, 0x100 ;  /* 0x00000100ff077424 */ /* 0x000fe200078e00ff */
[----:B------:R-:W-:Y:S01]  /*4180*/  R2UR UR28, R5 ;  /* 0x00000000051c72ca */ /* 0x000fe200000e0000 */
[----:B------:R-:W-:Y:S01]  /*4190*/  UIADD3 UR4, UPT, UPT, UR9, 0x10c00, URZ ;  /* 0x00010c0009047890 */ /* 0x000fe2000fffe0ff */
[----:B------:R-:W-:Y:S01]  /*41a0*/  IMAD.MOV.U32 R5, RZ, RZ, 0x58 ;  /* 0x00000058ff057424 */ /* 0x000fe200078e00ff */
[----:B------:R-:W-:Y:S01]  /*41b0*/  R2UR UR27, R8 ;  /* 0x00000000081b72ca */ /* 0x000fe200000e0000 */
[----:B------:R-:W-:Y:S01]  /*41c0*/  IMAD.MOV.U32 R8, RZ, RZ, 0x50 ;  /* 0x00000050ff087424 */ /* 0x000fe200078e00ff */
[----:B------:R-:W-:Y:S01]  /*41d0*/  USHF.R.U32.HI UR4, URZ, 0x4, UR4 ;  /* 0x00000004ff047899 */ /* 0x000fe20008011604 */
[----:B------:R-:W-:Y:S01]  /*41e0*/  R2UR UR32, R7 ;  /* 0x00000000072072ca */ /* 0x000fe200000e0000 */
[----:B------:R-:W-:Y:S01]  /*41f0*/  UMOV UR44, 0x0 ;  /* 0x00000000002c7882 */ /* 0x000fe20000000000 */
[----:B------:R-:W-:Y:S01]  /*4200*/  R2UR UR26, R5 ;  /* 0x00000000051a72ca */ /* 0x000fe200000e0000 */
[----:B------:R-:W-:Y:S01]  /*4210*/  IMAD.MOV.U32 R5, RZ, RZ, 0x68 ;  /* 0x00000068ff057424 */ /* 0x000fe200078e00ff */
[----:B------:R-:W-:Y:S01]  /*4220*/  ULOP3.LUT UR4, UR4, 0x3fc0, URZ, 0xc0, !UPT ;  /* 0x00003fc004047892 */ /* 0x000fe2000f8ec0ff */
[----:B------:R-:W-:Y:S01]  /*4230*/  R2UR UR25, R8 ;  /* 0x00000000081972ca */ /* 0x000fe200000e0000 */
[----:B------:R-:W-:Y:S01]  /*4240*/  UMOV UR45, 0x10110490 ;  /* 0x10110490002d7882 */ /* 0x000fe20000000000 */
[----:B------:R-:W-:Y:S01]  /*4250*/  R2UR UR30, R7 ;  /* 0x00000000071e72ca */ /* 0x000fe200000e0000 */
[----:B------:R-:W-:Y:S01]  /*4260*/  UMOV UR42, 0x0 ;  /* 0x00000000002a7882 */ /* 0x000fe20000000000 */
[----:B------:R-:W-:Y:S01]  /*4270*/  UMOV UR43, 0x10110490 ;  /* 0x10110490002b7882 */ /* 0x000fe20000000000 */
[----:B------:R-:W-:Y:S01]  /*4280*/  UMOV UR40, 0x0 ;  /* 0x0000000000287882 */ /* 0x000fe20000000000 */
[----:B--2---:R-:W-:Y:S01]  /*4290*/  IMAD.MOV.U32 R4, RZ, RZ, 0x100 ;  /* 0x00000100ff047424 */ /* 0x004fe200078e00ff */
[----:B------:R-:W-:Y:S01]  /*42a0*/  UMOV UR41, 0x10110490 ;  /* 0x1011049000297882 */ /* 0x000fe20000000000 */
[----:B------:R-:W-:Y:S01]  /*42b0*/  UMOV UR38, 0x0 ;  /* 0x0000000000267882 */ /* 0x000fe20000000000 */
[----:B------:R-:W-:Y:S01]  /*42c0*/  UMOV UR39, 0x10110490 ;  /* 0x1011049000277882 */ /* 0x000fe20000000000 */
[----:B------:R-:W-:Y:S01]  /*42d0*/  UMOV UR36, 0x0 ;  /* 0x0000000000247882 */ /* 0x000fe20000000000 */
[C---:B------:R-:W-:Y:S01]  /*42e0*/  R2UR UR31, R4.reuse ;  /* 0x00000000041f72ca */ /* 0x040fe200000e0000 */
[----:B------:R-:W-:Y:S01]  /*42f0*/  UMOV UR37, 0x10110490 ;  /* 0x1011049000257882 */ /* 0x000fe20000000000 */
[----:B------:R-:W-:Y:S01]  /*4300*/  R2UR UR29, R4 ;  /* 0x00000000041d72ca */ /* 0x000fe200000e0000 */
[----:B------:R-:W-:Y:S01]  /*4310*/  IMAD.MOV.U32 R4, RZ, RZ, 0x60 ;  /* 0x00000060ff047424 */ /* 0x000fe200078e00ff */
[----:B------:R-:W1:Y:S01]  /*4320*/  S2UR UR24, SR_CgaCtaId ;  /* 0x00000000001879c3 */ /* 0x000e620000008800 */
[----:B------:R-:W-:Y:S01]  /*4330*/  UMOV UR9, 0x400 ;  /* 0x0000040000097882 */ /* 0x000fe20000000000 */
[----:B------:R-:W-:Y:S01]  /*4340*/  UIADD3 UR14, UPT, UPT, UR4, 0x40, URZ ;  /* 0x00000040040e7890 */ /* 0x000fe2000fffe0ff */
[----:B------:R-:W-:Y:S01]  /*4350*/  R2UR UR6, R5 ;  /* 0x00000000050672ca */ /* 0x000fe200000e0000 */
[----:B------:R-:W-:Y:S01]  /*4360*/  UIADD3 UR12, UPT, UPT, UR4, 0x80, URZ ;  /* 0x00000080040c7890 */ /* 0x000fe2000fffe0ff */
[----:B------:R-:W-:Y:S01]  /*4370*/  R2UR UR23, R4 ;  /* 0x00000000041772ca */ /* 0x000fe200000e0000 */
[----:B------:R-:W-:Y:S01]  /*4380*/  IMAD.MOV.U32 R4, RZ, RZ, 0x100 ;  /* 0x00000100ff047424 */ /* 0x000fe200078e00ff */
[----:B------:R-:W-:-:S02]  /*4390*/  UIADD3 UR10, UPT, UPT, UR4, 0xc0, URZ ;  /* 0x000000c0040a7890 */ /* 0x000fc4000fffe0ff */
[----:B------:R-:W-:Y:S02]  /*43a0*/  UIADD3 UR20, UPT, UPT, UR4, 0x100, URZ ;  /* 0x0000010004147890 */ /* 0x000fe4000fffe0ff */
[C---:B------:R-:W-:Y:S01]  /*43b0*/  R2UR UR8, R4.reuse ;  /* 0x00000000040872ca */ /* 0x040fe200000e0000 */
[----:B------:R-:W-:Y:S01]  /*43c0*/  UIADD3 UR18, UPT, UPT, UR4, 0x140, URZ ;  /* 0x0000014004127890 */ /* 0x000fe2000fffe0ff */
[----:B------:R-:W-:Y:S01]  /*43d0*/  R2UR UR7, R4 ;  /* 0x00000000040772ca */ /* 0x000fe200000e0000 */
[----:B------:R-:W-:Y:S01]  /*43e0*/  UMOV UR34, 0x0 ;  /* 0x0000000000227882 */ /* 0x000fe20000000000 */
[----:B------:R-:W-:Y:S01]  /*43f0*/  UMOV UR35, 0x10110490 ;  /* 0x1011049000237882 */ /* 0x000fe20000000000 */
[----:B------:R-:W-:Y:S01]  /*4400*/  IMAD.U32 R4, RZ, RZ, UR16 ;  /* 0x00000010ff047e24 */ /* 0x000fe2000f8e00ff */
[----:B------:R-:W-:Y:S01]  /*4410*/  UMOV UR5, 0x80004020 ;  /* 0x8000402000057882 */ /* 0x000fe20000000000 */
[----:B------:R-:W-:Y:S01]  /*4420*/  UMOV UR15, 0x80004020 ;  /* 0x80004020000f7882 */ /* 0x000fe20000000000 */
[----:B------:R-:W-:Y:S01]  /*4430*/  UMOV UR13, 0x80004020 ;  /* 0x80004020000d7882 */ /* 0x000fe20000000000 */
[----:B------:R-:W-:Y:S01]  /*4440*/  UMOV UR11, 0x80004020 ;  /* 0x80004020000b7882 */ /* 0x000fe20000000000 */
[----:B-1-3--:R-:W-:Y:S07]  /*4450*/  @!P0 BRA `(.L_x_55) ;  /* 0x000000b4001c8947 */ /* 0x00afee0003800000 */
.L_x_139:
[----:B------:R-:W-:Y:S01]  /*4460*/  ULEA UR17, UR24, UR9, 0x18 ;  /* 0x0000000918117291 */ /* 0x000fe2000f8ec0ff */
[----:B------:R2:W-:Y:S01]  /*4470*/  UTCHMMA.2CTA tmem[UR27], gdesc[UR4], tmem[UR32], tmem[UR44], idesc[UR45], UP0 ;  /* 0x00ff2c041b0079ea */ /* 0x0005e20008200020 */
[----:B------:R3:W-:Y:S01]  /*4480*/  UTCHMMA.2CTA tmem[UR28], gdesc[UR14], tmem[UR31], tmem[UR42], idesc[UR43], UPT ;  /* 0x00ff2a0e1c0079ea */ /* 0x0007e2000ba0001f */
[----:B------:R-:W-:Y:S01]  /*4490*/  UMOV UR21, 0x80004020 ;  /* 0x8000402000157882 */ /* 0x000fe20000000000 */
[----:B------:R4:W-:Y:S01]  /*44a0*/  UTCHMMA.2CTA tmem[UR25], gdesc[UR12], tmem[UR30], tmem[UR40], idesc[UR41], UPT ;  /* 0x00ff280c190079ea */ /* 0x0009e2000ba0001e */
[----:B------:R-:W-:Y:S01]  /*44b0*/  UMOV UR19, 0x80004020 ;  /* 0x8000402000137882 */ /* 0x000fe20000000000 */
[----:B------:R5:W-:Y:S01]  /*44c0*/  UTCHMMA.2CTA tmem[UR26], gdesc[UR10], tmem[UR29], tmem[UR38], idesc[UR39], UPT ;  /* 0x00ff260a1a0079ea */ /* 0x000be2000ba0001d */
[----:B------:R1:W-:Y:S01]  /*44d0*/  UTCHMMA.2CTA tmem[UR23], gdesc[UR20], tmem[UR8], tmem[UR36], idesc[UR37], UPT ;  /* 0x00ff2414170079ea */ /* 0x0003e2000ba00008 */
[----:B------:R1:W-:Y:S01]  /*44e0*/  UTCHMMA.2CTA tmem[UR6], gdesc[UR18], tmem[UR7], tmem[UR34], idesc[UR35], UPT ;  /* 0x00ff2212060079ea */ /* 0x0003e2000ba00007 */
[----:B------:R1:W1:Y:S02]  /*44f0*/  SYNCS.PHASECHK.TRANS64.TRYWAIT P0, [UR17+0x180], R4 ;  /* 0x00018004ff0075a7 */ /* 0x0002640008001111 */
[----:B-1----:R-:W-:-:S02]  /*4500*/  HFMA2 R5, -RZ, RZ, 0, 7.152557373046875e-06 ;  /* 0x00000078ff057431 */ /* 0x002fc400000001ff */
[----:B------:R-:W-:Y:S01]  /*4510*/  IMAD.MOV.U32 R8, RZ, RZ, 0x70 ;  /* 0x00000070ff087424 */ /* 0x000fe200078e00ff */
[----:B------:R-:W-:Y:S01]  /*4520*/  UMOV UR9, 0x80004020 ;  /* 0x8000402000097882 */ /* 0x000fe20000000000 */
[----:B------:R-:W-:-:S03]  /*4530*/  IMAD.MOV.U32 R7, RZ, RZ, 0x100 ;  /* 0x00000100ff077424 */ /* 0x000fc600078e00ff */
[----:B--2---:R-:W-:Y:S01]  /*4540*/  R2UR UR27, R8 ;  /* 0x00000000081b72ca */ /* 0x004fe200000e0000 */
[----:B---3--:R-:W-:Y:S01]  /*4550*/  UMOV UR31, 0x10110490 ;  /* 0x10110490001f7882 */ /* 0x008fe20000000000 */
[----:B------:R-:W-:Y:S01]  /*4560*/  R2UR UR28, R7 ;  /* 0x00000000071c72ca */ /* 0x000fe200000e0000 */
[----:B----4-:R-:W-:Y:S01]  /*4570*/  UMOV UR30, 0x0 ;  /* 0x00000000001e7882 */ /* 0x010fe20000000000 */
[----:B------:R-:W-:Y:S01]  /*4580*/  R2UR UR25, R5 ;  /* 0x00000000051972ca */ /* 0x000fe200000e0000 */
[----:B-----5:R-:W-:Y:S01]  /*4590*/  UMOV UR38, 0x0 ;  /* 0x0000000000267882 */ /* 0x020fe20000000000 */
[----:B------:R-:W-:Y:S01]  /*45a0*/  IMAD.MOV.U32 R4, RZ, RZ, 0x100 ;  /* 0x00000100ff047424 */ /* 0x000fe200078e00ff */
[----:B------:R-:W-:Y:S02]  /*45b0*/  UIADD3 UR8, UPT, UPT, UR4, 0x180, URZ ;  /* 0x0000018004087890 */ /* 0x000fe4000fffe0ff */
[----:B------:R-:W-:Y:S02]  /*45c0*/  UIADD3 UR6, UPT, UPT, UR4, 0x1c0, URZ ;  /* 0x000001c004067890 */ /* 0x000fe4000fffe0ff */
[----:B------:R-:W-:Y:S01]  /*45d0*/  R2UR UR26, R4 ;  /* 0x00000000041a72ca */ /* 0x000fe200000e0000 */
[----:B------:R-:W-:Y:S01]  /*45e0*/  UIADD3 UR23, UPT, UPT, UR17, 0x1a0, URZ ;  /* 0x000001a011177890 */ /* 0x000fe2000fffe0ff */
[----:B------:R-:W-:Y:S01]  /*45f0*/  MOV R4, UR16 ;  /* 0x0000001000047c02 */ /* 0x000fe20008000f00 */
[----:B------:R-:W-:Y:S01]  /*4600*/  UMOV UR39, 0x10110490 ;  /* 0x1011049000277882 */ /* 0x000fe20000000000 */
[----:B------:R-:W-:Y:S01]  /*4610*/  UMOV UR29, 0x3 ;  /* 0x00000003001d7882 */ /* 0x000fe20000000000 */
[----:B------:R-:W-:Y:S01]  /*4620*/  UMOV UR7, 0x80004020 ;  /* 0x8000402000077882 */ /* 0x000fe20000000000 */
[----:B------:R-:W-:Y:S09]  /*4630*/  @!P0 BRA `(.L_x_56) ;  /* 0x000000b000c48947 */ /* 0x000ff20003800000 */
.L_x_141:
[----:B------:R2:W-:Y:S01]  /*4640*/  UTCHMMA.2CTA tmem[UR27], gdesc[UR8], tmem[UR28], tmem[UR38], idesc[UR39], UPT ;  /* 0x00ff26081b0079ea */ /* 0x0005e2000ba0001c */
[----:B------:R3:W-:Y:S01]  /*4650*/  UTCHMMA.2CTA tmem[UR25], gdesc[UR6], tmem[UR26], tmem[UR30], idesc[UR31], UPT ;  /* 0x00ff1e06190079ea */ /* 0x0007e2000ba0001a */
[----:B------:R4:W-:Y:S01]  /*4660*/  UTCBAR.2CTA.MULTICAST [UR23], URZ, UR29 ;  /* 0x000000ff170073e9 */ /* 0x0009e2000820081d */
[----:B------:R5:W1:Y:S01]  /*4670*/  SYNCS.PHASECHK.TRANS64.TRYWAIT P0, [UR17+0x178], R4 ;  /* 0x00017804ff0075a7 */ /* 0x000a620008001111 */
[----:B------:R-:W-:Y:S01]  /*4680*/  IMAD.MOV.U32 R8, RZ, RZ, 0xc0 ;  /* 0x000000c0ff087424 */ /* 0x000fe200078e00ff */
[----:B------:R-:W-:Y:S01]  /*4690*/  UMOV UR48, 0x0 ;  /* 0x0000000000307882 */ /* 0x000fe20000000000 */
[----:B-1----:R-:W-:Y:S01]  /*46a0*/  IMAD.MOV.U32 R5, RZ, RZ, 0xc8 ;  /* 0x000000c8ff057424 */ /* 0x002fe200078e00ff */
[----:B------:R-:W-:Y:S01]  /*46b0*/  UMOV UR49, 0x10110490 ;  /* 0x1011049000317882 */ /* 0x000fe20000000000 */
[----:B------:R-:W-:Y:S01]  /*46c0*/  IMAD.MOV.U32 R7, RZ, RZ, 0x140 ;  /* 0x00000140ff077424 */ /* 0x000fe200078e00ff */
[----:B------:R-:W-:Y:S01]  /*46d0*/  R2UR UR35, R8 ;  /* 0x00000000082372ca */ /* 0x000fe200000e0000 */
[----:B------:R-:W-:Y:S01]  /*46e0*/  IMAD.MOV.U32 R8, RZ, RZ, 0xd0 ;  /* 0x000000d0ff087424 */ /* 0x000fe200078e00ff */
[----:B------:R-:W-:Y:S01]  /*46f0*/  R2UR UR33, R5 ;  /* 0x00000000052172ca */ /* 0x000fe200000e0000 */
[----:B------:R-:W-:Y:S01]  /*4700*/  IMAD.MOV.U32 R5, RZ, RZ, 0xd8 ;  /* 0x000000d8ff057424 */ /* 0x000fe200078e00ff */
[C---:B------:R-:W-:Y:S01]  /*4710*/  R2UR UR36, R7.reuse ;  /* 0x00000000072472ca */ /* 0x040fe200000e0000 */
[----:B------:R-:W-:Y:S01]  /*4720*/  UMOV UR46, 0x0 ;  /* 0x00000000002e7882 */ /* 0x000fe20000000000 */
[C---:B------:R-:W-:Y:S01]  /*4730*/  R2UR UR32, R7.reuse ;  /* 0x00000000072072ca */ /* 0x040fe200000e0000 */
[----:B------:R-:W-:Y:S01]  /*4740*/  UMOV UR47, 0x10110490 ;  /* 0x10110490002f7882 */ /* 0x000fe20000000000 */
[----:B------:R-:W-:Y:S01]  /*4750*/  UMOV UR44, 0x0 ;  /* 0x00000000002c7882 */ /* 0x000fe20000000000 */
[----:B------:R-:W-:Y:S01]  /*4760*/  UMOV UR45, 0x10110490 ;  /* 0x10110490002d7882 */ /* 0x000fe20000000000 */
[----:B------:R-:W-:Y:S01]  /*4770*/  UMOV UR42, 0x0 ;  /* 0x00000000002a7882 */ /* 0x000fe20000000000 */
[----:B------:R-:W-:Y:S01]  /*4780*/  UMOV UR43, 0x10110490 ;  /* 0x10110490002b7882 */ /* 0x000fe20000000000 */
[----:B------:R-:W-:Y:S01]  /*4790*/  UMOV UR40, 0x0 ;  /* 0x0000000000287882 */ /* 0x000fe20000000000 */
[----:B------:R-:W-:Y:S01]  /*47a0*/  UMOV UR41, 0x10110490 ;  /* 0x1011049000297882 */ /* 0x000fe20000000000 */
[----:B--2---:R-:W-:Y:S01]  /*47b0*/  R2UR UR28, R7 ;  /* 0x00000000071c72ca */ /* 0x004fe200000e0000 */
[----:B-----5:R-:W-:Y:S01]  /*47c0*/  IMAD.MOV.U32 R4, RZ, RZ, 0x140 ;  /* 0x00000140ff047424 */ /* 0x020fe200078e00ff */
[----:B---3--:R-:W-:Y:S01]  /*47d0*/  R2UR UR31, R8 ;  /* 0x00000000081f72ca */ /* 0x008fe200000e0000 */
[----:B------:R-:W-:Y:S01]  /*47e0*/  IMAD.MOV.U32 R8, RZ, RZ, 0xe0 ;  /* 0x000000e0ff087424 */ /* 0x000fe200078e00ff */
[----:B----4-:R-:W-:Y:S01]  /*47f0*/  R2UR UR29, R5 ;  /* 0x00000000051d72ca */ /* 0x010fe200000e0000 */
[----:B------:R-:W-:Y:S01]  /*4800*/  IMAD.MOV.U32 R5, RZ, RZ, 0xe8 ;  /* 0x000000e8ff057424 */ /* 0x000fe200078e00ff */
[C---:B------:R-:W-:Y:S01]  /*4810*/  R2UR UR34, R4.reuse ;  /* 0x00000000042272ca */ /* 0x040fe200000e0000 */
[----:B------:R-:W-:Y:S01]  /*4820*/  UMOV UR38, 0x0 ;  /* 0x0000000000267882 */ /* 0x000fe20000000000 */
[C---:B------:R-:W-:Y:S01]  /*4830*/  R2UR UR30, R4.reuse ;  /* 0x00000000041e72ca */ /* 0x040fe200000e0000 */
[----:B------:R-:W-:Y:S01]  /*4840*/  UMOV UR39, 0x10110490 ;  /* 0x1011049000277882 */ /* 0x000fe20000000000 */
[----:B------:R-:W-:Y:S01]  /*4850*/  R2UR UR26, R4 ;  /* 0x00000000041a72ca */ /* 0x000fe200000e0000 */
[----:B------:R-:W-:Y:S01]  /*4860*/  IMAD.U32 R4, RZ, RZ, UR16 ;  /* 0x00000010ff047e24 */ /* 0x000fe2000f8e00ff */
[----:B------:R-:W-:-:S02]  /*4870*/  R2UR UR27, R8 ;  /* 0x00000000081b72ca */ /* 0x000fc400000e0000 */
[----:B------:R-:W-:Y:S01]  /*4880*/  R2UR UR25, R5 ;  /* 0x00000000051972ca */ /* 0x000fe200000e0000 */
[----:B------:R-:W-:-:S14]  /*4890*/  @!P0 BRA `(.L_x_57) ;  /* 0x000000b0004c8947 */ /* 0x000fdc0003800000 */
.L_x_143:
[----:B------:R2:W-:Y:S01]  /*48a0*/  UTCHMMA.2CTA tmem[UR35], gdesc[UR4], tmem[UR36], tmem[UR48], idesc[UR49], UP0 ;  /* 0x00ff3004230079ea */ /* 0x0005e20008200024 */
[----:B------:R3:W-:Y:S01]  /*48b0*/  UTCHMMA.2CTA tmem[UR33], gdesc[UR14], tmem[UR34], tmem[UR46], idesc[UR47], UPT ;  /* 0x00ff2e0e210079ea */ /* 0x0007e2000ba00022 */
[----:B------:R-:W-:Y:S01]  /*48c0*/  UTCHMMA.2CTA tmem[UR31], gdesc[UR12], tmem[UR32], tmem[UR44], idesc[UR45], UPT ;  /* 0x00ff2c0c1f0079ea */ /* 0x000fe2000ba00020 */
[----:B------:R4:W-:Y:S01]  /*48d0*/  UTCHMMA.2CTA tmem[UR29], gdesc[UR10], tmem[UR30], tmem[UR42], idesc[UR43], UPT ;  /* 0x00ff2a0a1d0079ea */ /* 0x0009e2000ba0001e */
[----:B------:R5:W-:Y:S01]  /*48e0*/  UTCHMMA.2CTA tmem[UR27], gdesc[UR20], tmem[UR28], tmem[UR40], idesc[UR41], UPT ;  /* 0x00ff28141b0079ea */ /* 0x000be2000ba0001c */
[----:B------:R1:W-:Y:S01]  /*48f0*/  UTCHMMA.2CTA tmem[UR25], gdesc[UR18], tmem[UR26], tmem[UR38], idesc[UR39], UPT ;  /* 0x00ff2612190079ea */ /* 0x0003e2000ba0001a */
[----:B------:R4:W1:Y:S01]  /*4900*/  SYNCS.PHASECHK.TRANS64.TRYWAIT P0, [UR17+0x188], R4 ;  /* 0x00018804ff0075a7 */ /* 0x0008620008001111 */
[----:B------:R-:W-:Y:S01]  /*4910*/  R2UR UR37, R6 ;  /* 0x00000000062572ca */ /* 0x000fe200000e0000 */
[----:B------:R-:W-:Y:S02]  /*4920*/  IMAD.MOV.U32 R7, RZ, RZ, 0xf0 ;  /* 0x000000f0ff077424 */ /* 0x000fe400078e00ff */
[----:B------:R-:W-:-:S02]  /*4930*/  IMAD.MOV.U32 R6, RZ, RZ, 0x140 ;  /* 0x00000140ff067424 */ /* 0x000fc400078e00ff */
[----:B-1----:R-:W-:Y:S01]  /*4940*/  IMAD.MOV.U32 R5, RZ, RZ, 0xf8 ;  /* 0x000000f8ff057424 */ /* 0x002fe200078e00ff */
[----:B------:R-:W-:Y:S01]  /*4950*/  R2UR UR23, R7 ;  /* 0x00000000071772ca */ /* 0x000fe200000e0000 */
[----:B--2---:R-:W-:Y:S01]  /*4960*/  UIADD3 UR5, UPT, UPT, UR22, 0xc0, URZ ;  /* 0x000000c016057890 */ /* 0x004fe2000fffe0ff */
[----:B---3--:R-:W-:-:S05]  /*4970*/  R2UR UR15, R6 ;  /* 0x00000000060f72ca */ /* 0x008fca00000e0000 */
[----:B------:R-:W-:Y:S01]  /*4980*/  ULOP3.LUT UR4, UR37, 0xffff, URZ, 0xc0, !UPT ;  /* 0x0000ffff25047892 */ /* 0x000fe2000f8ec0ff */
[----:B------:R-:W-:Y:S01]  /*4990*/  R2UR UR14, R5 ;  /* 0x00000000050e72ca */ /* 0x000fe200000e0000 */
[----:B----4-:R-:W-:Y:S01]  /*49a0*/  IMAD.MOV.U32 R4, RZ, RZ, 0x140 ;  /* 0x00000140ff047424 */ /* 0x010fe200078e00ff */
[----:B------:R-:W-:Y:S01]  /*49b0*/  UIADD3 UR10, UPT, UPT, UR17, 0x1a8, URZ ;  /* 0x000001a8110a7890 */ /* 0x000fe2000fffe0ff */
[----:B-----5:R-:W-:Y:S01]  /*49c0*/  UMOV UR20, 0x0 ;  /* 0x0000000000147882 */ /* 0x020fe20000000000 */
[----:B------:R-:W-:Y:S02]  /*49d0*/  UMOV UR21, 0x10110490 ;  /* 0x1011049000157882 */ /* 0x000fe40000000000 */
[----:B------:R-:W-:Y:S01]  /*49e0*/  R2UR UR11, R4 ;  /* 0x00000000040b72ca */ /* 0x000fe200000e0000 */
[----:B------:R-:W-:Y:S01]  /*49f0*/  UMOV UR18, 0x0 ;  /* 0x0000000000127882 */ /* 0x000fe20000000000 */
[----:B------:R-:W-:Y:S01]  /*4a00*/  UMOV UR19, 0x10110490 ;  /* 0x1011049000137882 */ /* 0x000fe20000000000 */
[----:B------:R-:W-:Y:S01]  /*4a10*/  UMOV UR22, 0x3 ;  /* 0x0000000300167882 */ /* 0x000fe20000000000 */
[----:B------:R-:W-:Y:S11]  /*4a20*/  @!P0 BRA `(.L_x_58) ;  /* 0x000000b000088947 */ /* 0x000ff60003800000 */
.L_x_145:
[----:B------:R2:W-:Y:S01]  /*4a30*/  UTCHMMA.2CTA tmem[UR23], gdesc[UR8], tmem[UR15], tmem[UR20], idesc[UR21], UPT ;  /* 0x00ff1408170079ea */ /* 0x0005e2000ba0000f */
[----:B------:R2:W-:Y:S01]  /*4a40*/  UTCHMMA.2CTA tmem[UR14], gdesc[UR6], tmem[UR11], tmem[UR18], idesc[UR19], UPT ;  /* 0x00ff12060e0079ea */ /* 0x0005e2000ba0000b */
[----:B------:R2:W-:Y:S01]  /*4a50*/  UTCBAR.2CTA.MULTICAST [UR10], URZ, UR22 ;  /* 0x000000ff0a0073e9 */ /* 0x0005e20008200816 */
[----:B------:R2:W-:Y:S01]  /*4a60*/  UTCBAR.2CTA.MULTICAST [UR5], URZ, UR4 ;  /* 0x000000ff050073e9 */ /* 0x0005e20008200804 */
[----:B------:R-:W-:Y:S01]  /*4a70*/  NOP ;  /* 0x0000000000007918 */ /* 0x000fe20000000000 */
.L_x_42:
[----:B------:R-:W-:Y:S01]  /*4a80*/  ELECT P0, URZ, PT ;  /* 0x0000000000ff782f */ /* 0x000fe20003800000 */
[----:B------:R-:W-:Y:S01]  /*4a90*/  IMAD.MOV.U32 R5, RZ, RZ, 0x1 ;  /* 0x00000001ff057424 */ /* 0x000fe200078e00ff */
[----:B--2---:R-:W-:Y:S01]  /*4aa0*/  UMOV UR5, 0x40 ;  /* 0x0000004000057882 */ /* 0x004fe20000000000 */
[----:B------:R-:W-:Y:S01]  /*4ab0*/  ULOP3.LUT UR4, UR24, 0x1, URZ, 0x3c, !UPT ;  /* 0x0000000118047892 */ /* 0x000fe2000f8e3cff */
[----:B------:R-:W-:Y:S01]  /*4ac0*/  UVIRTCOUNT.DEALLOC.SMPOOL 0x80 ;  /* 0x000000800000784c */ /* 0x000fe20000000000 */
[----:B------:R-:W-:Y:S02]  /*4ad0*/  ULEA UR5, UR24, UR5, 0x18 ;  /* 0x0000000518057291 */ /* 0x000fe4000f8ec0ff */
[----:B------:R-:W-:Y:S01]  /*4ae0*/  UIADD3 UR6, UPT, UPT, UR17, 0x220, URZ ;  /* 0x0000022011067890 */ /* 0x000fe2000fffe0ff */
[----:B------:R-:W-:-:S03]  /*4af0*/  UMOV UR9, 0x1 ;  /* 0x0000000100097882 */ /* 0x000fc60000000000 */
[----:B------:R-:W-:Y:S01]  /*4b00*/  UPRMT UR4, UR4, 0x654, UR6 ;  /* 0x0000065404047896 */ /* 0x000fe20008000006 */
[----:B-1----:R-:W-:Y:S02]  /*4b10*/  MOV R4, UR9 ;  /* 0x0000000900047c02 */ /* 0x002fe40008000f00 */
[----:B------:R1:W-:Y:S01]  /*4b20*/  @P0 STS.U8 [UR5], R5 ;  /* 0x00000005ff000988 */ /* 0x0003e20008000005 */
[----:B------:R-:W-:Y:S06]  /*4b30*/  BAR.SYNC.DEFER_BLOCKING 0x2, 0x1a0 ;  /* 0x0086800000007b1d */ /* 0x000fec0000010000 */
[----:B------:R1:W-:Y:S01]  /*4b40*/  SYNCS.ARRIVE.TRANS64.RED.ART0 RZ, [UR4], R4 ;  /* 0x00000004ffff79a7 */ /* 0x0003e20008500404 */
[----:B------:R-:W2:Y:S02]  /*4b50*/  SYNCS.PHASECHK.TRANS64.TRYWAIT P0, [UR17+0x220], RZ ;  /* 0x000220ffff0075a7 */ /* 0x000ea40008001111 */
[----:B-12---:R-:W-:Y:S05]  /*4b60*/  @!P0 BRA `(.L_x_59) ;  /* 0x000000ac00e08947 */ /* 0x006fea0003800000 */
.L_x_147:
[----:B------:R-:W-:Y:S01]  /*4b70*/  NOP ;  /* 0x0000000000007918 */ /* 0x000fe20000000000 */
[----:B------:R-:W-:Y:S01]  /*4b80*/  UMOV UR4, 0x50 ;  /* 0x0000005000047882 */ /* 0x000fe20000000000 */
[----:B------:R-:W-:Y:S01]  /*4b90*/  R2UR UR5, R17 ;  /* 0x00000000110572ca */ /* 0x000fe200000e0000 */
[----:B------:R-:W-:Y:S01]  /*4ba0*/  ULEA UR8, UR24, UR4, 0x18 ;  /* 0x0000000418087291 */ /* 0x000fe2000f8ec0ff */
[----:B------:R-:W-:-:S08]  /*4bb0*/  UMOV UR6, 0xffff ;  /* 0x0000ffff00067882 */ /* 0x000fd00000000000 */
[----:B-1----:R-:W1:Y:S03]  /*4bc0*/  LDS R4, [UR8] ;  /* 0x00000008ff047984 */ /* 0x002e660008000800 */
[----:B------:R-:W-:-:S04]  /*4bd0*/  ULOP3.LUT UR4, UR5, 0xffff, URZ, 0xc0, !UPT ;  /* 0x0000ffff05047892 */ /* 0x000fc8000f8ec0ff */
[----:B------:R-:W-:-:S04]  /*4be0*/  USHF.R.U32.HI UR4, URZ, 0x5, UR4 ;  /* 0x00000005ff047899 */ /* 0x000fc80008011604 */
[----:B------:R-:W-:Y:S02]  /*4bf0*/  UIADD3 UR5, UPT, UPT, UR4, 0x10, URZ ;  /* 0x0000001004057890 */ /* 0x000fe4000fffe0ff */
[----:B------:R-:W-:Y:S02]  /*4c00*/  USHF.L.U32 UR6, UR6, UR4, URZ ;  /* 0x0000000406067299 */ /* 0x000fe400080006ff */
[----:B------:R-:W-:-:S04]  /*4c10*/  USHF.L.U32 UR4, UR9, UR5, URZ ;  /* 0x0000000509047299 */ /* 0x000fc800080006ff */
[----:B------:R-:W-:-:S04]  /*4c20*/  ULOP3.LUT UR4, UR4, UR6, URZ, 0xfc, !UPT ;  /* 0x0000000604047292 */ /* 0x000fc8000f8efcff */
[----:B------:R-:W-:Y:S01]  /*4c30*/  ULOP3.LUT UR6, UR4, 0xffff, URZ, 0xc0, !UPT ;  /* 0x0000ffff04067892 */ /* 0x000fe2000f8ec0ff */
[----:B-1----:R-:W-:-:S13]  /*4c40*/  R2UR UR7, R4 ;  /* 0x00000000040772ca */ /* 0x002fda00000e0000 */
[----:B------:R-:W-:-:S04]  /*4c50*/  ULOP3.LUT UR5, UR4, 0xffff, UR7, 0x80, !UPT ;  /* 0x0000ffff04057892 */ /* 0x000fc8000f8e8007 */
[----:B------:R-:W-:-:S09]  /*4c60*/  UISETP.NE.AND UP0, UPT, UR5, UR6, UPT ;  /* 0x000000060500728c */ /* 0x000fd2000bf05270 */
[----:B------:R-:W-:Y:S05]  /*4c70*/  BRA.U UP0, `(.L_x_60) ;  /* 0x00000001004c7547 */ /* 0x000fea000b800000 */
[----:B------:R-:W-:Y:S02]  /*4c80*/  USHF.R.U32.HI UR5, URZ, 0x10, UR4 ;  /* 0x00000010ff057899 */ /* 0x000fe40008011604 */
[----:B------:R-:W-:-:S04]  /*4c90*/  USHF.R.U32.HI UR6, URZ, 0x10, UR7 ;  /* 0x00000010ff067899 */ /* 0x000fc80008011607 */
[----:B------:R-:W-:-:S04]  /*4ca0*/  ULOP3.LUT UR6, UR6, UR5, URZ, 0xc0, !UPT ;  /* 0x0000000506067292 */ /* 0x000fc8000f8ec0ff */
[----:B------:R-:W-:-:S09]  /*4cb0*/  UISETP.NE.AND UP0, UPT, UR6, UR5, UPT ;  /* 0x000000050600728c */ /* 0x000fd2000bf05270 */
[----:B------:R-:W-:Y:S05]  /*4cc0*/  BRA.U UP0, `(.L_x_61) ;  /* 0x00000001002c7547 */ /* 0x000fea000b800000 */
[----:B------:R-:W1:Y:S01]  /*4cd0*/  S2R R5, SR_LANEID ;  /* 0x0000000000057919 */ /* 0x000e620000000000 */
[----:B------:R-:W-:-:S03]  /*4ce0*/  ULOP3.LUT UR5, URZ, UR4, URZ, 0x33, !UPT ;  /* 0x00000004ff057292 */ /* 0x000fc6000f8e33ff */
[----:B------:R-:W-:Y:S02]  /*4cf0*/  VOTEU.ANY UR4, UPT, PT ;  /* 0x0000000000047886 */ /* 0x000fe400038e0100 */
[----:B------:R-:W-:Y:S01]  /*4d00*/  UFLO.U32 UR4, UR4 ;  /* 0x00000004000472bd */ /* 0x000fe200080e0000 */
[----:B------:R-:W-:-:S04]  /*4d10*/  IMAD.U32 R4, RZ, RZ, UR5 ;  /* 0x00000005ff047e24 */ /* 0x000fc8000f8e00ff */
[----:B------:R-:W2:Y:S02]  /*4d20*/  REDUX UR6, R4 ;  /* 0x00000000040673c4 */ /* 0x000ea40000000000 */
[----:B------:R3:W-:Y:S01]  /*4d30*/  UTCATOMSWS.AND URZ, UR5 ;  /* 0x0000000500ff79e3 */ /* 0x0007e20008000000 */
[----:B-1----:R-:W-:Y:S02]  /*4d40*/  ISETP.EQ.U32.AND P0, PT, R5, UR4, PT ;  /* 0x0000000405007c0c */ /* 0x002fe4000bf02070 */
[----:B--2---:R-:W-:-:S11]  /*4d50*/  MOV R4, UR6 ;  /* 0x0000000600047c02 */ /* 0x004fd60008000f00 */
[----:B------:R3:W-:Y:S01]  /*4d60*/  @P0 ATOMS.AND RZ, [UR8], R4 ;  /* 0x00000004ffff098c */ /* 0x0007e2000a800008 */
[----:B------:R-:W-:Y:S05]  /*4d70*/  BRA `(.L_x_62) ;  /* 0x0000000000147947 */ /* 0x000fea0003800000 */
.L_x_61:
[----:B------:R-:W-:Y:S02]  /*4d80*/  MOV R4, 0x4da0 ;  /* 0x00004da000047802 */ /* 0x000fe40000000f00 */
[----:B------:R-:W-:Y:S05]  /*4d90*/  CALL.REL.NOINC `($__internal_0_$__cuda_sm10x_tcgen05_guardrail_trap_col_being_dealloced_not_returned_by_alloc) ;  /* 0x000000b400247944 */ /* 0x000fea0003c00000 */
[----:B------:R-:W-:Y:S05]  /*4da0*/  BRA `(.L_x_62) ;  /* 0x0000000000087947 */ /* 0x000fea0003800000 */
.L_x_60:
[----:B------:R-:W-:Y:S02]  /*4db0*/  MOV R4, 0x4dd0 ;  /* 0x00004dd000047802 */ /* 0x000fe40000000f00 */
[----:B------:R-:W-:Y:S05]  /*4dc0*/  CALL.REL.NOINC `($__internal_2_$__cuda_sm10x_tcgen05_guardrail_trap_unallocated_columns_being_dealloced) ;  /* 0x000000b400307944 */ /* 0x000fea0003c00000 */
.L_x_62:
[----:B------:R-:W-:Y:S01]  /*4dd0*/  ELECT P0, URZ, PT ;  /* 0x0000000000ff782f */ /* 0x000fe20003800000 */
[----:B------:R-:W-:-:S12]  /*4de0*/  NOP ;  /* 0x0000000000007918 */ /* 0x000fd80000000000 */
[----:B------:R-:W-:Y:S05]  /*4df0*/  @!P0 BRA `(.L_x_63) ;  /* 0x0000000000208947 */ /* 0x000fea0003800000 */
[----:B------:R-:W-:Y:S02]  /*4e00*/  UMOV UR4, 0x20 ;  /* 0x0000002000047882 */ /* 0x000fe40000000000 */
[----:B------:R-:W-:-:S04]  /*4e10*/  UIADD3 UR4, UPT, UPT, -UR4, 0x100000, URZ ;  /* 0x0010000004047890 */ /* 0x000fc8000fffe1ff */
[----:B---3--:R-:W-:Y:S02]  /*4e20*/  USHF.L.U32 UR5, UR4, 0xb, URZ ;  /* 0x0000000b04057899 */ /* 0x008fe400080006ff */
[----:B------:R-:W-:Y:S01]  /*4e30*/  USHF.L.U32 UR4, UR4, 0x1, URZ ;  /* 0x0000000104047899 */ /* 0x000fe200080006ff */
[----:B------:R-:W1:Y:S11]  /*4e40*/  FENCE.VIEW.ASYNC.S ;  /* 0x00000000000073c6 */ /* 0x000e760000000000 */
[----:B-1----:R4:W5:Y:S02]  /*4e50*/  SYNCS.EXCH.64 URZ, [UR17+0x220], UR4 ;  /* 0x0002200411ff75b2 */ /* 0x0029640008000100 */
[----:B----4-:R-:W-:Y:S05]  /*4e60*/  BRA `(.L_x_63) ;  /* 0x0000000000047947 */ /* 0x010fea0003800000 */
.L_x_12:
[----:B------:R-:W-:Y:S01]  /*4e70*/  NOP ;  /* 0x0000000000007918 */ /* 0x000fe20000000000 */
.L_x_63:
[----:B---3--:R-:W-:Y:S05]  /*4e80*/  BSYNC.RECONVERGENT B1 ;  /* 0x0000000000017941 */ /* 0x008fea0003800200 */
.L_x_9:
[----:B------:R-:W-:Y:S01]  /*4e90*/  R2UR UR4, R0 ;  /* 0x00000000000472ca */ /* 0x000fe200000e0000 */
[----:B------:R-:W-:-:S12]  /*4ea0*/  NOP ;  /* 0x0000000000007918 */ /* 0x000fd80000000000 */
[----:B------:R-:W-:-:S09]  /*4eb0*/  UISETP.NE.AND UP0, UPT, UR4, 0xd, UPT ;  /* 0x0000000d0400788c */ /* 0x000fd2000bf05270 */
[----:B------:R-:W-:Y:S05]  /*4ec0*/  BRA.U UP0, `(.L_x_64) ;  /* 0x0000000500547547 */ /* 0x000fea000b800000 */
[----:B------:R-:W-:-:S08]  /*4ed0*/  NOP ;  /* 0x0000000000007918 */ /* 0x000fd00000000000 */
[----:B------:R-:W3:-:S00]  /*4ee0*/  USETMAXREG.DEALLOC.CTAPOOL 0x30 ;  /* 0x00000030000079c8 */ /* 0x000ec000080e0500 */
[----:B------:R-:W4:Y:S01]  /*4ef0*/  S2UR UR14, SR_CTAID.X ;  /* 0x00000000000e79c3 */ /* 0x000f220000002500 */
[----:B------:R-:W4:Y:S01]  /*4f00*/  LDCU UR4, c[0x0][0x640] ;  /* 0x0000c800ff0477ac */ /* 0x000f220008000800 */
[----:B------:R-:W1:Y:S01]  /*4f10*/  LDCU.U8 UR8, c[0x0][0x644] ;  /* 0x0000c880ff0877ac */ /* 0x000e620008000000 */
[----:B------:R-:W2:Y:S01]  /*4f20*/  LDCU.U8 UR7, c[0x0][0x645] ;  /* 0x0000c8a0ff0777ac */ /* 0x000ea20008000000 */
[----:B------:R-:W5:Y:S01]  /*4f30*/  LDCU UR6, c[0x0][0x654] ;  /* 0x0000ca80ff0677ac */ /* 0x000f620008000800 */
[----:B------:R-:W1:Y:S01]  /*4f40*/  LDCU.U8 UR13, c[0x0][0x638] ;  /* 0x0000c700ff0d77ac */ /* 0x000e620008000000 */
[----:B------:R-:W1:Y:S01]  /*4f50*/  LDCU.U8 UR15, c[0x0][0x650] ;  /* 0x0000ca00ff0f77ac */ /* 0x000e620008000000 */
[----:B----4-:R-:W-:Y:S01]  /*4f60*/  UIMAD.WIDE.U32 UR4, UR14, UR4, URZ ;  /* 0x000000040e0472a5 */ /* 0x010fe2000f8e00ff */
[----:B------:R-:W4:Y:S03]  /*4f70*/  LDCU.U8 UR11, c[0x0][0x639] ;  /* 0x0000c720ff0b77ac */ /* 0x000f260008000000 */
[----:B------:R-:W-:Y:S01]  /*4f80*/  UIADD3 UR4, UPT, UPT, -UR5, UR14, URZ ;  /* 0x0000000e05047290 */ /* 0x000fe2000fffe1ff */
[----:B------:R-:W4:Y:S03]  /*4f90*/  LDCU.U8 UR12, c[0x0][0x651] ;  /* 0x0000ca20ff0c77ac */ /* 0x000f260008000000 */
[----:B-1----:R-:W-:Y:S01]  /*4fa0*/  USHF.R.U32.HI UR4, URZ, UR8, UR4 ;  /* 0x00000008ff047299 */ /* 0x002fe20008011604 */
[----:B------:R-:W1:Y:S03]  /*4fb0*/  LDCU.64 UR8, c[0x0][0x630] ;  /* 0x0000c600ff0877ac */ /* 0x000e660008000a00 */
[----:B------:R-:W-:-:S04]  /*4fc0*/  UIADD3 UR4, UPT, UPT, UR5, UR4, URZ ;  /* 0x0000000405047290 */ /* 0x000fc8000fffe0ff */
[----:B--2---:R-:W-:Y:S01]  /*4fd0*/  USHF.R.U32.HI UR10, URZ, UR7, UR4 ;  /* 0x00000007ff0a7299 */ /* 0x004fe20008011604 */
[----:B------:R-:W2:Y:S03]  /*4fe0*/  LDCU UR7, c[0x0][0x63c] ;  /* 0x0000c780ff0777ac */ /* 0x000ea60008000800 */
[----:B-----5:R-:W-:Y:S02]  /*4ff0*/  UISETP.GE.AND UP0, UPT, UR10, UR6, UPT ;  /* 0x000000060a00728c */ /* 0x020fe4000bf06270 */
[----:B------:R-:W-:Y:S02]  /*5000*/  UIADD3 UR4, UPT, UPT, -UR10, URZ, URZ ;  /* 0x000000ff0a047290 */ /* 0x000fe4000fffe1ff */
[----:B------:R-:W-:Y:S01]  /*5010*/  USEL UR6, UR13, UR15, !UP0 ;  /* 0x0000000f0d067287 */ /* 0x000fe2000c000000 */
[----:B------:R-:W5:Y:S03]  /*5020*/  LDCU.U8 UR15, c[0x0][0x62c] ;  /* 0x0000c580ff0f77ac */ /* 0x000f660008000000 */
[----:B------:R-:W-:-:S03]  /*5030*/  ULOP3.LUT UR6, UR6, 0xff, URZ, 0xc0, !UPT ;  /* 0x000000ff06067892 */ /* 0x000fc6000f8ec0ff */
[----:B-1----:R-:W1:Y:S01]  /*5040*/  @UP0 LDCU UR9, c[0x0][0x64c] ;  /* 0x0000c980ff0907ac */ /* 0x002e620008000800 */
[----:B--2---:R-:W-:Y:S01]  /*5050*/  UIMAD UR7, UR4, UR7, UR14 ;  /* 0x00000007040772a4 */ /* 0x004fe2000f8e020e */
[----:B------:R-:W2:Y:S03]  /*5060*/  @UP0 LDCU UR8, c[0x0][0x648] ;  /* 0x0000c900ff0807ac */ /* 0x000ea60008000800 */
[----:B-1----:R-:W-:Y:S02]  /*5070*/  UIMAD.WIDE.U32 UR4, UR7, UR9, URZ ;  /* 0x00000009070472a5 */ /* 0x002fe4000f8e00ff */
[----:B----4-:R-:W-:Y:S02]  /*5080*/  USEL UR9, UR11, UR12, !UP0 ;  /* 0x0000000c0b097287 */ /* 0x010fe4000c000000 */
[----:B------:R-:W-:Y:S01]  /*5090*/  UIADD3 UR4, UPT, UPT, UR7, -UR5, URZ ;  /* 0x8000000507047290 */ /* 0x000fe2000fffe0ff */
[----:B------:R-:W1:Y:S03]  /*50a0*/  LDCU.64 UR12, c[0x0][0x620] ;  /* 0x0000c400ff0c77ac */ /* 0x000e660008000a00 */
[----:B------:R-:W-:-:S02]  /*50b0*/  USHF.R.U32.HI UR4, URZ, UR6, UR4 ;  /* 0x00000006ff047299 */ /* 0x000fc40008011604 */
[----:B------:R-:W-:Y:S02]  /*50c0*/  ULOP3.LUT UR6, UR9, 0xff, URZ, 0xc0, !UPT ;  /* 0x000000ff09067892 */ /* 0x000fe4000f8ec0ff */
[----:B------:R-:W-:Y:S01]  /*50d0*/  UIADD3 UR4, UPT, UPT, UR5, UR4, URZ ;  /* 0x0000000405047290 */ /* 0x000fe2000fffe0ff */
[----:B------:R-:W4:Y:S03]  /*50e0*/  LDCU UR5, c[0x0][0x628] ;  /* 0x0000c500ff0577ac */ /* 0x000f260008000800 */
[----:B------:R-:W-:Y:S01]  /*50f0*/  USHF.R.U32.HI UR9, URZ, UR6, UR4 ;  /* 0x00000006ff097299 */ /* 0x000fe20008011604 */
[----:B------:R-:W3:Y:S03]  /*5100*/  LDCU.U8 UR11, c[0x0][0x62d] ;  /* 0x0000c5a0ff0b77ac */ /* 0x000ee60008000000 */
[----:B------:R-:W-:-:S04]  /*5110*/  UIADD3 UR4, UPT, UPT, -UR9, URZ, URZ ;  /* 0x000000ff09047290 */ /* 0x000fc8000fffe1ff */
[----:B--2---:R-:W-:-:S04]  /*5120*/  UIMAD UR4, UR8, UR4, UR7 ;  /* 0x00000004080472a4 */ /* 0x004fc8000f8e0207 */
[----:B-1----:R-:W-:-:S04]  /*5130*/  UIMAD UR6, UR10, UR12, UR4 ;  /* 0x0000000c0a0672a4 */ /* 0x002fc8000f8e0204 */
[----:B----4-:R-:W-:-:S07]  /*5140*/  UIMAD.WIDE.U32 UR4, UR6, UR5, URZ ;  /* 0x00000005060472a5 */ /* 0x010fce000f8e00ff */
[----:B------:R-:W-:Y:S02]  /*5150*/  UMOV UR4, UR5 ;  /* 0x0000000500047c82 */ /* 0x000fe40008000000 */
[----:B------:R-:W-:Y:S02]  /*5160*/  UIADD3 UR12, UPT, UPT, UR6, -UR4, URZ ;  /* 0x80000004060c7290 */ /* 0x000fe4000fffe0ff */
[----:B------:R-:W1:Y:S02]  /*5170*/  LDCU UR5, c[0x0][0x60c] ;  /* 0x0000c180ff0577ac */ /* 0x000e640008000800 */
[----:B-----5:R-:W-:-:S04]  /*5180*/  USHF.R.U32.HI UR12, URZ, UR15, UR12 ;  /* 0x0000000fff0c7299 */ /* 0x020fc8000801160c */
[----:B------:R-:W-:-:S04]  /*5190*/  UIADD3 UR12, UPT, UPT, UR4, UR12, URZ ;  /* 0x0000000c040c7290 */ /* 0x000fc8000fffe0ff */
[----:B---3--:R-:W-:-:S04]  /*51a0*/  USHF.R.U32.HI UR12, URZ, UR11, UR12 ;  /* 0x0000000bff0c7299 */ /* 0x008fc8000801160c */
[----:B------:R-:W-:Y:S02]  /*51b0*/  UIADD3 UR11, UPT, UPT, -UR12, URZ, URZ ;  /* 0x000000ff0c0b7290 */ /* 0x000fe4000fffe1ff */
[----:B-1----:R-:W-:Y:S02]  /*51c0*/  UISETP.GE.AND UP0, UPT, UR14, UR5, UPT ;  /* 0x000000050e00728c */ /* 0x002fe4000bf06270 */
[----:B------:R-:W-:-:S07]  /*51d0*/  UIMAD UR11, UR11, UR13, UR6 ;  /* 0x0000000d0b0b72a4 */ /* 0x000fce000f8e0206 */
[----:B------:R-:W-:Y:S05]  /*51e0*/  BRA.U UP0, `(.L_x_64) ;  /* 0x00000001008c7547 */ /* 0x000fea000b800000 */
[----:B------:R-:W1:Y:S01]  /*51f0*/  S2UR UR4, SR_CgaCtaId ;  /* 0x00000000000479c3 */ /* 0x000e620000008800 */
[----:B------:R-:W-:Y:S01]  /*5200*/  UMOV UR5, 0x400 ;  /* 0x0000040000057882 */ /* 0x000fe20000000000 */
[----:B------:R-:W2:Y:S01]  /*5210*/  LDCU UR8, c[0x0][0x614] ;  /* 0x0000c280ff0877ac */ /* 0x000ea20008000800 */
[----:B------:R-:W3:Y:S05]  /*5220*/  LDCU.64 UR6, c[0x0][0x348] ;  /* 0x00006900ff0677ac */ /* 0x000eea0008000a00 */
[----:B------:R-:W4:Y:S01]  /*5230*/  S2UR UR10, SR_CTAID.X ;  /* 0x00000000000a79c3 */ /* 0x000f220000002500 */
[----:B-1----:R-:W-:Y:S02]  /*5240*/  ULEA UR4, UR4, UR5, 0x18 ;  /* 0x0000000504047291 */ /* 0x002fe4000f8ec0ff */
[----:B------:R-:W-:-:S02]  /*5250*/  ULOP3.LUT UR5, URZ, UR9, URZ, 0x33, !UPT ;  /* 0x00000009ff057292 */ /* 0x000fc4000f8e33ff */
[----:B---3--:R-:W-:Y:S02]  /*5260*/  UIADD3 UR6, UP0, UPT, UR6, 0x200, URZ ;  /* 0x0000020006067890 */ /* 0x008fe4000ff1e0ff */
[----:B--2---:R-:W-:Y:S02]  /*5270*/  UIADD3 UR5, UPT, UPT, UR5, UR8, URZ ;  /* 0x0000000805057290 */ /* 0x004fe4000fffe0ff */
[----:B----4-:R-:W-:Y:S01]  /*5280*/  ULOP3.LUT UR10, UR10, 0x1, URZ, 0xc0, !UPT ;  /* 0x000000010a0a7892 */ /* 0x010fe2000f8ec0ff */
[----:B------:R-:W1:Y:S01]  /*5290*/  SYNCS.PHASECHK.TRANS64.TRYWAIT P0, [UR4+0x1e0], RZ ;  /* 0x0001e0ffff0075a7 */ /* 0x000e620008001104 */
[----:B------:R-:W-:Y:S02]  /*52a0*/  UIADD3 UR8, UPT, UPT, UR4, 0xc00, URZ ;  /* 0x00000c0004087890 */ /* 0x000fe4000fffe0ff */
[----:B------:R-:W-:Y:S02]  /*52b0*/  ULEA UR5, UR5, UR10, 0x2 ;  /* 0x0000000a05057291 */ /* 0x000fe4000f8e10ff */
[----:B------:R-:W-:-:S02]  /*52c0*/  UIADD3.X UR7, UPT, UPT, URZ, UR7, URZ, UP0, !UPT ;  /* 0x00000007ff077290 */ /* 0x000fc400087fe4ff */
[----:B------:R-:W-:Y:S01]  /*52d0*/  USHF.L.U32 UR5, UR5, 0x7, URZ ;  /* 0x0000000705057899 */ /* 0x000fe200080006ff */
[----:B------:R-:W-:-:S06]  /*52e0*/  UMOV UR9, URZ ;  /* 0x000000ff00097c82 */ /* 0x000fcc0008000000 */
[----:B------:R-:W-:Y:S01]  /*52f0*/  UMOV UR10, UR5 ;  /* 0x00000005000a7c82 */ /* 0x000fe20008000000 */
[----:B-1----:R-:W-:Y:S05]  /*5300*/  @!P0 BRA `(.L_x_65) ;  /* 0x000000a800108947 */ /* 0x002fea0003800000 */
.L_x_149:
[----:B------:R2:W-:Y:S01]  /*5310*/  UTMASTG.4D [UR8], [UR6], desc[URZ] ;  /* 0x0000ff08060073b5 */ /* 0x0005e20008019000 */
[----:B------:R-:W-:Y:S01]  /*5320*/  UIADD3 UR5, UPT, UPT, UR5, 0x100, URZ ;  /* 0x0000010005057890 */ /* 0x000fe2000fffe0ff */
[----:B------:R-:W-:Y:S01]  /*5330*/  UMOV UR14, URZ ;  /* 0x000000ff000e7c82 */ /* 0x000fe20008000000 */
[----:B------:R-:W-:Y:S01]  /*5340*/  UMOV UR15, URZ ;  /* 0x000000ff000f7c82 */ /* 0x000fe20008000000 */
[----:B------:R0:W-:Y:S01]  /*5350*/  UTMACMDFLUSH ;  /* 0x00000000000079b7 */ /* 0x0001e20000000000 */
[----:B------:R-:W3:Y:S01]  /*5360*/  SYNCS.PHASECHK.TRANS64.TRYWAIT P0, [UR4+0x1e8], RZ ;  /* 0x0001e8ffff0075a7 */ /* 0x000ee20008001104 */
[----:B--2---:R-:W-:Y:S02]  /*5370*/  UIADD3 UR8, UPT, UPT, UR4, 0x4c00, URZ ;  /* 0x00004c0004087890 */ /* 0x004fe4000fffe0ff */
[----:B------:R-:W-:Y:S01]  /*5380*/  UMOV UR10, UR5 ;  /* 0x00000005000a7c82 */ /* 0x000fe20008000000 */
[----:B---3--:R-:W-:Y:S09]  /*5390*/  @!P0 BRA `(.L_x_66) ;  /* 0x000000a800048947 */ /* 0x008ff20003800000 */
.L_x_151:
[----:B------:R3:W-:Y:S01]  /*53a0*/  UTMASTG.4D [UR8], [UR6], desc[UR14] ;  /* 0x00000e08060073b5 */ /* 0x0007e20008019000 */
[----:B-1----:R-:W-:Y:S01]  /*53b0*/  HFMA2 R4, -RZ, RZ, 0, 5.9604644775390625e-08 ;  /* 0x00000001ff047431 */ /* 0x002fe200000001ff */
[----:B------:R0:W-:Y:S01]  /*53c0*/  UTMACMDFLUSH ;  /* 0x00000000000079b7 */ /* 0x0001e20000000000 */
[----:B------:R-:W-:-:S04]  /*53d0*/  DEPBAR.LE SB0, 0x1 ;  /* 0x000080400000791a */ /* 0x000fc80000000000 */
[----:B------:R3:W-:Y:S01]  /*53e0*/  SYNCS.ARRIVE.TRANS64.ART0 RZ, [UR4+0x1f0], R4 ;  /* 0x0001f004ffff79a7 */ /* 0x0007e20008500004 */
[----:B------:R-:W-:-:S04]  /*53f0*/  DEPBAR.LE SB0, 0x0 ;  /* 0x000080000000791a */ /* 0x000fc80000000000 */
[----:B------:R3:W-:Y:S01]  /*5400*/  SYNCS.ARRIVE.TRANS64.ART0 RZ, [UR4+0x1f8], R4 ;  /* 0x0001f804ffff79a7 */ /* 0x0007e20008500004 */
[----:B------:R-:W-:Y:S01]  /*5410*/  NOP ;  /* 0x0000000000007918 */ /* 0x000fe20000000000 */
.L_x_64:
[----:B------:R-:W-:-:S13]  /*5420*/  R2UR UR4, R0 ;  /* 0x00000000000472ca */ /* 0x000fda00000e0000 */
[----:B------:R-:W-:-:S09]  /*5430*/  UISETP.GT.AND UP0, UPT, UR4, 0x7, UPT ;  /* 0x000000070400788c */ /* 0x000fd2000bf04270 */
[----:B------:R-:W-:Y:S05]  /*5440*/  BRA.U UP0, `(.L_x_67) ;  /* 0x0000007900147547 */ /* 0x000fea000b800000 */
[----:B------:R-:W-:Y:S01]  /*5450*/  NOP ;  /* 0x0000000000007918 */ /* 0x000fe20000000000 */
.L_x_68:
[----:B------:R-:W-:-:S08]  /*5460*/  NOP ;  /* 0x0000000000007918 */ /* 0x000fd00000000000 */
[----:B------:R-:W4:Y:S02]  /*5470*/  USETMAXREG.TRY_ALLOC.CTAPOOL UP0, 0xc8 ;  /* 0x000000c8000079c8 */ /* 0x000f240008000600 */
[----:B----4-:R-:W-:Y:S05]  /*5480*/  BRA.U !UP0, `(.L_x_68) ;  /* 0xfffffffd08f47547 */ /* 0x010fea000b83ffff */
[----:B------:R-:W4:Y:S01]  /*5490*/  S2UR UR5, SR_CTAID.X ;  /* 0x00000000000579c3 */ /* 0x000f220000002500 */
[----:B------:R-:W4:Y:S01]  /*54a0*/  LDCU UR4, c[0x0][0x60c] ;  /* 0x0000c180ff0477ac */ /* 0x000f220008000800 */
[----:B---3--:R-:W-:Y:S01]  /*54b0*/  UMOV UR9, 0x1 ;  /* 0x0000000100097882 */ /* 0x008fe20000000000 */
[----:B----4-:R-:W-:-:S05]  /*54c0*/  UISETP.GE.AND UP0, UPT, UR5, UR4, UPT ;  /* 0x000000040500728c */ /* 0x010fca000bf06270 */
[----:B-----5:R-:W-:Y:S06]  /*54d0*/  BAR.SYNC.DEFER_BLOCKING 0x2, 0x1a0 ;  /* 0x0086800000007b1d */ /* 0x020fec0000010000 */
[----:B------:R-:W-:Y:S05]  /*54e0*/  BRA.U UP0, `(.L_x_69) ;  /* 0x0000007500b87547 */ /* 0x000fea000b800000 */
[----:B------:R-:W3:Y:S01]  /*54f0*/  S2UR UR4, SR_CgaCtaId ;  /* 0x00000000000479c3 */ /* 0x000ee20000008800 */
[----:B------:R-:W-:Y:S01]  /*5500*/  R2UR UR5, R0 ;  /* 0x00000000000572ca */ /* 0x000fe200000e0000 */
[----:B------:R-:W-:Y:S01]  /*5510*/  UMOV UR18, 0x400 ;  /* 0x0000040000127882 */ /* 0x000fe20000000000 */
[----:B-12---:R-:W-:Y:S01]  /*5520*/  HFMA2 R4, -RZ, RZ, -0.0 , 0 ;  /* 0x80000000ff047431 */ /* 0x006fe200000001ff */
[----:B------:R-:W1:Y:S04]  /*5530*/  LDCU.U8 UR9, c[0x0][0x644] ;  /* 0x0000c880ff0977ac */ /* 0x000e680008000000 */
[----:B------:R-:W2:Y:S01]  /*5540*/  S2UR UR8, SR_CTAID.X ;  /* 0x00000000000879c3 */ /* 0x000ea20000002500 */
[----:B------:R-:W4:Y:S01]  /*5550*/  LDCU.U8 UR7, c[0x0][0x645] ;  /* 0x0000c8a0ff0777ac */ /* 0x000f220008000000 */
[----:B------:R-:W5:Y:S04]  /*5560*/  LDCU UR6, c[0x0][0x654] ;  /* 0x0000ca80ff0677ac */ /* 0x000f680008000800 */
[----:B------:R-:W-:Y:S01]  /*5570*/  UISETP.GT.AND UP2, UPT, UR5, 0x3, UPT ;  /* 0x000000030500788c */ /* 0x000fe2000bf44270 */
[----:B------:R-:W1:Y:S01]  /*5580*/  LDCU UR22, c[0x0][0x38c] ;  /* 0x00007180ff1677ac */ /* 0x000e620008000800 */
[----:B------:R-:W1:Y:S01]  /*5590*/  LDCU UR20, c[0x0][0x380] ;  /* 0x00007000ff1477ac */ /* 0x000e620008000800 */
[----:B---3--:R-:W-:Y:S01]  /*55a0*/  ULEA UR18, UR4, UR18, 0x18 ;  /* 0x0000001204127291 */ /* 0x008fe2000f8ec0ff */
[----:B------:R-:W3:Y:S03]  /*55b0*/  LDCU UR4, c[0x0][0x640] ;  /* 0x0000c800ff0477ac */ /* 0x000ee60008000800 */
[----:B------:R-:W-:-:S04]  /*55c0*/  UIADD3 UR21, UPT, UPT, UR18, 0x8, URZ ;  /* 0x0000000812157890 */ /* 0x000fc8000fffe0ff */
[----:B------:R-:W-:Y:S02]  /*55d0*/  @!UP2 UIADD3 UR21, UPT, UPT, UR18, URZ, URZ ;  /* 0x000000ff1215a290 */ /* 0x000fe4000fffe0ff */
[----:B--2---:R-:W-:Y:S02]  /*55e0*/  USHF.L.U32 UR12, UR8, 0x7, URZ ;  /* 0x00000007080c7899 */ /* 0x004fe400080006ff */
[----:B------:R-:W-:Y:S02]  /*55f0*/  UIADD3 UR14, UPT, UPT, UR21, 0x160, URZ ;  /* 0x00000160150e7890 */ /* 0x000fe4000fffe0ff */
[----:B------:R-:W-:-:S03]  /*5600*/  UIADD3 UR13, UPT, UPT, UR21, 0x1d0, URZ ;  /* 0x000001d0150d7890 */ /* 0x000fc6000fffe0ff */
[----:B------:R-:W2:Y:S01]  /*5610*/  SYNCS.PHASECHK.TRANS64.TRYWAIT P0, [UR21+0x1d0], R4 ;  /* 0x0001d004ff0075a7 */ /* 0x000ea20008001115 */
[----:B---3--:R-:W-:-:S04]  /*5620*/  UIMAD.WIDE.U32 UR4, UR8, UR4, URZ ;  /* 0x00000004080472a5 */ /* 0x008fc8000f8e00ff */
[----:B------:R-:W-:-:S04]  /*5630*/  UIADD3 UR4, UPT, UPT, -UR5, UR8, URZ ;  /* 0x0000000805047290 */ /* 0x000fc8000fffe1ff */
[----:B-1----:R-:W-:Y:S01]  /*5640*/  USHF.R.U32.HI UR4, URZ, UR9, UR4 ;  /* 0x00000009ff047299 */ /* 0x002fe20008011604 */
[----:B------:R-:W1:Y:S03]  /*5650*/  LDCU.U8 UR9, c[0x0][0x650] ;  /* 0x0000ca00ff0977ac */ /* 0x000e660008000000 */
[----:B------:R-:W-:Y:S01]  /*5660*/  UIADD3 UR4, UPT, UPT, UR5, UR4, URZ ;  /* 0x0000000405047290 */ /* 0x000fe2000fffe0ff */
[----:B------:R-:W3:Y:S03]  /*5670*/  LDCU UR5, c[0x0][0x634] ;  /* 0x0000c680ff0577ac */ /* 0x000ee60008000800 */
[----:B----4-:R-:W-:Y:S01]  /*5680*/  USHF.R.U32.HI UR4, URZ, UR7, UR4 ;  /* 0x00000007ff047299 */ /* 0x010fe20008011604 */
[----:B------:R-:W1:Y:S03]  /*5690*/  LDCU.U8 UR7, c[0x0][0x638] ;  /* 0x0000c700ff0777ac */ /* 0x000e660008000000 */
[----:B-----5:R-:W-:Y:S01]  /*56a0*/  UISETP.GE.AND UP0, UPT, UR4, UR6, UPT ;  /* 0x000000060400728c */ /* 0x020fe2000bf06270 */
[----:B------:R-:W4:Y:S01]  /*56b0*/  LDCU UR6, c[0x0][0x63c] ;  /* 0x0000c780ff0677ac */ /* 0x000f220008000800 */
[----:B------:R-:W-:-:S09]  /*56c0*/  UIADD3 UR4, UPT, UPT, -UR4, URZ, URZ ;  /* 0x000000ff04047290 */ /* 0x000fd2000fffe1ff */
[----:B---3--:R-:W3:Y:S01]  /*56d0*/  @UP0 LDCU UR5, c[0x0][0x64c] ;  /* 0x0000c980ff0507ac */ /* 0x008ee20008000800 */
[----:B-1----:R-:W-:Y:S02]  /*56e0*/  USEL UR7, UR7, UR9, !UP0 ;  /* 0x0000000907077287 */ /* 0x002fe4000c000000 */
[----:B----4-:R-:W-:Y:S01]  /*56f0*/  UIMAD UR6, UR4, UR6, UR8 ;  /* 0x00000006040672a4 */ /* 0x010fe2000f8e0208 */
[----:B--23--:R-:W-:Y:S11]  /*5700*/  @!P0 BRA `(.L_x_70) ;  /* 0x000000a400408947 */ /* 0x00cff60003800000 */
.L_x_153:
[----:B------:R-:W2:Y:S01]  /*5710*/  SYNCS.PHASECHK.TRANS64.TRYWAIT P0, [UR14], RZ ;  /* 0x000000ffff0075a7 */ /* 0x000ea2000800110e */
[----:B------:R-:W3:Y:S01]  /*5720*/  LDCU.U8 UR8, c[0x0][0x639] ;  /* 0x0000c720ff0877ac */ /* 0x000ee20008000000 */
[----:B-1----:R-:W-:Y:S01]  /*5730*/  IMAD.U32 R4, RZ, RZ, UR12 ;  /* 0x0000000cff047e24 */ /* 0x002fe2000f8e00ff */
[C---:B------:R-:W-:Y:S01]  /*5740*/  LOP3.LUT R5, R3.reuse, 0x7f, RZ, 0xc0, !PT ;  /* 0x0000007f03057812 */ /* 0x040fe200078ec0ff */
[----:B------:R-:W-:Y:S01]  /*5750*/  IMAD.U32 R85, R3, 0x10000, RZ ;  /* 0x0001000003557824 */ /* 0x000fe200078e00ff */
[----:B------:R-:W3:Y:S01]  /*5760*/  LDCU.U8 UR9, c[0x0][0x651] ;  /* 0x0000ca20ff0977ac */ /* 0x000ee20008000000 */
[----:B------:R-:W-:Y:S02]  /*5770*/  MOV R37, UR20 ;  /* 0x0000001400257c02 */ /* 0x000fe40008000f00 */
[----:B------:R-:W-:Y:S01]  /*5780*/  LOP3.LUT R4, R5, 0x80, R4, 0xf8, !PT ;  /* 0x0000008005047812 */ /* 0x000fe200078ef804 */
[----:B------:R-:W-:Y:S01]  /*5790*/  UIMAD.WIDE.U32 UR4, UR6, UR5, URZ ;  /* 0x00000005060472a5 */ /* 0x000fe2000f8e00ff */
[----:B------:R-:W1:Y:S01]  /*57a0*/  LDCU UR15, c[0x0][0x614] ;  /* 0x0000c280ff0f77ac */ /* 0x000e620008000800 */
[----:B------:R-:W-:-:S02]  /*57b0*/  ULOP3.LUT UR7, UR7, 0xff, URZ, 0xc0, !UPT ;  /* 0x000000ff07077892 */ /* 0x000fc4000f8ec0ff */
[----:B------:R-:W-:Y:S01]  /*57c0*/  UIADD3 UR4, UPT, UPT, UR6, -UR5, URZ ;  /* 0x8000000506047290 */ /* 0x000fe2000fffe0ff */
[----:B------:R-:W-:Y:S01]  /*57d0*/  UMOV UR24, 0x0 ;  /* 0x0000000000187882 */ /* 0x000fe20000000000 */
[----:B------:R-:W-:Y:S02]  /*57e0*/  UMOV UR25, 0x1 ;  /* 0x0000000100197882 */ /* 0x000fe40000000000 */
[----:B------:R-:W-:Y:S02]  /*57f0*/  USHF.R.U32.HI UR4, URZ, UR7, UR4 ;  /* 0x00000007ff047299 */ /* 0x000fe40008011604 */
[----:B---3--:R-:W-:Y:S02]  /*5800*/  USEL UR6, UR8, UR9, !UP0 ;  /* 0x0000000908067287 */ /* 0x008fe4000c000000 */
[----:B------:R-:W-:Y:S02]  /*5810*/  UIADD3 UR4, UPT, UPT, UR5, UR4, URZ ;  /* 0x0000000405047290 */ /* 0x000fe4000fffe0ff */
[----:B------:R-:W-:-:S02]  /*5820*/  ULOP3.LUT UR6, UR6, 0xff, URZ, 0xc0, !UPT ;  /* 0x000000ff06067892 */ /* 0x000fc4000f8ec0ff */
[----:B------:R-:W-:Y:S02]  /*5830*/  UIADD3 UR7, UPT, UPT, UR22, -UR20, URZ ;  /* 0x8000001416077290 */ /* 0x000fe4000fffe0ff */
[----:B------:R-:W-:Y:S02]  /*5840*/  USHF.R.U32.HI UR10, URZ, UR6, UR4 ;  /* 0x00000006ff0a7299 */ /* 0x000fe40008011604 */
[----:B------:R-:W-:Y:S02]  /*5850*/  UIADD3 UR9, UPT, UPT, UR22, -0x1, URZ ;  /* 0xffffffff16097890 */ /* 0x000fe4000fffe0ff */
[----:B-1----:R-:W-:Y:S02]  /*5860*/  UIADD3 UR4, UPT, UPT, -UR10, UR15, URZ ;  /* 0x0000000f0a047290 */ /* 0x002fe4000fffe1ff */
[----:B------:R-:W-:Y:S02]  /*5870*/  UIADD3 UR5, UPT, UPT, -UR22, URZ, URZ ;  /* 0x000000ff16057290 */ /* 0x000fe4000fffe1ff */
[----:B------:R-:W-:-:S02]  /*5880*/  ULEA UR8, UR4, UR7, 0x8 ;  /* 0x0000000704087291 */ /* 0x000fc4000f8e40ff */
[----:B------:R-:W-:Y:S02]  /*5890*/  USHF.R.S32.HI UR4, URZ, 0x1f, UR9 ;  /* 0x0000001fff047899 */ /* 0x000fe40008011409 */
[----:B------:R-:W-:Y:S02]  /*58a0*/  USHF.R.S32.HI UR5, URZ, 0x1f, UR5 ;  /* 0x0000001fff057899 */ /* 0x000fe40008011405 */
[----:B------:R-:W-:Y:S02]  /*58b0*/  UIADD3 UR6, UPT, UPT, -UR8, URZ, URZ ;  /* 0x000000ff08067290 */ /* 0x000fe4000fffe1ff */
[----:B------:R-:W-:Y:S02]  /*58c0*/  ULEA.HI UR9, UR4, UR9, URZ, 0x7 ;  /* 0x0000000904097291 */ /* 0x000fe4000f8f38ff */
[----:B------:R-:W-:Y:S02]  /*58d0*/  ULEA.HI UR7, UR5, -UR22, URZ, 0x7 ;  /* 0x8000001605077291 */ /* 0x000fe4000f8f38ff */
[----:B------:R-:W-:-:S02]  /*58e0*/  USHF.R.S32.HI UR4, URZ, 0x1f, UR6 ;  /* 0x0000001fff047899 */ /* 0x000fc40008011406 */
[----:B------:R-:W-:Y:S02]  /*58f0*/  UIADD3 UR5, UPT, UPT, UR8, -0x1, URZ ;  /* 0xffffffff08057890 */ /* 0x000fe4000fffe0ff */
[----:B------:R-:W-:Y:S02]  /*5900*/  UISETP.GT.AND UP0, UPT, UR22, URZ, UPT ;  /* 0x000000ff1600728c */ /* 0x000fe4000bf04270 */
[----:B------:R-:W-:Y:S02]  /*5910*/  ULEA.HI UR4, UR4, -UR8, URZ, 0x7 ;  /* 0x8000000804047291 */ /* 0x000fe4000f8f38ff */
[----:B------:R-:W-:Y:S02]  /*5920*/  USHF.R.S32.HI UR6, URZ, 0x1f, UR5 ;  /* 0x0000001fff067899 */ /* 0x000fe40008011405 */
[----:B------:R-:W-:Y:S02]  /*5930*/  USHF.R.S32.HI UR4, URZ, 0x7, UR4 ;  /* 0x00000007ff047899 */ /* 0x000fe40008011404 */
[----:B------:R-:W-:-:S02]  /*5940*/  USHF.R.S32.HI UR7, URZ, 0x7, UR7 ;  /* 0x00000007ff077899 */ /* 0x000fc40008011407 */
[----:B------:R-:W-:Y:S02]  /*5950*/  UISETP.GT.AND UP1, UPT, UR8, URZ, UPT ;  /* 0x000000ff0800728c */ /* 0x000fe4000bf24270 */
[----:B------:R-:W-:Y:S02]  /*5960*/  ULEA.HI UR5, UR6, UR5, URZ, 0x7 ;  /* 0x0000000506057291 */ /* 0x000fe4000f8f38ff */
[----:B------:R-:W-:Y:S02]  /*5970*/  UIADD3 UR6, UPT, UPT, -UR4, URZ, URZ ;  /* 0x000000ff04067290 */ /* 0x000fe4000fffe1ff */
[----:B------:R-:W-:Y:S02]  /*5980*/  @UP0 UIMAD.WIDE UR16, UR9, 0x2000000, UR24 ;  /* 0x02000000091008a5 */ /* 0x000fe4000f8e0218 */
[----:B------:R-:W-:Y:S02]  /*5990*/  ULEA.HI.SX32 UR5, UR5, 0x1, 0x19 ;  /* 0x0000000105057891 */ /* 0x000fe4000f8fcaff */
[----:B------:R-:W-:-:S02]  /*59a0*/  UIADD3 UR4, UPT, UPT, -UR7, URZ, URZ ;  /* 0x000000ff07047290 */ /* 0x000fc4000fffe1ff */
[----:B------:R-:W-:-:S03]  /*59b0*/  USEL UR7, URZ, 0x100, !UP2 ;  /* 0x00000100ff077887 */ /* 0x000fc6000d000000 */
[----:B------:R-:W-:Y:S01]  /*59c0*/  @!UP1 UMOV UR5, UR6 ;  /* 0x0000000600059c82 */ /* 0x000fe20008000000 */
[----:B------:R-:W-:Y:S01]  /*59d0*/  USEL UR6, URZ, 0x80, !UP2 ;  /* 0x00000080ff067887 */ /* 0x000fe2000d000000 */
[----:B------:R-:W-:Y:S01]  /*59e0*/  @UP0 UMOV UR4, UR17 ;  /* 0x0000001100040c82 */ /* 0x000fe20008000000 */
[----:B------:R-:W-:Y:S01]  /*59f0*/  LOP3.LUT R4, R4, UR7, RZ, 0xfc, !PT ;  /* 0x0000000704047c12 */ /* 0x000fe2000f8efcff */
[----:B------:R-:W-:-:S03]  /*5a00*/  UISETP.LT.AND UP0, UPT, UR5, UR4, UPT ;  /* 0x000000040500728c */ /* 0x000fc6000bf01270 */
[----:B------:R-:W-:Y:S01]  /*5a10*/  IMAD.U32 R84, RZ, RZ, UR6 ;  /* 0x00000006ff547e24 */ /* 0x000fe2000f8e00ff */
[----:B------:R-:W-:Y:S02]  /*5a20*/  USEL UR11, UR5, UR4, UP0 ;  /* 0x00000004050b7287 */ /* 0x000fe40008000000 */
[----:B------:R-:W-:Y:S02]  /*5a30*/  ULOP3.LUT UR4, URZ, UR10, URZ, 0x33, !UPT ;  /* 0x0000000aff047292 */ /* 0x000fe4000f8e33ff */
[----:B------:R-:W-:Y:S01]  /*5a40*/  LOP3.LUT R85, R84, 0x600000, R85, 0xf8, !PT ;  /* 0x0060000054557812 */ /* 0x000fe200078ef855 */
[----:B------:R-:W-:Y:S02]  /*5a50*/  UIADD3 UR19, UPT, UPT, UR11, -0x1, URZ ;  /* 0xffffffff0b137890 */ /* 0x000fe4000fffe0ff */
[----:B------:R-:W-:Y:S01]  /*5a60*/  UIADD3 UR4, UPT, UPT, UR4, UR15, URZ ;  /* 0x0000000f04047290 */ /* 0x000fe2000fffe0ff */
[----:B------:R-:W-:Y:S01]  /*5a70*/  R2UR UR6, R85 ;  /* 0x00000000550672ca */ /* 0x000fe200000e0000 */
[----:B------:R-:W-:-:S04]  /*5a80*/  UISETP.LT.AND UP0, UPT, URZ, UR19, UPT ;  /* 0x00000013ff00728c */ /* 0x000fc8000bf01270 */
[----:B------:R-:W-:Y:S01]  /*5a90*/  USEL UR5, URZ, UR19, !UP0 ;  /* 0x00000013ff057287 */ /* 0x000fe2000c000000 */
[----:B------:R-:W-:-:S03]  /*5aa0*/  MOV R150, UR4 ;  /* 0x0000000400967c02 */ /* 0x000fc60008000f00 */
[----:B------:R-:W-:Y:S02]  /*5ab0*/  UIMAD UR4, UR5, -0x80, UR22 ;  /* 0xffffff80050478a4 */ /* 0x000fe4000f8e0216 */
[----:B------:R-:W-:Y:S01]  /*5ac0*/  IMAD R150, R150, 0x200, R4 ;  /* 0x0000020096967824 */ /* 0x000fe200078e0204 */
[----:B--2---:R-:W-:Y:S09]  /*5ad0*/  @!P0 BRA `(.L_x_71) ;  /* 0x000000a0006c8947 */ /* 0x004ff20003800000 */
.L_x_155:
[----:B------:R-:W-:Y:S01]  /*5ae0*/  IMAD.U32 R36, RZ, RZ, UR4 ;  /* 0x00000004ff247e24 */ /* 0x000fe2000f8e00ff */
[----:B------:R-:W-:Y:S01]  /*5af0*/  IADD3 R37, PT, PT, -R37, UR4, R150 ;  /* 0x0000000425257c10 */ /* 0x000fe2000fffe196 */
[----:B-1----:R-:W1:Y:S01]  /*5b00*/  LDTM.x32 R4, tmem[UR6] ;  /* 0x00000006000479ee */ /* 0x002e6200082c0000 */
[----:B------:R-:W-:Y:S01]  /*5b10*/  IMAD.MOV.U32 R89, RZ, RZ, -0x1 ;  /* 0xffffffffff597424 */ /* 0x000fe200078e00ff */
[----:B------:R-:W-:Y:S02]  /*5b20*/  LOP3.LUT R86, R85, 0x20, RZ, 0xfc, !PT ;  /* 0x0000002055567812 */ /* 0x000fe400078efcff */
[----:B------:R-:W-:Y:S02]  /*5b30*/  VIADDMNMX R36, R37, 0x1, R36, PT ;  /* 0x0000000125247846 */ /* 0x000fe40003800124 */
[----:B------:R-:W-:Y:S02]  /*5b40*/  R2UR UR4, R86 ;  /* 0x00000000560472ca */ /* 0x000fe400000e0000 */
[C---:B------:R-:W-:Y:S01]  /*5b50*/  LOP3.LUT R87, R85.reuse, 0x40, RZ, 0xfc, !PT ;  /* 0x0000004055577812 */ /* 0x040fe200078efcff */
[----:B------:R-:W-:Y:S01]  /*5b60*/  IMAD.MOV R138, RZ, RZ, -R36 ;  /* 0x000000ffff8a7224 */ /* 0x000fe200078e0a24 */
[----:B------:R-:W-:-:S02]  /*5b70*/  LOP3.LUT R88, R85, 0x60, RZ, 0xfc, !PT ;  /* 0x0000006055587812 */ /* 0x000fc400078efcff */
[----:B------:R-:W-:Y:S02]  /*5b80*/  R2UR UR7, R0 ;  /* 0x00000000000772ca */ /* 0x000fe400000e0000 */
[C---:B------:R-:W-:Y:S02]  /*5b90*/  VIADDMNMX R36, R138.reuse, 0x20, RZ, !PT ;  /* 0x000000208a247846 */ /* 0x040fe400078001ff */
[----:B------:R-:W-:Y:S02]  /*5ba0*/  VIADDMNMX R143, R138, 0x60, RZ, !PT ;  /* 0x000000608a8f7846 */ /* 0x000fe400078001ff */
[----:B------:R-:W-:Y:S01]  /*5bb0*/  SHF.R.U32.HI R36, RZ, R36, R89 ;  /* 0x00000024ff247219 */ /* 0x000fe20000011659 */
[----:B------:R-:W2:Y:S01]  /*5bc0*/  LDTM.x32 R52, tmem[UR4] ;  /* 0x00000004003479ee */ /* 0x000ea200082c0000 */
[----:B------:R-:W-:Y:S02]  /*5bd0*/  R2UR UR4, R87 ;  /* 0x00000000570472ca */ /* 0x000fe400000e0000 */
[----:B------:R-:W-:-:S02]  /*5be0*/  R2P PR, R36, 0x7e ;  /* 0x0000007e24007804 */ /* 0x000fc40000000000 */
[----:B------:R-:W-:Y:S01]  /*5bf0*/  SHF.R.U32.HI R143, RZ, R143, R89 ;  /* 0x0000008fff8f7219 */ /* 0x000fe20000011659 */
[----:B------:R-:W-:Y:S01]  /*5c00*/  USHF.R.S32.HI UR5, URZ, 0x1f, UR7 ;  /* 0x0000001fff057899 */ /* 0x000fe20008011407 */
[----:B------:R-:W-:Y:S02]  /*5c10*/  VIADDMNMX R142, R138, 0x80, RZ, !PT ;  /* 0x000000808a8e7846 */ /* 0x000fe400078001ff */
[----:B-1----:R-:W-:Y:S01]  /*5c20*/  SEL R101, R5, 0xff800000, P1 ;  /* 0xff80000005657807 */ /* 0x002fe20000800000 */
[----:B------:R-:W-:Y:S01]  /*5c30*/  ULEA.HI UR5, UR5, UR7, URZ, 0x2 ;  /* 0x0000000705057291 */ /* 0x000fe2000f8f10ff */
[----:B------:R-:W-:Y:S02]  /*5c40*/  SEL R90, R6, 0xff800000, P2 ;  /* 0xff800000065a7807 */ /* 0x000fe40001000000 */
[----:B------:R-:W-:Y:S01]  /*5c50*/  SEL R91, R7, 0xff800000, P3 ;  /* 0xff800000075b7807 */ /* 0x000fe20001800000 */
[----:B------:R-:W-:Y:S01]  /*5c60*/  ULOP3.LUT UR5, UR5, 0xfffffffc, URZ, 0xc0, !UPT ;  /* 0xfffffffc05057892 */ /* 0x000fe2000f8ec0ff */
[----:B------:R-:W-:-:S02]  /*5c70*/  SEL R92, R8, 0xff800000, P4 ;  /* 0xff800000085c7807 */ /* 0x000fc40002000000 */
[----:B------:R-:W-:Y:S01]  /*5c80*/  SEL R93, R9, 0xff800000, P5 ;  /* 0xff800000095d7807 */ /* 0x000fe20002800000 */
[----:B------:R-:W-:Y:S01]  /*5c90*/  UIADD3 UR6, UPT, UPT, UR7, -UR5, URZ ;  /* 0x8000000507067290 */ /* 0x000fe2000fffe0ff */
[----:B------:R-:W-:Y:S02]  /*5ca0*/  SEL R104, R10, 0xff800000, P6 ;  /* 0xff8000000a687807 */ /* 0x000fe40003000000 */
[C---:B------:R-:W-:Y:S01]  /*5cb0*/  R2P PR, R36.reuse.B1, 0x7f ;  /* 0x0000007f24007804 */ /* 0x040fe20000001000 */
[----:B------:R-:W-:Y:S01]  /*5cc0*/  UIADD3 UR5, UPT, UPT, UR6, 0x4, URZ ;  /* 0x0000000406057890 */ /* 0x000fe2000fffe0ff */
[----:B------:R-:W-:Y:S01]  /*5cd0*/  LOP3.LUT R5, R36, 0x1, RZ, 0xc0, !PT ;  /* 0x0000000124057812 */ /* 0x000fe200078ec0ff */
[----:B------:R-:W-:Y:S01]  /*5ce0*/  @!UP2 UIADD3 UR5, UPT, UPT, UR6, URZ, URZ ;  /* 0x000000ff0605a290 */ /* 0x000fe2000fffe0ff */
[----:B------:R-:W-:Y:S02]  /*5cf0*/  R2UR UR7, R2 ;  /* 0x00000000020772ca */ /* 0x000fe400000e0000 */
[----:B------:R-:W-:Y:S01]  /*5d00*/  SEL R94, R12, 0xff800000, P0 ;  /* 0xff8000000c5e7807 */ /* 0x000fe20000000000 */
[----:B------:R-:W-:Y:S01]  /*5d10*/  UIADD3 UR5, UPT, UPT, UR5, 0x3, URZ ;  /* 0x0000000305057890 */ /* 0x000fe2000fffe0ff */
[----:B------:R-:W-:-:S02]  /*5d20*/  SEL R95, R13, 0xff800000, P1 ;  /* 0xff8000000d5f7807 */ /* 0x000fc40000800000 */
[----:B------:R-:W-:Y:S02]  /*5d30*/  SEL R96, R14, 0xff800000, P2 ;  /* 0xff8000000e607807 */ /* 0x000fe40001000000 */
[----:B------:R-:W-:Y:S02]  /*5d40*/  SEL R97, R15, 0xff800000, P3 ;  /* 0xff8000000f617807 */ /* 0x000fe40001800000 */
[----:B------:R-:W-:Y:S02]  /*5d50*/  SEL R98, R16, 0xff800000, P4 ;  /* 0xff80000010627807 */ /* 0x000fe40002000000 */
[----:B------:R-:W-:Y:S02]  /*5d60*/  SEL R99, R17, 0xff800000, P5 ;  /* 0xff80000011637807 */ /* 0x000fe40002800000 */
[----:B------:R-:W-:Y:S02]  /*5d70*/  SEL R110, R18, 0xff800000, P6 ;  /* 0xff800000126e7807 */ /* 0x000fe40003000000 */
[----:B------:R-:W-:-:S05]  /*5d80*/  R2P PR, R36.B2, 0x7f ;  /* 0x0000007f24007804 */ /* 0x000fca0000002000 */
[----:B------:R-:W-:Y:S02]  /*5d90*/  SEL R102, R20, 0xff800000, P0 ;  /* 0xff80000014667807 */ /* 0x000fe40000000000 */
[----:B------:R-:W-:Y:S02]  /*5da0*/  SEL R103, R21, 0xff800000, P1 ;  /* 0xff80000015677807 */ /* 0x000fe40000800000 */
[----:B------:R-:W-:Y:S02]  /*5db0*/  SEL R106, R22, 0xff800000, P2 ;  /* 0xff800000166a7807 */ /* 0x000fe40001000000 */
[----:B------:R-:W-:Y:S02]  /*5dc0*/  SEL R107, R23, 0xff800000, P3 ;  /* 0xff800000176b7807 */ /* 0x000fe40001800000 */
[----:B------:R-:W-:Y:S02]  /*5dd0*/  SEL R108, R24, 0xff800000, P4 ;  /* 0xff800000186c7807 */ /* 0x000fe40002000000 */
[----:B------:R-:W-:-:S02]  /*5de0*/  SEL R109, R25, 0xff800000, P5 ;  /* 0xff800000196d7807 */ /* 0x000fc40002800000 */
[----:B------:R-:W-:Y:S02]  /*5df0*/  SEL R114, R26, 0xff800000, P6 ;  /* 0xff8000001a727807 */ /* 0x000fe40003000000 */
[----:B------:R-:W-:-:S05]  /*5e00*/  R2P PR, R36.B3, 0x7f ;  /* 0x0000007f24007804 */ /* 0x000fca0000003000 */
[----:B------:R-:W-:Y:S02]  /*5e10*/  SEL R112, R28, 0xff800000, P0 ;  /* 0xff8000001c707807 */ /* 0x000fe40000000000 */
[----:B------:R-:W-:Y:S02]  /*5e20*/  ISETP.NE.U32.AND P0, PT, R5, 0x1, PT ;  /* 0x000000010500780c */ /* 0x000fe40003f05070 */
[----:B------:R-:W-:Y:S02]  /*5e30*/  SEL R113, R29, 0xff800000, P1 ;  /* 0xff8000001d717807 */ /* 0x000fe40000800000 */
[----:B------:R-:W-:Y:S02]  /*5e40*/  LOP3.LUT P1, RZ, R36, 0x80, RZ, 0xc0, !PT ;  /* 0x0000008024ff7812 */ /* 0x000fe4000782c0ff */
[----:B------:R-:W-:Y:S02]  /*5e50*/  SEL R100, R4, 0xff800000, !P0 ;  /* 0xff80000004647807 */ /* 0x000fe40004000000 */
[----:B------:R-:W-:-:S02]  /*5e60*/  LOP3.LUT P0, RZ, R36, 0x8000, RZ, 0xc0, !PT ;  /* 0x0000800024ff7812 */ /* 0x000fc4000780c0ff */
[----:B------:R-:W-:Y:S02]  /*5e70*/  VIADDMNMX R4, R138, 0x40, RZ, !PT ;  /* 0x000000408a047846 */ /* 0x000fe400078001ff */
[----:B------:R-:W-:Y:S02]  /*5e80*/  SEL R105, R11, 0xff800000, P1 ;  /* 0xff8000000b697807 */ /* 0x000fe40000800000 */
[C---:B------:R-:W-:Y:S02]  /*5e90*/  LOP3.LUT P1, RZ, R36.reuse, 0x800000, RZ, 0xc0, !PT ;  /* 0x0080000024ff7812 */ /* 0x040fe4000782c0ff */
[----:B------:R-:W-:Y:S02]  /*5ea0*/  SEL R111, R19, 0xff800000, P0 ;  /* 0xff800000136f7807 */ /* 0x000fe40000000000 */
[----:B------:R-:W-:Y:S02]  /*5eb0*/  ISETP.GT.AND P0, PT, R36, -0x1, PT ;  /* 0xffffffff2400780c */ /* 0x000fe40003f04270 */
[----:B------:R-:W-:-:S02]  /*5ec0*/  SHF.R.U32.HI R4, RZ, R4, R89 ;  /* 0x00000004ff047219 */ /* 0x000fc40000011659 */
[----:B------:R-:W-:Y:S02]  /*5ed0*/  SEL R115, R27, 0xff800000, P1 ;  /* 0xff8000001b737807 */ /* 0x000fe40000800000 */
[----:B------:R-:W-:Y:S02]  /*5ee0*/  SEL R116, R30, 0xff800000, P2 ;  /* 0xff8000001e747807 */ /* 0x000fe40001000000 */
[----:B------:R-:W-:Y:S02]  /*5ef0*/  SEL R117, R31, 0xff800000, P3 ;  /* 0xff8000001f757807 */ /* 0x000fe40001800000 */
[----:B------:R-:W-:Y:S02]  /*5f00*/  SEL R118, R32, 0xff800000, P4 ;  /* 0xff80000020767807 */ /* 0x000fe40002000000 */
[----:B------:R-:W-:Y:S02]  /*5f10*/  SEL R119, R33, 0xff800000, P5 ;  /* 0xff80000021777807 */ /* 0x000fe40002800000 */
[----:B------:R-:W-:-:S02]  /*5f20*/  SEL R120, R34, 0xff800000, P6 ;  /* 0xff80000022787807 */ /* 0x000fc40003000000 */
[----:B------:R-:W-:Y:S02]  /*5f30*/  R2P PR, R4, 0x7e ;  /* 0x0000007e04007804 */ /* 0x000fe40000000000 */
[----:B------:R-:W-:Y:S02]  /*5f40*/  SEL R121, R35, 0xff800000, !P0 ;  /* 0xff80000023797807 */ /* 0x000fe40004000000 */
[----:B------:R-:W1:Y:S01]  /*5f50*/  LDTM.x32 R20, tmem[UR4] ;  /* 0x00000004001479ee */ /* 0x000e6200082c0000 */
[----:B--2---:R-:W-:Y:S02]  /*5f60*/  SEL R53, R53, 0xff800000, P1 ;  /* 0xff80000035357807 */ /* 0x004fe40000800000 */
[----:B------:R-:W-:Y:S02]  /*5f70*/  SEL R54, R54, 0xff800000, P2 ;  /* 0xff80000036367807 */ /* 0x000fe40001000000 */
[----:B------:R-:W-:Y:S02]  /*5f80*/  SEL R55, R55, 0xff800000, P3 ;  /* 0xff80000037377807 */ /* 0x000fe40001800000 */
[----:B------:R-:W-:-:S02]  /*5f90*/  SEL R56, R56, 0xff800000, P4 ;  /* 0xff80000038387807 */ /* 0x000fc40002000000 */
[----:B------:R-:W-:Y:S02]  /*5fa0*/  SEL R57, R57, 0xff800000, P5 ;  /* 0xff80000039397807 */ /* 0x000fe40002800000 */
[----:B------:R-:W-:Y:S02]  /*5fb0*/  SEL R58, R58, 0xff800000, P6 ;  /* 0xff8000003a3a7807 */ /* 0x000fe40003000000 */
[C---:B------:R-:W-:Y:S02]  /*5fc0*/  R2P PR, R4.reuse.B1, 0x7f ;  /* 0x0000007f04007804 */ /* 0x040fe40000001000 */
[----:B------:R-:W-:Y:S02]  /*5fd0*/  LOP3.LUT R5, R4, 0x1, RZ, 0xc0, !PT ;  /* 0x0000000104057812 */ /* 0x000fe400078ec0ff */
[----:B------:R-:W-:Y:S02]  /*5fe0*/  R2UR UR4, R88 ;  /* 0x00000000580472ca */ /* 0x000fe400000e0000 */
[----:B------:R-:W-:-:S02]  /*5ff0*/  SEL R60, R60, 0xff800000, P0 ;  /* 0xff8000003c3c7807 */ /* 0x000fc40000000000 */
[----:B------:R-:W-:Y:S02]  /*6000*/  SEL R61, R61, 0xff800000, P1 ;  /* 0xff8000003d3d7807 */ /* 0x000fe40000800000 */
[----:B------:R-:W-:Y:S02]  /*6010*/  SEL R62, R62, 0xff800000, P2 ;  /* 0xff8000003e3e7807 */ /* 0x000fe40001000000 */
[----:B------:R-:W-:Y:S02]  /*6020*/  SEL R63, R63, 0xff800000, P3 ;  /* 0xff8000003f3f7807 */ /* 0x000fe40001800000 */
[----:B------:R-:W-:Y:S02]  /*6030*/  SEL R64, R64, 0xff800000, P4 ;  /* 0xff80000040407807 */ /* 0x000fe40002000000 */
[----:B------:R-:W-:Y:S02]  /*6040*/  SEL R65, R65, 0xff800000, P5 ;  /* 0xff80000041417807 */ /* 0x000fe40002800000 */
[----:B------:R-:W-:-:S02]  /*6050*/  SEL R66, R66, 0xff800000, P6 ;  /* 0xff80000042427807 */ /* 0x000fc40003000000 */
[----:B------:R-:W-:Y:S02]  /*6060*/  R2P PR, R4.B2, 0x7f ;  /* 0x0000007f04007804 */ /* 0x000fe40000002000 */
[----:B------:R-:W-:-:S03]  /*6070*/  SHF.R.U32.HI R89, RZ, R142, R89 ;  /* 0x0000008eff597219 */ /* 0x000fc60000011659 */
        /* <DEDUP_REMOVED lines=14> */
[----:B------:R-:W-:Y:S02]  /*6160*/  SEL R59, R59, 0xff800000, P1 ;  /* 0xff8000003b3b7807 */ /* 0x000fe40000800000 */
[C---:B------:R-:W-:Y:S02]  /*6170*/  LOP3.LUT P1, RZ, R4.reuse, 0x800000, RZ, 0xc0, !PT ;  /* 0x0080000004ff7812 */ /* 0x040fe4000782c0ff */
[----:B------:R-:W-:Y:S02]  /*6180*/  SEL R67, R67, 0xff800000, P0 ;  /* 0xff80000043437807 */ /* 0x000fe40000000000 */
[----:B------:R-:W-:Y:S02]  /*6190*/  ISETP.GT.AND P0, PT, R4, -0x1, PT ;  /* 0xffffffff0400780c */ /* 0x000fe40003f04270 */
[----:B------:R-:W-:Y:S02]  /*61a0*/  SEL R75, R75, 0xff800000, P1 ;  /* 0xff8000004b4b7807 */ /* 0x000fe40000800000 */
[----:B------:R-:W-:-:S02]  /*61b0*/  SEL R78, R78, 0xff800000, P2 ;  /* 0xff8000004e4e7807 */ /* 0x000fc40001000000 */
[----:B------:R-:W-:Y:S02]  /*61c0*/  SEL R79, R79, 0xff800000, P3 ;  /* 0xff8000004f4f7807 */ /* 0x000fe40001800000 */
[----:B------:R-:W-:Y:S02]  /*61d0*/  SEL R80, R80, 0xff800000, P4 ;  /* 0xff80000050507807 */ /* 0x000fe40002000000 */
[----:B------:R-:W-:Y:S02]  /*61e0*/  SEL R81, R81, 0xff800000, P5 ;  /* 0xff80000051517807 */ /* 0x000fe40002800000 */
[----:B------:R-:W-:Y:S02]  /*61f0*/  SEL R82, R82, 0xff800000, P6 ;  /* 0xff80000052527807 */ /* 0x000fe40003000000 */
[----:B------:R-:W-:Y:S02]  /*6200*/  R2P PR, R143, 0x7e ;  /* 0x0000007e8f007804 */ /* 0x000fe40000000000 */
[----:B------:R-:W-:-:S02]  /*6210*/  SEL R83, R83, 0xff800000, !P0 ;  /* 0xff80000053537807 */ /* 0x000fc40004000000 */
[----:B------:R-:W-:Y:S02]  /*6220*/  LOP3.LUT R4, R143, 0x1, RZ, 0xc0, !PT ;  /* 0x000000018f047812 */ /* 0x000fe400078ec0ff */
[----:B-1----:R-:W-:Y:S02]  /*6230*/  SEL R129, R21, 0xff800000, P1 ;  /* 0xff80000015817807 */ /* 0x002fe40000800000 */
[----:B------:R-:W-:Y:S02]  /*6240*/  SEL R122, R22, 0xff800000, P2 ;  /* 0xff800000167a7807 */ /* 0x000fe40001000000 */
[----:B------:R-:W-:Y:S02]  /*6250*/  SEL R123, R23, 0xff800000, P3 ;  /* 0xff800000177b7807 */ /* 0x000fe40001800000 */
[----:B------:R-:W-:Y:S02]  /*6260*/  SEL R124, R24, 0xff800000, P4 ;  /* 0xff800000187c7807 */ /* 0x000fe40002000000 */
[----:B------:R-:W-:-:S02]  /*6270*/  SEL R125, R25, 0xff800000, P5 ;  /* 0xff800000197d7807 */ /* 0x000fc40002800000 */
        /* <DEDUP_REMOVED lines=13> */
[----:B------:R-:W-:Y:S02]  /*6350*/  SEL R128, R20, 0xff800000, !P0 ;  /* 0xff80000014807807 */ /* 0x000fe40004000000 */
[----:B------:R-:W-:Y:S02]  /*6360*/  LOP3.LUT P0, RZ, R143, 0x80, RZ, 0xc0, !PT ;  /* 0x000000808fff7812 */ /* 0x000fe4000780c0ff */
[----:B------:R-:W-:-:S02]  /*6370*/  SEL R38, R38, 0xff800000, P2 ;  /* 0xff80000026267807 */ /* 0x000fc40001000000 */
[----:B------:R-:W-:Y:S02]  /*6380*/  SEL R133, R27, 0xff800000, P0 ;  /* 0xff8000001b857807 */ /* 0x000fe40000000000 */
[----:B------:R-:W-:Y:S02]  /*6390*/  LOP3.LUT P0, RZ, R143, 0x8000, RZ, 0xc0, !PT ;  /* 0x000080008fff7812 */ /* 0x000fe4000780c0ff */
[----:B------:R-:W-:Y:S02]  /*63a0*/  SEL R39, R39, 0xff800000, P3 ;  /* 0xff80000027277807 */ /* 0x000fe40001800000 */
[----:B------:R-:W-:Y:S02]  /*63b0*/  SEL R137, R35, 0xff800000, P0 ;  /* 0xff80000023897807 */ /* 0x000fe40000000000 */
[----:B------:R-:W1:Y:S01]  /*63c0*/  LDTM.x32 R4, tmem[UR4] ;  /* 0x00000004000479ee */ /* 0x000e6200082c0000 */
[----:B------:R-:W-:Y:S01]  /*63d0*/  LOP3.LUT P0, RZ, R143, 0x800000, RZ, 0xc0, !PT ;  /* 0x008000008fff7812 */ /* 0x000fe2000780c0ff */
[----:B------:R-:W2:Y:S01]  /*63e0*/  LDCU UR4, c[0x0][0x600] ;  /* 0x0000c000ff0477ac */ /* 0x000ea20008000800 */
[----:B------:R-:W-:-:S02]  /*63f0*/  SEL R140, R40, 0xff800000, P4 ;  /* 0xff800000288c7807 */ /* 0x000fc40002000000 */
[----:B------:R-:W-:Y:S02]  /*6400*/  SEL R139, R43, 0xff800000, P0 ;  /* 0xff8000002b8b7807 */ /* 0x000fe40000000000 */
[----:B------:R-:W-:Y:S02]  /*6410*/  SEL R141, R41, 0xff800000, P5 ;  /* 0xff800000298d7807 */ /* 0x000fe40002800000 */
[----:B------:R-:W-:Y:S02]  /*6420*/  SEL R138, R42, 0xff800000, P6 ;  /* 0xff8000002a8a7807 */ /* 0x000fe40003000000 */
[----:B------:R-:W-:Y:S02]  /*6430*/  R2P PR, R143.B3, 0x7f ;  /* 0x0000007f8f007804 */ /* 0x000fe40000003000 */
[----:B------:R-:W-:Y:S02]  /*6440*/  LOP3.LUT R40, R89, 0x1, RZ, 0xc0, !PT ;  /* 0x0000000159287812 */ /* 0x000fe400078ec0ff */
[----:B------:R-:W-:-:S02]  /*6450*/  FMNMX R43, R100, R101, !PT ;  /* 0x00000065642b7209 */ /* 0x000fc40007800000 */
[----:B------:R-:W-:Y:S02]  /*6460*/  SEL R142, R44, 0xff800000, P0 ;  /* 0xff8000002c8e7807 */ /* 0x000fe40000000000 */
[----:B------:R-:W-:Y:S02]  /*6470*/  ISETP.GT.AND P0, PT, R143, -0x1, PT ;  /* 0xffffffff8f00780c */ /* 0x000fe40003f04270 */
[----:B------:R-:W-:Y:S02]  /*6480*/  SEL R143, R45, 0xff800000, P1 ;  /* 0xff8000002d8f7807 */ /* 0x000fe40000800000 */
[----:B------:R-:W-:Y:S02]  /*6490*/  SEL R144, R46, 0xff800000, P2 ;  /* 0xff8000002e907807 */ /* 0x000fe40001000000 */
[----:B------:R-:W-:Y:S02]  /*64a0*/  SEL R145, R47, 0xff800000, P3 ;  /* 0xff8000002f917807 */ /* 0x000fe40001800000 */
[----:B------:R-:W-:-:S02]  /*64b0*/  SEL R146, R48, 0xff800000, P4 ;  /* 0xff80000030927807 */ /* 0x000fc40002000000 */
[----:B------:R-:W-:Y:S02]  /*64c0*/  SEL R147, R49, 0xff800000, P5 ;  /* 0xff80000031937807 */ /* 0x000fe40002800000 */
[----:B------:R-:W-:Y:S02]  /*64d0*/  SEL R148, R50, 0xff800000, P6 ;  /* 0xff80000032947807 */ /* 0x000fe40003000000 */
[----:B------:R-:W-:Y:S02]  /*64e0*/  R2P PR, R89, 0x7e ;  /* 0x0000007e59007804 */ /* 0x000fe40000000000 */
[----:B------:R-:W-:Y:S02]  /*64f0*/  SEL R149, R51, 0xff800000, !P0 ;  /* 0xff80000033957807 */ /* 0x000fe40004000000 */
[----:B------:R-:W-:Y:S02]  /*6500*/  FMNMX R42, R90, R91, !PT ;  /* 0x0000005b5a2a7209 */ /* 0x000fe40007800000 */
[----:B-1----:R-:W-:-:S02]  /*6510*/  SEL R5, R5, 0xff800000, P1 ;  /* 0xff80000005057807 */ /* 0x002fc40000800000 */
[----:B------:R-:W-:Y:S02]  /*6520*/  SEL R6, R6, 0xff800000, P2 ;  /* 0xff80000006067807 */ /* 0x000fe40001000000 */
[----:B------:R-:W-:Y:S02]  /*6530*/  SEL R7, R7, 0xff800000, P3 ;  /* 0xff80000007077807 */ /* 0x000fe40001800000 */
[----:B------:R-:W-:Y:S02]  /*6540*/  SEL R8, R8, 0xff800000, P4 ;  /* 0xff80000008087807 */ /* 0x000fe40002000000 */
[----:B------:R-:W-:Y:S02]  /*6550*/  SEL R9, R9, 0xff800000, P5 ;  /* 0xff80000009097807 */ /* 0x000fe40002800000 */
[----:B------:R-:W-:Y:S02]  /*6560*/  SEL R10, R10, 0xff800000, P6 ;  /* 0xff8000000a0a7807 */ /* 0x000fe40003000000 */
[----:B------:R-:W-:-:S02]  /*6570*/  R2P PR, R89.B1, 0x7f ;  /* 0x0000007f59007804 */ /* 0x000fc40000001000 */
[----:B------:R-:W-:Y:S02]  /*6580*/  FMNMX R41, R92, R93, !PT ;  /* 0x0000005d5c297209 */ /* 0x000fe40007800000 */
[----:B------:R-:W-:Y:S02]  /*6590*/  FMNMX3 R43, R43, R94, R95, !PT ;  /* 0x0000005e2b2b7276 */ /* 0x000fe4000780005f */
[----:B------:R-:W-:Y:S02]  /*65a0*/  SEL R12, R12, 0xff800000, P0 ;  /* 0xff8000000c0c7807 */ /* 0x000fe40000000000 */
[----:B------:R-:W-:Y:S02]  /*65b0*/  SEL R13, R13, 0xff800000, P1 ;  /* 0xff8000000d0d7807 */ /* 0x000fe40000800000 */
[----:B------:R-:W-:Y:S02]  /*65c0*/  SEL R14, R14, 0xff800000, P2 ;  /* 0xff8000000e0e7807 */ /* 0x000fe40001000000 */
[----:B------:R-:W-:-:S02]  /*65d0*/  SEL R15, R15, 0xff800000, P3 ;  /* 0xff8000000f0f7807 */ /* 0x000fc40001800000 */
[----:B------:R-:W-:Y:S02]  /*65e0*/  SEL R16, R16, 0xff800000, P4 ;  /* 0xff80000010107807 */ /* 0x000fe40002000000 */
[----:B------:R-:W-:Y:S02]  /*65f0*/  SEL R17, R17, 0xff800000, P5 ;  /* 0xff80000011117807 */ /* 0x000fe40002800000 */
[----:B------:R-:W-:Y:S02]  /*6600*/  SEL R18, R18, 0xff800000, P6 ;  /* 0xff80000012127807 */ /* 0x000fe40003000000 */
[----:B------:R-:W-:Y:S02]  /*6610*/  R2P PR, R89.B2, 0x7f ;  /* 0x0000007f59007804 */ /* 0x000fe40000002000 */
[----:B------:R-:W-:Y:S02]  /*6620*/  FMNMX3 R42, R42, R96, R97, !PT ;  /* 0x000000602a2a7276 */ /* 0x000fe40007800061 */
[----:B------:R-:W-:-:S02]  /*6630*/  FMNMX3 R41, R41, R98, R99, !PT ;  /* 0x0000006229297276 */ /* 0x000fc40007800063 */
[----:B------:R-:W-:Y:S02]  /*6640*/  SEL R20, R20, 0xff800000, P0 ;  /* 0xff80000014147807 */ /* 0x000fe40000000000 */
[----:B------:R-:W-:Y:S02]  /*6650*/  ISETP.NE.U32.AND P0, PT, R40, 0x1, PT ;  /* 0x000000012800780c */ /* 0x000fe40003f05070 */
[----:B------:R-:W-:Y:S02]  /*6660*/  FMNMX R40, R104, R105, !PT ;  /* 0x0000006968287209 */ /* 0x000fe40007800000 */
[----:B------:R-:W-:Y:S02]  /*6670*/  FMNMX3 R43, R43, R102, R103, !PT ;  /* 0x000000662b2b7276 */ /* 0x000fe40007800067 */
[----:B------:R-:W-:Y:S02]  /*6680*/  FMNMX3 R40, R40, R110, R111, !PT ;  /* 0x0000006e28287276 */ /* 0x000fe4000780006f */
[----:B------:R-:W-:-:S02]  /*6690*/  FMNMX3 R42, R42, R106, R107, !PT ;  /* 0x0000006a2a2a7276 */ /* 0x000fc4000780006b */
[----:B------:R-:W-:Y:S02]  /*66a0*/  FMNMX3 R41, R41, R108, R109, !PT ;  /* 0x0000006c29297276 */ /* 0x000fe4000780006d */
[----:B------:R-:W-:Y:S02]  /*66b0*/  FMNMX3 R40, R40, R114, R115, !PT ;  /* 0x0000007228287276 */ /* 0x000fe40007800073 */
[----:B------:R-:W-:Y:S02]  /*66c0*/  FMNMX3 R43, R43, R112, R113, !PT ;  /* 0x000000702b2b7276 */ /* 0x000fe40007800071 */
        /* <DEDUP_REMOVED lines=21> */
[----:B------:R-:W-:Y:S02]  /*6820*/  SEL R4, R4, 0xff800000, !P0 ;  /* 0xff80000004047807 */ /* 0x000fe40004000000 */
[----:B------:R-:W-:Y:S02]  /*6830*/  LOP3.LUT P0, RZ, R89, 0x80, RZ, 0xc0, !PT ;  /* 0x0000008059ff7812 */ /* 0x000fe4000780c0ff */
[----:B------:R-:W-:Y:S02]  /*6840*/  FMNMX3 R41, R41, R124, R125, !PT ;  /* 0x0000007c29297276 */ /* 0x000fe4000780007d */
[----:B------:R-:W-:Y:S02]  /*6850*/  FMNMX3 R40, R40, R132, R133, !PT ;  /* 0x0000008428287276 */ /* 0x000fe40007800085 */
[----:B------:R-:W-:Y:S02]  /*6860*/  FMNMX3 R43, R43, R126, R127, !PT ;  /* 0x0000007e2b2b7276 */ /* 0x000fe4000780007f */
[----:B------:R-:W-:-:S02]  /*6870*/  FMNMX3 R42, R42, R130, R131, !PT ;  /* 0x000000822a2a7276 */ /* 0x000fc40007800083 */
[----:B------:R-:W-:Y:S02]  /*6880*/  SEL R11, R11, 0xff800000, P0 ;  /* 0xff8000000b0b7807 */ /* 0x000fe40000000000 */
[----:B------:R-:W-:Y:S02]  /*6890*/  LOP3.LUT P0, RZ, R89, 0x8000, RZ, 0xc0, !PT ;  /* 0x0000800059ff7812 */ /* 0x000fe4000780c0ff */
[----:B------:R-:W-:Y:S02]  /*68a0*/  FMNMX3 R41, R41, R134, R135, !PT ;  /* 0x0000008629297276 */ /* 0x000fe40007800087 */
[----:B------:R-:W-:Y:S02]  /*68b0*/  FMNMX3 R40, R40, R136, R137, !PT ;  /* 0x0000008828287276 */ /* 0x000fe40007800089 */
[----:B------:R-:W-:Y:S02]  /*68c0*/  FMNMX3 R43, R43, R36, R37, !PT ;  /* 0x000000242b2b7276 */ /* 0x000fe40007800025 */
[----:B------:R-:W-:-:S02]  /*68d0*/  FMNMX3 R42, R42, R38, R39, !PT ;  /* 0x000000262a2a7276 */ /* 0x000fc40007800027 */
[----:B------:R-:W-:Y:S02]  /*68e0*/  SEL R19, R19, 0xff800000, P0 ;  /* 0xff80000013137807 */ /* 0x000fe40000000000 */
[----:B------:R-:W-:Y:S02]  /*68f0*/  FMNMX3 R41, R41, R140, R141, !PT ;  /* 0x0000008c29297276 */ /* 0x000fe4000780008d */
[----:B------:R-:W-:Y:S02]  /*6900*/  FMNMX3 R40, R40, R138, R139, !PT ;  /* 0x0000008a28287276 */ /* 0x000fe4000780008b */
[----:B------:R-:W-:Y:S02]  /*6910*/  FMNMX3 R43, R43, R142, R143, !PT ;  /* 0x0000008e2b2b7276 */ /* 0x000fe4000780008f */
[----:B------:R-:W-:Y:S02]  /*6920*/  FMNMX3 R42, R42, R144, R145, !PT ;  /* 0x000000902a2a7276 */ /* 0x000fe40007800091 */
[----:B------:R-:W-:-:S02]  /*6930*/  LOP3.LUT P0, RZ, R89, 0x800000, RZ, 0xc0, !PT ;  /* 0x0080000059ff7812 */ /* 0x000fc4000780c0ff */
[----:B------:R-:W-:Y:S02]  /*6940*/  FMNMX3 R41, R41, R146, R147, !PT ;  /* 0x0000009229297276 */ /* 0x000fe40007800093 */
[----:B------:R-:W-:Y:S02]  /*6950*/  FMNMX3 R40, R40, R148, R149, !PT ;  /* 0x0000009428287276 */ /* 0x000fe40007800095 */
[----:B------:R-:W-:Y:S02]  /*6960*/  FMNMX3 R43, R43, R4, R5, !PT ;  /* 0x000000042b2b7276 */ /* 0x000fe40007800005 */
[----:B------:R-:W-:Y:S02]  /*6970*/  FMNMX3 R42, R42, R6, R7, !PT ;  /* 0x000000062a2a7276 */ /* 0x000fe40007800007 */
[----:B------:R-:W-:Y:S02]  /*6980*/  SEL R27, R27, 0xff800000, P0 ;  /* 0xff8000001b1b7807 */ /* 0x000fe40000000000 */
[----:B------:R-:W-:-:S02]  /*6990*/  SEL R21, R21, 0xff800000, P1 ;  /* 0xff80000015157807 */ /* 0x000fc40000800000 */
[----:B------:R-:W-:Y:S02]  /*69a0*/  SEL R22, R22, 0xff800000, P2 ;  /* 0xff80000016167807 */ /* 0x000fe40001000000 */
[----:B------:R-:W-:Y:S02]  /*69b0*/  SEL R23, R23, 0xff800000, P3 ;  /* 0xff80000017177807 */ /* 0x000fe40001800000 */
[----:B------:R-:W-:Y:S02]  /*69c0*/  SEL R24, R24, 0xff800000, P4 ;  /* 0xff80000018187807 */ /* 0x000fe40002000000 */
[----:B------:R-:W-:Y:S02]  /*69d0*/  SEL R25, R25, 0xff800000, P5 ;  /* 0xff80000019197807 */ /* 0x000fe40002800000 */
[----:B------:R-:W-:Y:S02]  /*69e0*/  SEL R26, R26, 0xff800000, P6 ;  /* 0xff8000001a1a7807 */ /* 0x000fe40003000000 */
[----:B------:R-:W-:-:S02]  /*69f0*/  R2P PR, R89.B3, 0x7f ;  /* 0x0000007f59007804 */ /* 0x000fc40000003000 */
[----:B------:R-:W-:Y:S02]  /*6a00*/  FMNMX3 R41, R41, R8, R9, !PT ;  /* 0x0000000829297276 */ /* 0x000fe40007800009 */
[----:B------:R-:W-:Y:S02]  /*6a10*/  FMNMX3 R40, R40, R10, R11, !PT ;  /* 0x0000000a28287276 */ /* 0x000fe4000780000b */
[----:B------:R-:W-:Y:S02]  /*6a20*/  FMNMX3 R43, R43, R12, R13, !PT ;  /* 0x0000000c2b2b7276 */ /* 0x000fe4000780000d */
[----:B------:R-:W-:Y:S02]  /*6a30*/  FMNMX3 R42, R42, R14, R15, !PT ;  /* 0x0000000e2a2a7276 */ /* 0x000fe4000780000f */
[----:B------:R-:W-:Y:S02]  /*6a40*/  SEL R28, R28, 0xff800000, P0 ;  /* 0xff8000001c1c7807 */ /* 0x000fe40000000000 */
[----:B------:R-:W-:-:S02]  /*6a50*/  ISETP.GT.AND P0, PT, R89, -0x1, PT ;  /* 0xffffffff5900780c */ /* 0x000fc40003f04270 */
[----:B------:R-:W-:Y:S02]  /*6a60*/  FMNMX3 R41, R41, R16, R17, !PT ;  /* 0x0000001029297276 */ /* 0x000fe40007800011 */
[----:B------:R-:W-:Y:S02]  /*6a70*/  FMNMX3 R40, R40, R18, R19, !PT ;  /* 0x0000001228287276 */ /* 0x000fe40007800013 */
[----:B------:R-:W-:Y:S02]  /*6a80*/  FMNMX3 R43, R43, R20, R21, !PT ;  /* 0x000000142b2b7276 */ /* 0x000fe40007800015 */
[----:B------:R-:W-:Y:S02]  /*6a90*/  FMNMX3 R42, R42, R22, R23, !PT ;  /* 0x000000162a2a7276 */ /* 0x000fe40007800017 */
[----:B------:R-:W-:Y:S02]  /*6aa0*/  SEL R29, R29, 0xff800000, P1 ;  /* 0xff8000001d1d7807 */ /* 0x000fe40000800000 */
[----:B------:R-:W-:-:S02]  /*6ab0*/  SEL R30, R30, 0xff800000, P2 ;  /* 0xff8000001e1e7807 */ /* 0x000fc40001000000 */
[----:B------:R-:W-:Y:S02]  /*6ac0*/  SEL R31, R31, 0xff800000, P3 ;  /* 0xff8000001f1f7807 */ /* 0x000fe40001800000 */
[----:B------:R-:W-:Y:S02]  /*6ad0*/  SEL R35, R35, 0xff800000, !P0 ;  /* 0xff80000023237807 */ /* 0x000fe40004000000 */
[----:B------:R-:W-:Y:S02]  /*6ae0*/  SEL R32, R32, 0xff800000, P4 ;  /* 0xff80000020207807 */ /* 0x000fe40002000000 */
[----:B------:R-:W-:Y:S02]  /*6af0*/  SEL R33, R33, 0xff800000, P5 ;  /* 0xff80000021217807 */ /* 0x000fe40002800000 */
[----:B------:R-:W-:Y:S02]  /*6b00*/  FMNMX3 R43, R43, R28, R29, !PT ;  /* 0x0000001c2b2b7276 */ /* 0x000fe4000780001d */
[----:B------:R-:W-:-:S02]  /*6b10*/  FMNMX3 R42, R42, R30, R31, !PT ;  /* 0x0000001e2a2a7276 */ /* 0x000fc4000780001f */
[----:B------:R-:W-:Y:S02]  /*6b20*/  SEL R34, R34, 0xff800000, P6 ;  /* 0xff80000022227807 */ /* 0x000fe40003000000 */
[----:B------:R-:W-:Y:S02]  /*6b30*/  FMNMX3 R41, R41, R24, R25, !PT ;  /* 0x0000001829297276 */ /* 0x000fe40007800019 */
[----:B------:R-:W-:Y:S02]  /*6b40*/  FMNMX3 R40, R40, R26, R27, !PT ;  /* 0x0000001a28287276 */ /* 0x000fe4000780001b */
[----:B------:R-:W-:Y:S02]  /*6b50*/  FMNMX R42, R43, R42, !PT ;  /* 0x0000002a2b2a7209 */ /* 0x000fe40007800000 */
[----:B------:R-:W-:Y:S02]  /*6b60*/  FMNMX3 R41, R41, R32, R33, !PT ;  /* 0x0000002029297276 */ /* 0x000fe40007800021 */
[----:B------:R-:W-:-:S04]  /*6b70*/  FMNMX3 R40, R40, R34, R35, !PT ;  /* 0x0000002228287276 */ /* 0x000fc80007800023 */
[----:B------:R-:W-:-:S04]  /*6b80*/  FMNMX3 R151, R42, R41, R40, !PT ;  /* 0x000000292a977276 */ /* 0x000fc80007800028 */
[----:B------:R-:W-:-:S04]  /*6b90*/  FSETP.NEU.AND P0, PT, R151, -INF , PT ;  /* 0xff8000009700780b */ /* 0x000fc80003f0d000 */
[----:B------:R-:W-:Y:S02]  /*6ba0*/  FSEL R89, R151, RZ, P0 ;  /* 0x000000ff97597208 */ /* 0x000fe40000000000 */
[----:B------:R-:W-:-:S03]  /*6bb0*/  ELECT P0, URZ, PT ;  /* 0x0000000000ff782f */ /* 0x000fc60003800000 */
[----:B--2---:R-:W-:-:S04]  /*6bc0*/  FFMA R89, -R89, UR4, RZ ;  /* 0x0000000459597c23 */ /* 0x004fc800080001ff */
[--C-:B------:R-:W-:Y:S02]  /*6bd0*/  FFMA2 R42, R90.F32x2.HI_LO, UR4.F32, R89.reuse.F32 ;  /* 0x000000045a2a7c49 */ /* 0x100fe40009200059 */
[--C-:B------:R-:W-:Y:S02]  /*6be0*/  FFMA2 R48, R94.F32x2.HI_LO, UR4.F32, R89.reuse.F32 ;  /* 0x000000045e307c49 */ /* 0x100fe40009200059 */
[--C-:B------:R-:W-:Y:S02]  /*6bf0*/  FFMA2 R50, R96.F32x2.HI_LO, UR4.F32, R89.reuse.F32 ;  /* 0x0000000460327c49 */ /* 0x100fe40009200059 */
[--C-:B------:R-:W-:Y:S01]  /*6c00*/  FFMA2 R90, R98.F32x2.HI_LO, UR4.F32, R89.reuse.F32 ;  /* 0x00000004625a7c49 */ /* 0x100fe20009200059 */
[----:B------:R-:W-:Y:S01]  /*6c10*/  MUFU.EX2 R42, R42 ;  /* 0x0000002a002a7308 */ /* 0x000fe20000000800 */
[--C-:B------:R-:W-:Y:S02]  /*6c20*/  FFMA2 R40, R100.F32x2.HI_LO, UR4.F32, R89.reuse.F32 ;  /* 0x0000000464287c49 */ /* 0x100fe40009200059 */
[----:B------:R-:W-:-:S02]  /*6c30*/  FFMA2 R44, R92.F32x2.HI_LO, UR4.F32, R89.F32 ;  /* 0x000000045c2c7c49 */ /* 0x000fc40009200059 */
[--C-:B------:R-:W-:Y:S02]  /*6c40*/  FFMA2 R46, R104.F32x2.HI_LO, UR4.F32, R89.reuse.F32 ;  /* 0x00000004682e7c49 */ /* 0x100fe40009200059 */
[--C-:B------:R-:W-:Y:S01]  /*6c50*/  FFMA2 R94, R102.F32x2.HI_LO, UR4.F32, R89.reuse.F32 ;  /* 0x00000004665e7c49 */ /* 0x100fe20009200059 */
[----:B------:R-:W-:Y:S01]  /*6c60*/  MUFU.EX2 R40, R40 ;  /* 0x0000002800287308 */ /* 0x000fe20000000800 */
[--C-:B------:R-:W-:Y:S02]  /*6c70*/  FFMA2 R96, R106.F32x2.HI_LO, UR4.F32, R89.reuse.F32 ;  /* 0x000000046a607c49 */ /* 0x100fe40009200059 */
[--C-:B------:R-:W-:Y:S02]  /*6c80*/  FFMA2 R98, R108.F32x2.HI_LO, UR4.F32, R89.reuse.F32 ;  /* 0x000000046c627c49 */ /* 0x100fe40009200059 */
[--C-:B------:R-:W-:Y:S02]  /*6c90*/  FFMA2 R92, R110.F32x2.HI_LO, UR4.F32, R89.reuse.F32 ;  /* 0x000000046e5c7c49 */ /* 0x100fe40009200059 */
[--C-:B------:R-:W-:Y:S01]  /*6ca0*/  FFMA2 R100, R114.F32x2.HI_LO, UR4.F32, R89.reuse.F32 ;  /* 0x0000000472647c49 */ /* 0x100fe20009200059 */
[----:B------:R-:W1:Y:S01]  /*6cb0*/  MUFU.EX2 R41, R41 ;  /* 0x0000002900297308 */ /* 0x000e620000000800 */
[----:B------:R-:W-:-:S02]  /*6cc0*/  FFMA2 R102, R112.F32x2.HI_LO, UR4.F32, R89.F32 ;  /* 0x0000000470667c49 */ /* 0x000fc40009200059 */
[--C-:B------:R-:W-:Y:S02]  /*6cd0*/  FFMA2 R104, R116.F32x2.HI_LO, UR4.F32, R89.reuse.F32 ;  /* 0x0000000474687c49 */ /* 0x100fe40009200059 */
[--C-:B------:R-:W-:Y:S02]  /*6ce0*/  FFMA2 R106, R118.F32x2.HI_LO, UR4.F32, R89.reuse.F32 ;  /* 0x00000004766a7c49 */ /* 0x100fe40009200059 */
[--C-:B------:R-:W-:Y:S01]  /*6cf0*/  FFMA2 R108, R120.F32x2.HI_LO, UR4.F32, R89.reuse.F32 ;  /* 0x00000004786c7c49 */ /* 0x100fe20009200059 */
[----:B------:R-:W2:Y:S01]  /*6d00*/  MUFU.EX2 R43, R43 ;  /* 0x0000002b002b7308 */ /* 0x000ea20000000800 */
[--C-:B------:R-:W-:Y:S02]  /*6d10*/  FFMA2 R114, R124.F32x2.HI_LO, UR4.F32, R89.reuse.F32 ;  /* 0x000000047c727c49 */ /* 0x100fe40009200059 */
[--C-:B------:R-:W-:Y:S02]  /*6d20*/  FFMA2 R118, R126.F32x2.HI_LO, UR4.F32, R89.reuse.F32 ;  /* 0x000000047e767c49 */ /* 0x100fe40009200059 */
[----:B------:R-:W-:-:S02]  /*6d30*/  FFMA2 R124, R134.F32x2.HI_LO, UR4.F32, R89.F32 ;  /* 0x00000004867c7c49 */ /* 0x000fc40009200059 */
[--C-:B------:R-:W-:Y:S01]  /*6d40*/  FFMA2 R126, R136.F32x2.HI_LO, UR4.F32, R89.reuse.F32 ;  /* 0x00000004887e7c49 */ /* 0x100fe20009200059 */
[----:B------:R-:W-:Y:S01]  /*6d50*/  MUFU.EX2 R44, R44 ;  /* 0x0000002c002c7308 */ /* 0x000fe20000000800 */
[--C-:B------:R-:W-:Y:S02]  /*6d60*/  FFMA2 R134, R140.F32x2.HI_LO, UR4.F32, R89.reuse.F32 ;  /* 0x000000048c867c49 */ /* 0x100fe40009200059 */
[--C-:B------:R-:W-:Y:S02]  /*6d70*/  FFMA2 R136, R138.F32x2.HI_LO, UR4.F32, R89.reuse.F32 ;  /* 0x000000048a887c49 */ /* 0x100fe40009200059 */
[--C-:B------:R-:W-:Y:S02]  /*6d80*/  FFMA2 R138, R142.F32x2.HI_LO, UR4.F32, R89.reuse.F32 ;  /* 0x000000048e8a7c49 */ /* 0x100fe40009200059 */
[--C-:B------:R-:W-:Y:S01]  /*6d90*/  FFMA2 R140, R144.F32x2.HI_LO, UR4.F32, R89.reuse.F32 ;  /* 0x00000004908c7c49 */ /* 0x100fe20009200059 */
[----:B------:R-:W3:Y:S01]  /*6da0*/  MUFU.EX2 R45, R45 ;  /* 0x0000002d002d7308 */ /* 0x000ee20000000800 */
[----:B------:R-:W-:-:S02]  /*6db0*/  FFMA2 R52, R52.F32x2.HI_LO, UR4.F32, R89.F32 ;  /* 0x0000000434347c49 */ /* 0x000fc40009200059 */
[--C-:B------:R-:W-:Y:S02]  /*6dc0*/  FFMA2 R54, R54.F32x2.HI_LO, UR4.F32, R89.reuse.F32 ;  /* 0x0000000436367c49 */ /* 0x100fe40009200059 */
[--C-:B------:R-:W-:Y:S02]  /*6dd0*/  FFMA2 R110, R128.F32x2.HI_LO, UR4.F32, R89.reuse.F32 ;  /* 0x00000004806e7c49 */ /* 0x100fe40009200059 */
[--C-:B------:R-:W-:Y:S01]  /*6de0*/  FFMA2 R112, R122.F32x2.HI_LO, UR4.F32, R89.reuse.F32 ;  /* 0x000000047a707c49 */ /* 0x100fe20009200059 */
[----:B------:R-:W-:Y:S01]  /*6df0*/  MUFU.EX2 R46, R46 ;  /* 0x0000002e002e7308 */ /* 0x000fe20000000800 */
[--C-:B------:R-:W-:Y:S02]  /*6e00*/  FFMA2 R120, R130.F32x2.HI_LO, UR4.F32, R89.reuse.F32 ;  /* 0x0000000482787c49 */ /* 0x100fe40009200059 */
[--C-:B------:R-:W-:Y:S02]  /*6e10*/  FFMA2 R142, R146.F32x2.HI_LO, UR4.F32, R89.reuse.F32 ;  /* 0x00000004928e7c49 */ /* 0x100fe40009200059 */
[----:B------:R-:W-:-:S02]  /*6e20*/  FFMA2 R144, R148.F32x2.HI_LO, UR4.F32, R89.F32 ;  /* 0x0000000494907c49 */ /* 0x000fc40009200059 */
[--C-:B------:R-:W-:Y:S01]  /*6e30*/  FFMA2 R56, R56.F32x2.HI_LO, UR4.F32, R89.reuse.F32 ;  /* 0x0000000438387c49 */ /* 0x100fe20009200059 */
[----:B------:R-:W4:Y:S01]  /*6e40*/  MUFU.EX2 R47, R47 ;  /* 0x0000002f002f7308 */ /* 0x000f220000000800 */
[--C-:B------:R-:W-:Y:S02]  /*6e50*/  FFMA2 R58, R58.F32x2.HI_LO, UR4.F32, R89.reuse.F32 ;  /* 0x000000043a3a7c49 */ /* 0x100fe40009200059 */
[--C-:B------:R-:W-:Y:S02]  /*6e60*/  FFMA2 R60, R60.F32x2.HI_LO, UR4.F32, R89.reuse.F32 ;  /* 0x000000043c3c7c49 */ /* 0x100fe40009200059 */
[--C-:B------:R-:W-:Y:S02]  /*6e70*/  FFMA2 R62, R62.F32x2.HI_LO, UR4.F32, R89.reuse.F32 ;  /* 0x000000043e3e7c49 */ /* 0x100fe40009200059 */
[--C-:B------:R-:W-:Y:S01]  /*6e80*/  FFMA2 R64, R64.F32x2.HI_LO, UR4.F32, R89.reuse.F32 ;  /* 0x0000000440407c49 */ /* 0x100fe20009200059 */
[----:B------:R-:W-:Y:S01]  /*6e90*/  MUFU.EX2 R48, R48 ;  /* 0x0000003000307308 */ /* 0x000fe20000000800 */
[----:B------:R-:W-:-:S02]  /*6ea0*/  FFMA2 R66, R66.F32x2.HI_LO, UR4.F32, R89.F32 ;  /* 0x0000000442427c49 */ /* 0x000fc40009200059 */
[--C-:B------:R-:W-:Y:S02]  /*6eb0*/  FFMA2 R68, R68.F32x2.HI_LO, UR4.F32, R89.reuse.F32 ;  /* 0x0000000444447c49 */ /* 0x100fe40009200059 */
[--C-:B------:R-:W-:Y:S02]  /*6ec0*/  FFMA2 R70, R70.F32x2.HI_LO, UR4.F32, R89.reuse.F32 ;  /* 0x0000000446467c49 */ /* 0x100fe40009200059 */
[--C-:B------:R-:W-:Y:S01]  /*6ed0*/  FFMA2 R72, R72.F32x2.HI_LO, UR4.F32, R89.reuse.F32 ;  /* 0x0000000448487c49 */ /* 0x100fe20009200059 */
[----:B------:R-:W5:Y:S01]  /*6ee0*/  MUFU.EX2 R49, R49 ;  /* 0x0000003100317308 */ /* 0x000f620000000800 */
[--C-:B------:R-:W-:Y:S02]  /*6ef0*/  FFMA2 R74, R74.F32x2.HI_LO, UR4.F32, R89.reuse.F32 ;  /* 0x000000044a4a7c49 */ /* 0x100fe40009200059 */
[--C-:B------:R-:W-:Y:S02]  /*6f00*/  FFMA2 R76, R76.F32x2.HI_LO, UR4.F32, R89.reuse.F32 ;  /* 0x000000044c4c7c49 */ /* 0x100fe40009200059 */
[----:B------:R-:W-:-:S02]  /*6f10*/  FFMA2 R78, R78.F32x2.HI_LO, UR4.F32, R89.F32 ;  /* 0x000000044e4e7c49 */ /* 0x000fc40009200059 */
[--C-:B------:R-:W-:Y:S01]  /*6f20*/  FFMA2 R80, R80.F32x2.HI_LO, UR4.F32, R89.reuse.F32 ;  /* 0x0000000450507c49 */ /* 0x100fe20009200059 */
[----:B------:R-:W-:Y:S01]  /*6f30*/  MUFU.EX2 R50, R50 ;  /* 0x0000003200327308 */ /* 0x000fe20000000800 */
[--C-:B------:R-:W-:Y:S02]  /*6f40*/  FFMA2 R82, R82.F32x2.HI_LO, UR4.F32, R89.reuse.F32 ;  /* 0x0000000452527c49 */ /* 0x100fe40009200059 */
[--C-:B------:R-:W-:Y:S02]  /*6f50*/  FFMA2 R116, R132.F32x2.HI_LO, UR4.F32, R89.reuse.F32 ;  /* 0x0000000484747c49 */ /* 0x100fe40009200059 */
[----:B------:R-:W-:Y:S02]  /*6f60*/  IMAD.U32 R132, RZ, RZ, UR5 ;  /* 0x00000005ff847e24 */ /* 0x000fe4000f8e00ff */
[--C-:B------:R-:W-:Y:S02]  /*6f70*/  FFMA2 R128, R36.F32x2.HI_LO, UR4.F32, R89.reuse.F32 ;  /* 0x0000000424807c49 */ /* 0x100fe40009200059 */
[--C-:B------:R-:W-:Y:S01]  /*6f80*/  FFMA2 R130, R38.F32x2.HI_LO, UR4.F32, R89.reuse.F32 ;  /* 0x0000000426827c49 */ /* 0x100fe20009200059 */
[----:B------:R-:W5:Y:S01]  /*6f90*/  MUFU.EX2 R51, R51 ;  /* 0x0000003300337308 */ /* 0x000f620000000800 */
[--C-:B------:R-:W-:Y:S01]  /*6fa0*/  FFMA2 R146, R4.F32x2.HI_LO, UR4.F32, R89.reuse.F32 ;  /* 0x0000000404927c49 */ /* 0x100fe20009200059 */
[----:B-1----:R-:W-:Y:S01]  /*6fb0*/  F2FP.BF16.F32.PACK_AB R4, R41, R40 ;  /* 0x000000282904723e */ /* 0x002fe200000010ff */
[--C-:B------:R-:W-:Y:S01]  /*6fc0*/  FFMA2 R148, R6.F32x2.HI_LO, UR4.F32, R89.reuse.F32 ;  /* 0x0000000406947c49 */ /* 0x100fe20009200059 */
[----:B--2---:R-:W-:Y:S01]  /*6fd0*/  F2FP.BF16.F32.PACK_AB R5, R43, R42 ;  /* 0x0000002a2b05723e */ /* 0x004fe200000010ff */
[--C-:B------:R-:W-:Y:S01]  /*6fe0*/  FFMA2 R152, R8.F32x2.HI_LO, UR4.F32, R89.reuse.F32 ;  /* 0x0000000408987c49 */ /* 0x100fe20009200059 */
[----:B---3--:R-:W-:Y:S01]  /*6ff0*/  F2FP.BF16.F32.PACK_AB R6, R45, R44 ;  /* 0x0000002c2d06723e */ /* 0x008fe200000010ff */
[--C-:B------:R-:W-:Y:S01]  /*7000*/  FFMA2 R154, R10.F32x2.HI_LO, UR4.F32, R89.reuse.F32 ;  /* 0x000000040a9a7c49 */ /* 0x100fe20009200059 */
[----:B------:R-:W-:Y:S01]  /*7010*/  MUFU.EX2 R90, R90 ;  /* 0x0000005a005a7308 */ /* 0x000fe20000000800 */
[--C-:B------:R-:W-:Y:S01]  /*7020*/  FFMA2 R156, R12.F32x2.HI_LO, UR4.F32, R89.reuse.F32 ;  /* 0x000000040c9c7c49 */ /* 0x100fe20009200059 */
[----:B----4-:R-:W-:Y:S01]  /*7030*/  F2FP.BF16.F32.PACK_AB R7, R47, R46 ;  /* 0x0000002e2f07723e */ /* 0x010fe200000010ff */
[--C-:B------:R-:W-:Y:S01]  /*7040*/  FFMA2 R158, R14.F32x2.HI_LO, UR4.F32, R89.reuse.F32 ;  /* 0x000000040e9e7c49 */ /* 0x100fe20009200059 */
[----:B-----5:R-:W-:Y:S01]  /*7050*/  F2FP.BF16.F32.PACK_AB R8, R49, R48 ;  /* 0x000000303108723e */ /* 0x020fe200000010ff */
[----:B------:R-:W-:-:S02]  /*7060*/  FFMA2 R160, R16.F32x2.HI_LO, UR4.F32, R89.F32 ;  /* 0x0000000410a07c49 */ /* 0x000fc40009200059 */
[--C-:B------:R-:W-:Y:S01]  /*7070*/  FFMA2 R162, R18.F32x2.HI_LO, UR4.F32, R89.reuse.F32 ;  /* 0x0000000412a27c49 */ /* 0x100fe20009200059 */
[----:B------:R-:W1:Y:S01]  /*7080*/  MUFU.EX2 R91, R91 ;  /* 0x0000005b005b7308 */ /* 0x000e620000000800 */
[--C-:B------:R-:W-:Y:S01]  /*7090*/  FFMA2 R164, R20.F32x2.HI_LO, UR4.F32, R89.reuse.F32 ;  /* 0x0000000414a47c49 */ /* 0x100fe20009200059 */
[----:B------:R-:W-:Y:S01]  /*70a0*/  F2FP.BF16.F32.PACK_AB R9, R51, R50 ;  /* 0x000000323309723e */ /* 0x000fe200000010ff */
[--C-:B------:R-:W-:Y:S02]  /*70b0*/  FFMA2 R166, R22.F32x2.HI_LO, UR4.F32, R89.reuse.F32 ;  /* 0x0000000416a67c49 */ /* 0x100fe40009200059 */
[--C-:B------:R-:W-:Y:S02]  /*70c0*/  FFMA2 R168, R24.F32x2.HI_LO, UR4.F32, R89.reuse.F32 ;  /* 0x0000000418a87c49 */ /* 0x100fe40009200059 */
[--C-:B------:R-:W-:Y:S01]  /*70d0*/  FFMA2 R170, R26.F32x2.HI_LO, UR4.F32, R89.reuse.F32 ;  /* 0x000000041aaa7c49 */ /* 0x100fe20009200059 */
[----:B------:R-:W-:Y:S01]  /*70e0*/  MUFU.EX2 R92, R92 ;  /* 0x0000005c005c7308 */ /* 0x000fe20000000800 */
[----:B------:R-:W-:-:S02]  /*70f0*/  FFMA2 R172, R28.F32x2.HI_LO, UR4.F32, R89.F32 ;  /* 0x000000041cac7c49 */ /* 0x000fc40009200059 */
[--C-:B------:R-:W-:Y:S02]  /*7100*/  FFMA2 R174, R30.F32x2.HI_LO, UR4.F32, R89.reuse.F32 ;  /* 0x000000041eae7c49 */ /* 0x100fe40009200059 */
[--C-:B------:R-:W-:Y:S02]  /*7110*/  FFMA2 R176, R32.F32x2.HI_LO, UR4.F32, R89.reuse.F32 ;  /* 0x0000000420b07c49 */ /* 0x100fe40009200059 */
[----:B------:R-:W-:Y:S01]  /*7120*/  FFMA2 R122, R34.F32x2.HI_LO, UR4.F32, R89.F32 ;  /* 0x00000004227a7c49 */ /* 0x000fe20009200059 */
[----:B------:R-:W2:Y:S01]  /*7130*/  MUFU.EX2 R93, R93 ;  /* 0x0000005d005d7308 */ /* 0x000ea20000000800 */
[----:B------:R-:W-:Y:S01]  /*7140*/  R2UR UR4, R87 ;  /* 0x00000000570472ca */ /* 0x000fe200000e0000 */
[----:B------:R-:W-:Y:S01]  /*7150*/  FADD2 R40, R40.F32x2.HI_LO, R48.F32x2.HI_LO ;  /* 0x000000302828724b */ /* 0x000fe20000000000 */
[----:B------:R-:W-:Y:S01]  /*7160*/  LOP3.LUT R89, R85, 0x50, RZ, 0xfc, !PT ;  /* 0x0000005055597812 */ /* 0x000fe200078efcff */
[----:B------:R-:W-:Y:S01]  /*7170*/  FADD2 R42, R42.F32x2.HI_LO, R50.F32x2.HI_LO ;  /* 0x000000322a2a724b */ /* 0x000fe20000000000 */
[----:B-1----:R-:W-:Y:S01]  /*7180*/  F2FP.BF16.F32.PACK_AB R10, R91, R90 ;  /* 0x0000005a5b0a723e */ /* 0x002fe200000010ff */
[----:B------:R-:W-:Y:S01]  /*7190*/  FADD2 R44, R44.F32x2.HI_LO, R90.F32x2.HI_LO ;  /* 0x0000005a2c2c724b */ /* 0x000fe20000000000 */
[----:B------:R-:W-:Y:S01]  /*71a0*/  R2UR UR5, R89 ;  /* 0x00000000590572ca */ /* 0x000fe200000e0000 */
[----:B------:R-:W-:Y:S08]  /*71b0*/  MUFU.EX2 R94, R94 ;  /* 0x0000005e005e7308 */ /* 0x000ff00000000800 */
[----:B------:R-:W1:Y:S01]  /*71c0*/  MUFU.EX2 R95, R95 ;  /* 0x0000005f005f7308 */ /* 0x000e620000000800 */
[----:B--2---:R-:W-:Y:S01]  /*71d0*/  F2FP.BF16.F32.PACK_AB R11, R93, R92 ;  /* 0x0000005c5d0b723e */ /* 0x004fe200000010ff */
[----:B------:R-:W-:-:S06]  /*71e0*/  FADD2 R46, R46.F32x2.HI_LO, R92.F32x2.HI_LO ;  /* 0x0000005c2e2e724b */ /* 0x000fcc0000000000 */
[----:B------:R-:W-:Y:S08]  /*71f0*/  MUFU.EX2 R96, R96 ;  /* 0x0000006000607308 */ /* 0x000ff00000000800 */
[----:B------:R-:W2:Y:S01]  /*7200*/  MUFU.EX2 R97, R97 ;  /* 0x0000006100617308 */ /* 0x000ea20000000800 */
[----:B-1----:R-:W-:Y:S01]  /*7210*/  F2FP.BF16.F32.PACK_AB R12, R95, R94 ;  /* 0x0000005e5f0c723e */ /* 0x002fe200000010ff */
[----:B------:R-:W-:-:S06]  /*7220*/  FADD2 R40, R40.F32x2.HI_LO, R94.F32x2.HI_LO ;  /* 0x0000005e2828724b */ /* 0x000fcc0000000000 */
        /* <DEDUP_REMOVED lines=27> */
[----:B------:R2:W-:Y:S06]  /*73e0*/  BAR.ARV R132, 0x40 ;  /* 0x000100840000751d */ /* 0x0005ec0000002000 */
[----:B------:R-:W-:Y:S01]  /*73f0*/  MUFU.EX2 R54, R54 ;  /* 0x0000003600367308 */ /* 0x000fe20000000800 */
[----:B------:R-:W-:Y:S01]  /*7400*/  FADD2 R46, R46.F32x2.HI_LO, R108.F32x2.HI_LO ;  /* 0x0000006c2e2e724b */ /* 0x000fe20000000000 */
[----:B------:R3:W-:Y:S01]  /*7410*/  STTM.x16 tmem[UR4], R4 ;  /* 0x00000004000079ed */ /* 0x0007e20008240004 */
[----:B------:R-:W-:-:S05]  /*7420*/  R2UR UR4, R88 ;  /* 0x00000000580472ca */ /* 0x000fca00000e0000 */
[----:B------:R-:W4:Y:S01]  /*7430*/  MUFU.EX2 R55, R55 ;  /* 0x0000003700377308 */ /* 0x000f220000000800 */
[----:B-1----:R-:W-:Y:S01]  /*7440*/  F2FP.BF16.F32.PACK_AB R24, R53, R52 ;  /* 0x000000343518723e */ /* 0x002fe200000010ff */
[----:B------:R-:W-:-:S06]  /*7450*/  FADD2 R40, R40.F32x2.HI_LO, R52.F32x2.HI_LO ;  /* 0x000000342828724b */ /* 0x000fcc0000000000 */
[----:B------:R-:W-:Y:S08]  /*7460*/  MUFU.EX2 R56, R56 ;  /* 0x0000003800387308 */ /* 0x000ff00000000800 */
[----:B------:R-:W1:Y:S01]  /*7470*/  MUFU.EX2 R57, R57 ;  /* 0x0000003900397308 */ /* 0x000e620000000800 */
[----:B----4-:R-:W-:Y:S01]  /*7480*/  F2FP.BF16.F32.PACK_AB R25, R55, R54 ;  /* 0x000000363719723e */ /* 0x010fe200000010ff */
[----:B------:R-:W-:-:S06]  /*7490*/  FADD2 R42, R42.F32x2.HI_LO, R54.F32x2.HI_LO ;  /* 0x000000362a2a724b */ /* 0x000fcc0000000000 */
[----:B------:R-:W-:Y:S08]  /*74a0*/  MUFU.EX2 R58, R58 ;  /* 0x0000003a003a7308 */ /* 0x000ff00000000800 */
        /* <DEDUP_REMOVED lines=52> */
[----:B------:R-:W3:Y:S01]  /*77f0*/  MUFU.EX2 R111, R111 ;  /* 0x0000006f006f7308 */ /* 0x000ee20000000800 */
[----:B----4-:R-:W-:Y:S01]  /*7800*/  F2FP.BF16.F32.PACK_AB R39, R83, R82 ;  /* 0x000000525327723e */ /* 0x010fe200000010ff */
[----:B------:R-:W-:-:S03]  /*7810*/  FADD2 R46, R46.F32x2.HI_LO, R82.F32x2.HI_LO ;  /* 0x000000522e2e724b */ /* 0x000fc60000000000 */
[----:B------:R-:W-:Y:S01]  /*7820*/  STTM.x16 tmem[UR5], R24 ;  /* 0x00000018000079ed */ /* 0x000fe20008240005 */
[----:B------:R-:W-:Y:S02]  /*7830*/  UIADD3 UR5, UPT, UPT, UR21, 0x180, URZ ;  /* 0x0000018015057890 */ /* 0x000fe4000fffe0ff */
[----:B------:R-:W-:Y:S02]  /*7840*/  MUFU.EX2 R112, R112 ;  /* 0x0000007000707308 */ /* 0x000fe40000000800 */
[----:B------:R-:W-:-:S06]  /*7850*/  UPRMT UR5, UR7, 0x654, UR5 ;  /* 0x0000065407057896 */ /* 0x000fcc0008000005 */
[----:B------:R-:W1:Y:S01]  /*7860*/  MUFU.EX2 R113, R113 ;  /* 0x0000007100717308 */ /* 0x000e620000000800 */
[----:B---3--:R-:W-:Y:S01]  /*7870*/  F2FP.BF16.F32.PACK_AB R8, R111, R110 ;  /* 0x0000006e6f08723e */ /* 0x008fe200000010ff */
[----:B------:R-:W-:-:S06]  /*7880*/  FADD2 R40, R40.F32x2.HI_LO, R110.F32x2.HI_LO ;  /* 0x0000006e2828724b */ /* 0x000fcc0000000000 */
[----:B------:R-:W-:Y:S08]  /*7890*/  MUFU.EX2 R114, R114 ;  /* 0x0000007200727308 */ /* 0x000ff00000000800 */
[----:B------:R-:W3:Y:S01]  /*78a0*/  MUFU.EX2 R115, R115 ;  /* 0x0000007300737308 */ /* 0x000ee20000000800 */
[----:B-1----:R-:W-:Y:S01]  /*78b0*/  F2FP.BF16.F32.PACK_AB R9, R113, R112 ;  /* 0x000000707109723e */ /* 0x002fe200000010ff */
[----:B------:R-:W-:-:S06]  /*78c0*/  FADD2 R42, R42.F32x2.HI_LO, R112.F32x2.HI_LO ;  /* 0x000000702a2a724b */ /* 0x000fcc0000000000 */
[----:B------:R-:W-:Y:S08]  /*78d0*/  MUFU.EX2 R116, R116 ;  /* 0x0000007400747308 */ /* 0x000ff00000000800 */
        /* <DEDUP_REMOVED lines=54> */
[----:B------:R-:W-:-:S03]  /*7c40*/  FADD2 R46, R46.F32x2.HI_LO, R144.F32x2.HI_LO ;  /* 0x000000902e2e724b */ /* 0x000fc60000000000 */
[----:B------:R1:W-:Y:S01]  /*7c50*/  STTM.x16 tmem[UR4], R8 ;  /* 0x00000008000079ed */ /* 0x0003e20008240004 */
[----:B------:R-:W-:Y:S01]  /*7c60*/  UIADD3 UR4, UPT, UPT, UR21, 0x170, URZ ;  /* 0x0000017015047890 */ /* 0x000fe2000fffe0ff */
[----:B------:R-:W4:Y:S01]  /*7c70*/  FENCE.VIEW.ASYNC.T ;  /* 0x00000000000073c6 */ /* 0x000f220000000200 */
[----:B------:R-:W-:Y:S02]  /*7c80*/  MUFU.EX2 R148, R148 ;  /* 0x0000009400947308 */ /* 0x000fe40000000800 */
[----:B------:R-:W-:-:S06]  /*7c90*/  UPRMT UR15, UR7, 0x654, UR4 ;  /* 0x00000654070f7896 */ /* 0x000fcc0008000004 */
[----:B------:R-:W5:Y:S01]  /*7ca0*/  MUFU.EX2 R149, R149 ;  /* 0x0000009500957308 */ /* 0x000f620000000800 */
[----:B---3--:R-:W-:Y:S01]  /*7cb0*/  F2FP.BF16.F32.PACK_AB R4, R147, R146 ;  /* 0x000000929304723e */ /* 0x008fe200000010ff */
[----:B------:R-:W-:-:S06]  /*7cc0*/  FADD2 R40, R40.F32x2.HI_LO, R146.F32x2.HI_LO ;  /* 0x000000922828724b */ /* 0x000fcc0000000000 */
[----:B------:R-:W-:Y:S08]  /*7cd0*/  MUFU.EX2 R152, R152 ;  /* 0x0000009800987308 */ /* 0x000ff00000000800 */
[----:B------:R-:W3:Y:S01]  /*7ce0*/  MUFU.EX2 R153, R153 ;  /* 0x0000009900997308 */ /* 0x000ee20000000800 */
[----:B-----5:R-:W-:Y:S01]  /*7cf0*/  F2FP.BF16.F32.PACK_AB R5, R149, R148 ;  /* 0x000000949505723e */ /* 0x020fe200000010ff */
[----:B------:R-:W-:-:S06]  /*7d00*/  FADD2 R42, R42.F32x2.HI_LO, R148.F32x2.HI_LO ;  /* 0x000000942a2a724b */ /* 0x000fcc0000000000 */
[----:B------:R-:W-:Y:S08]  /*7d10*/  MUFU.EX2 R154, R154 ;  /* 0x0000009a009a7308 */ /* 0x000ff00000000800 */
[----:B------:R-:W5:Y:S01]  /*7d20*/  MUFU.EX2 R155, R155 ;  /* 0x0000009b009b7308 */ /* 0x000f620000000800 */
[----:B---3--:R-:W-:Y:S01]  /*7d30*/  F2FP.BF16.F32.PACK_AB R6, R153, R152 ;  /* 0x000000989906723e */ /* 0x008fe200000010ff */
[----:B------:R-:W-:-:S06]  /*7d40*/  FADD2 R44, R44.F32x2.HI_LO, R152.F32x2.HI_LO ;  /* 0x000000982c2c724b */ /* 0x000fcc0000000000 */
[----:B------:R-:W-:Y:S01]  /*7d50*/  MUFU.EX2 R156, R156 ;  /* 0x0000009c009c7308 */ /* 0x000fe20000000800 */
[----:B-1----:R-:W-:-:S04]  /*7d60*/  IMAD.MOV.U32 R20, RZ, RZ, 0x1 ;  /* 0x00000001ff147424 */ /* 0x002fc800078e00ff */
[----:B----4-:R2:W-:Y:S03]  /*7d70*/  SYNCS.ARRIVE.TRANS64.RED.ART0 RZ, [UR15], R20 ;  /* 0x00000014ffff79a7 */ /* 0x0105e6000850040f */
[----:B------:R-:W1:Y:S01]  /*7d80*/  MUFU.EX2 R157, R157 ;  /* 0x0000009d009d7308 */ /* 0x000e620000000800 */
[----:B-----5:R-:W-:Y:S01]  /*7d90*/  F2FP.BF16.F32.PACK_AB R7, R155, R154 ;  /* 0x0000009a9b07723e */ /* 0x020fe200000010ff */
        /* <DEDUP_REMOVED lines=40> */
[----:B------:R-:W-:-:S04]  /*8020*/  FADD2 R42, R42.F32x2.HI_LO, R174.F32x2.HI_LO ;  /* 0x000000ae2a2a724b */ /* 0x000fc80000000000 */
[----:B------:R-:W-:Y:S02]  /*8030*/  FADD2 R40, R40.F32x2.HI_LO, R42.F32x2.HI_LO ;  /* 0x0000002a2828724b */ /* 0x000fe40000000000 */
[----:B------:R3:W-:Y:S08]  /*8040*/  MUFU.EX2 R24, R122 ;  /* 0x0000007a00187308 */ /* 0x0007f00000000800 */
[----:B------:R-:W4:Y:S01]  /*8050*/  MUFU.EX2 R25, R123 ;  /* 0x0000007b00197308 */ /* 0x000f220000000800 */
[----:B-1----:R-:W-:Y:S01]  /*8060*/  F2FP.BF16.F32.PACK_AB R18, R177, R176 ;  /* 0x000000b0b112723e */ /* 0x002fe200000010ff */
[----:B------:R-:W-:Y:S01]  /*8070*/  FADD2 R44, R44.F32x2.HI_LO, R176.F32x2.HI_LO ;  /* 0x000000b02c2c724b */ /* 0x000fe20000000000 */
[----:B---3--:R-:W-:-:S04]  /*8080*/  LOP3.LUT R122, R85, 0x70, RZ, 0xfc, !PT ;  /* 0x00000070557a7812 */ /* 0x008fc800078efcff */
[----:B------:R-:W-:Y:S02]  /*8090*/  R2UR UR4, R122 ;  /* 0x000000007a0472ca */ /* 0x000fe400000e0000 */
[----:B----4-:R-:W-:Y:S01]  /*80a0*/  F2FP.BF16.F32.PACK_AB R19, R25, R24 ;  /* 0x000000181913723e */ /* 0x010fe200000010ff */
[----:B------:R-:W-:-:S04]  /*80b0*/  FADD2 R46, R46.F32x2.HI_LO, R24.F32x2.HI_LO ;  /* 0x000000182e2e724b */ /* 0x000fc80000000000 */
[----:B------:R-:W-:-:S06]  /*80c0*/  FADD2 R44, R44.F32x2.HI_LO, R46.F32x2.HI_LO ;  /* 0x0000002e2c2c724b */ /* 0x000fcc0000000000 */
[----:B------:R2:W-:Y:S01]  /*80d0*/  STTM.x16 tmem[UR4], R4 ;  /* 0x00000004000079ed */ /* 0x0005e20008240004 */
[----:B------:R-:W1:Y:S02]  /*80e0*/  FENCE.VIEW.ASYNC.T ;  /* 0x00000000000073c6 */ /* 0x000e640000000200 */
[----:B-1----:R-:W-:Y:S01]  /*80f0*/  NOP ;  /* 0x0000000000007918 */ /* 0x002fe20000000000 */
[----:B------:R2:W-:Y:S01]  /*8100*/  @P0 SYNCS.ARRIVE.TRANS64.RED.ART0 RZ, [UR5], R20 ;  /* 0x00000014ffff09a7 */ /* 0x0005e20008500405 */
[----:B------:R-:W-:Y:S01]  /*8110*/  UIADD3 UR4, UPT, UPT, UR8, -0x100, URZ ;  /* 0xffffff0008047890 */ /* 0x000fe2000fffe0ff */
[----:B------:R-:W-:-:S03]  /*8120*/  FADD2 R40, R40.F32x2.HI_LO, R44.F32x2.HI_LO ;  /* 0x0000002c2828724b */ /* 0x000fc60000000000 */
[----:B------:R-:W-:Y:S01]  /*8130*/  USHF.R.S32.HI UR5, URZ, 0x1f, UR4 ;  /* 0x0000001fff057899 */ /* 0x000fe20008011404 */
[----:B------:R-:W1:Y:S03]  /*8140*/  SYNCS.PHASECHK.TRANS64.TRYWAIT P0, [UR13], RZ ;  /* 0x000000ffff0075a7 */ /* 0x000e66000800110d */
[----:B------:R-:W-:-:S04]  /*8150*/  ULEA.HI UR4, UR5, UR4, URZ, 0x7 ;  /* 0x0000000405047291 */ /* 0x000fc8000f8f38ff */
[----:B------:R-:W-:-:S04]  /*8160*/  USHF.R.S32.HI UR4, URZ, 0x7, UR4 ;  /* 0x00000007ff047899 */ /* 0x000fc80008011404 */
[----:B------:R-:W-:-:S04]  /*8170*/  UISETP.LT.AND UP0, UPT, URZ, UR4, UPT ;  /* 0x00000004ff00728c */ /* 0x000fc8000bf01270 */
[----:B------:R-:W-:-:S04]  /*8180*/  USEL UR17, URZ, UR4, !UP0 ;  /* 0x00000004ff117287 */ /* 0x000fc8000c000000 */
[----:B------:R-:W-:-:S04]  /*8190*/  UIADD3 UR4, UPT, UPT, UR19, -UR17, URZ ;  /* 0x8000001113047290 */ /* 0x000fc8000fffe0ff */
[----:B------:R-:W-:Y:S01]  /*81a0*/  UISETP.GE.AND UP0, UPT, UR4, 0x1, UPT ;  /* 0x000000010400788c */ /* 0x000fe2000bf06270 */
[----:B-12---:R-:W-:Y:S10]  /*81b0*/  @!P0 BRA `(.L_x_72) ;  /* 0x0000007800cc8947 */ /* 0x006ff40003800000 */
.L_x_157:
[----:B------:R-:W-:Y:S01]  /*81c0*/  FADD R133, R40, R41 ;  /* 0x0000002928857221 */ /* 0x000fe20000000000 */
[----:B------:R-:W-:Y:S01]  /*81d0*/  UMOV UR9, 0x1 ;  /* 0x0000000100097882 */ /* 0x000fe20000000000 */
[----:B------:R-:W-:Y:S01]  /*81e0*/  UMOV UR10, 0x1 ;  /* 0x00000001000a7882 */ /* 0x000fe20000000000 */
[----:B------:R-:W-:Y:S05]  /*81f0*/  BRA.U !UP0, `(.L_x_73) ;  /* 0x0000002508e87547 */ /* 0x000fea000b800000 */
[----:B------:R-:W-:Y:S01]  /*8200*/  R2UR UR4, R2 ;  /* 0x00000000020472ca */ /* 0x000fe200000e0000 */
[----:B------:R-:W-:Y:S01]  /*8210*/  UIADD3 UR12, UPT, UPT, UR13, -0x50, URZ ;  /* 0xffffffb00d0c7890 */ /* 0x000fe2000fffe0ff */
[----:B------:R-:W-:Y:S01]  /*8220*/  VIADD R150, R150, UR22 ;  /* 0x0000001696967c36 */ /* 0x000fe20008000000 */
[----:B------:R-:W-:Y:S01]  /*8230*/  MOV R123, R151 ;  /* 0x00000097007b7202 */ /* 0x000fe20000000f00 */
[----:B------:R-:W2:Y:S01]  /*8240*/  LDCU UR20, c[0x0][0x380] ;  /* 0x00007000ff1477ac */ /* 0x000ea20008000800 */
[----:B------:R-:W3:Y:S01]  /*8250*/  LDCU UR6, c[0x0][0x600] ;  /* 0x0000c000ff0677ac */ /* 0x000ee20008000800 */
[----:B------:R-:W-:-:S07]  /*8260*/  UIADD3 UR11, UPT, UPT, -UR11, UR17, URZ ;  /* 0x000000110b0b7290 */ /* 0x000fce000fffe1ff */
[----:B------:R-:W-:Y:S01]  /*8270*/  UPRMT UR12, UR4, 0x654, UR12 ;  /* 0x00000654040c7896 */ /* 0x000fe2000800000c */
[----:B------:R-:W-:Y:S01]  /*8280*/  UMOV UR10, 0x1 ;  /* 0x00000001000a7882 */ /* 0x000fe20000000000 */
[----:B------:R-:W-:Y:S01]  /*8290*/  UMOV UR8, UR19 ;  /* 0x0000001300087c82 */ /* 0x000fe20008000000 */
[----:B------:R-:W-:Y:S01]  /*82a0*/  UMOV UR9, 0x1 ;  /* 0x0000000100097882 */ /* 0x000fe20000000000 */
[----:B------:R-:W-:-:S08]  /*82b0*/  UMOV UR16, URZ ;  /* 0x000000ff00107c82 */ /* 0x000fd00008000000 */
.L_x_76:
[----:B------:R-:W-:Y:S01]  /*82c0*/  USHF.L.U32 UR4, UR10, 0x1f, URZ ;  /* 0x0000001f0a047899 */ /* 0x000fe200080006ff */
[----:B------:R-:W-:Y:S01]  /*82d0*/  R2UR UR5, R85 ;  /* 0x00000000550572ca */ /* 0x000fe200000e0000 */
[----:B------:R-:W-:-:S04]  /*82e0*/  UIADD3 UR8, UPT, UPT, UR8, -0x1, URZ ;  /* 0xffffffff08087890 */ /* 0x000fc8000fffe0ff */
[----:B-1----:R-:W-:Y:S01]  /*82f0*/  MOV R4, UR4 ;  /* 0x0000000400047c02 */ /* 0x002fe20008000f00 */
[----:B------:R-:W-:-:S03]  /*8300*/  UISETP.LT.AND UP0, UPT, URZ, UR8, UPT ;  /* 0x00000008ff00728c */ /* 0x000fc6000bf01270 */
[----:B------:R-:W1:Y:S01]  /*8310*/  SYNCS.PHASECHK.TRANS64.TRYWAIT P0, [UR14], R4 ;  /* 0x00000004ff0075a7 */ /* 0x000e62000800110e */
[----:B------:R-:W-:Y:S01]  /*8320*/  USEL UR7, URZ, UR8, !UP0 ;  /* 0x00000008ff077287 */ /* 0x000fe2000c000000 */
[----:B-1----:R-:W-:Y:S11]  /*8330*/  @!P0 BRA `(.L_x_74) ;  /* 0x0000007800848947 */ /* 0x002ff60003800000 */
.L_x_159:
[----:B-1----:R-:W1:Y:S01]  /*8340*/  LDTM.x32 R4, tmem[UR5] ;  /* 0x00000005000479ee */ /* 0x002e6200082c0000 */
[----:B--2---:R-:W-:Y:S01]  /*8350*/  ULEA UR4, UR7, UR20, 0x7 ;  /* 0x0000001407047291 */ /* 0x004fe2000f8e38ff */
[----:B------:R-:W-:Y:S01]  /*8360*/  IMAD.MOV.U32 R142, RZ, RZ, -0x1 ;  /* 0xffffffffff8e7424 */ /* 0x000fe200078e00ff */
[----:B------:R-:W-:-:S04]  /*8370*/  R2UR UR5, R89 ;  /* 0x00000000590572ca */ /* 0x000fc800000e0000 */
[----:B------:R-:W-:Y:S02]  /*8380*/  IADD3 R143, PT, PT, -R150, UR4, RZ ;  /* 0x00000004968f7c10 */ /* 0x000fe4000fffe1ff */
[----:B------:R-:W-:Y:S02]  /*8390*/  R2UR UR4, R86 ;  /* 0x00000000560472ca */ /* 0x000fe400000e0000 */
[C---:B------:R-:W-:Y:S02]  /*83a0*/  VIADDMNMX R36, R143.reuse, 0x1f, RZ, !PT ;  /* 0x0000001f8f247846 */ /* 0x040fe400078001ff */
[----:B------:R-:W-:Y:S02]  /*83b0*/  VIADDMNMX R144, R143, 0x5f, RZ, !PT ;  /* 0x0000005f8f907846 */ /* 0x000fe400078001ff */
[--C-:B------:R-:W-:Y:S02]  /*83c0*/  SHF.R.U32.HI R36, RZ, R36, R142.reuse ;  /* 0x00000024ff247219 */ /* 0x100fe4000001168e */
[----:B------:R-:W-:-:S02]  /*83d0*/  SHF.R.U32.HI R144, RZ, R144, R142 ;  /* 0x00000090ff907219 */ /* 0x000fc4000001168e */
[----:B------:R-:W-:Y:S02]  /*83e0*/  R2P PR, R36, 0x7e ;  /* 0x0000007e24007804 */ /* 0x000fe40000000000 */
[----:B------:R-:W-:Y:S01]  /*83f0*/  VIADDMNMX R151, R143, 0x7f, RZ, !PT ;  /* 0x0000007f8f977846 */ /* 0x000fe200078001ff */
[----:B------:R-:W2:Y:S01]  /*8400*/  LDTM.x32 R52, tmem[UR4] ;  /* 0x00000004003479ee */ /* 0x000ea200082c0000 */
[----:B------:R-:W-:Y:S02]  /*8410*/  R2UR UR4, R87 ;  /* 0x00000000570472ca */ /* 0x000fe400000e0000 */
[----:B-1----:R-:W-:Y:S02]  /*8420*/  SEL R101, R5, 0xff800000, P1 ;  /* 0xff80000005657807 */ /* 0x002fe40000800000 */
[----:B------:R-:W-:Y:S02]  /*8430*/  SEL R90, R6, 0xff800000, P2 ;  /* 0xff800000065a7807 */ /* 0x000fe40001000000 */
[----:B------:R-:W-:-:S02]  /*8440*/  SEL R91, R7, 0xff800000, P3 ;  /* 0xff800000075b7807 */ /* 0x000fc40001800000 */
[----:B------:R-:W-:Y:S02]  /*8450*/  SEL R92, R8, 0xff800000, P4 ;  /* 0xff800000085c7807 */ /* 0x000fe40002000000 */
[----:B------:R-:W-:Y:S02]  /*8460*/  SEL R93, R9, 0xff800000, P5 ;  /* 0xff800000095d7807 */ /* 0x000fe40002800000 */
[----:B------:R-:W-:Y:S02]  /*8470*/  SEL R104, R10, 0xff800000, P6 ;  /* 0xff8000000a687807 */ /* 0x000fe40003000000 */
[C---:B------:R-:W-:Y:S02]  /*8480*/  R2P PR, R36.reuse.B1, 0x7f ;  /* 0x0000007f24007804 */ /* 0x040fe40000001000 */
[----:B------:R-:W-:Y:S02]  /*8490*/  LOP3.LUT R5, R36, 0x1, RZ, 0xc0, !PT ;  /* 0x0000000124057812 */ /* 0x000fe400078ec0ff */
[----:B------:R-:W-:-:S02]  /*84a0*/  SHF.R.U32.HI R151, RZ, R151, R142 ;  /* 0x00000097ff977219 */ /* 0x000fc4000001168e */
        /* <DEDUP_REMOVED lines=103> */
[C---:B------:R-:W-:Y:S02]  /*8b20*/  LOP3.LUT P0, RZ, R144.reuse, 0x8000, RZ, 0xc0, !PT ;  /* 0x0000800090ff7812 */ /* 0x040fe4000780c0ff */
[----:B------:R-:W-:Y:S02]  /*8b30*/  SEL R39, R39, 0xff800000, P3 ;  /* 0xff80000027277807 */ /* 0x000fe40001800000 */
[----:B------:R-:W-:Y:S02]  /*8b40*/  SEL R141, R35, 0xff800000, P0 ;  /* 0xff800000238d7807 */ /* 0x000fe40000000000 */
[----:B------:R-:W1:Y:S01]  /*8b50*/  LDTM.x32 R4, tmem[UR4] ;  /* 0x00000004000479ee */ /* 0x000e6200082c0000 */
[----:B------:R-:W-:Y:S02]  /*8b60*/  LOP3.LUT P0, RZ, R144, 0x800000, RZ, 0xc0, !PT ;  /* 0x0080000090ff7812 */ /* 0x000fe4000780c0ff */
[----:B------:R-:W-:-:S02]  /*8b70*/  SEL R40, R40, 0xff800000, P4 ;  /* 0xff80000028287807 */ /* 0x000fc40002000000 */
[----:B------:R-:W-:Y:S02]  /*8b80*/  SEL R43, R43, 0xff800000, P0 ;  /* 0xff8000002b2b7807 */ /* 0x000fe40000000000 */
[----:B------:R-:W-:Y:S02]  /*8b90*/  SEL R41, R41, 0xff800000, P5 ;  /* 0xff80000029297807 */ /* 0x000fe40002800000 */
[----:B------:R-:W-:Y:S02]  /*8ba0*/  SEL R42, R42, 0xff800000, P6 ;  /* 0xff8000002a2a7807 */ /* 0x000fe40003000000 */
[----:B------:R-:W-:Y:S02]  /*8bb0*/  R2P PR, R144.B3, 0x7f ;  /* 0x0000007f90007804 */ /* 0x000fe40000003000 */
[----:B------:R-:W-:-:S03]  /*8bc0*/  R2UR UR4, R87 ;  /* 0x00000000570472ca */ /* 0x000fc600000e0000 */
        /* <DEDUP_REMOVED lines=10> */
[----:B------:R-:W-:Y:S02]  /*8c70*/  LOP3.LUT R44, R151, 0x1, RZ, 0xc0, !PT ;  /* 0x00000001972c7812 */ /* 0x000fe400078ec0ff */
[----:B-1----:R-:W-:-:S02]  /*8c80*/  SEL R5, R5, 0xff800000, P1 ;  /* 0xff80000005057807 */ /* 0x002fc40000800000 */
[----:B------:R-:W-:Y:S02]  /*8c90*/  SEL R6, R6, 0xff800000, P2 ;  /* 0xff80000006067807 */ /* 0x000fe40001000000 */
[----:B------:R-:W-:Y:S02]  /*8ca0*/  SEL R7, R7, 0xff800000, P3 ;  /* 0xff80000007077807 */ /* 0x000fe40001800000 */
[----:B------:R-:W-:Y:S02]  /*8cb0*/  SEL R8, R8, 0xff800000, P4 ;  /* 0xff80000008087807 */ /* 0x000fe40002000000 */
[----:B------:R-:W-:Y:S02]  /*8cc0*/  SEL R9, R9, 0xff800000, P5 ;  /* 0xff80000009097807 */ /* 0x000fe40002800000 */
[----:B------:R-:W-:Y:S02]  /*8cd0*/  SEL R10, R10, 0xff800000, P6 ;  /* 0xff8000000a0a7807 */ /* 0x000fe40003000000 */
[----:B------:R-:W-:-:S02]  /*8ce0*/  R2P PR, R151.B1, 0x7f ;  /* 0x0000007f97007804 */ /* 0x000fc40000001000 */
[----:B------:R-:W-:Y:S02]  /*8cf0*/  FMNMX3 R46, R123, R100, R101, !PT ;  /* 0x000000647b2e7276 */ /* 0x000fe40007800065 */
[----:B------:R-:W-:Y:S02]  /*8d00*/  FMNMX R45, R90, R91, !PT ;  /* 0x0000005b5a2d7209 */ /* 0x000fe40007800000 */
        /* <DEDUP_REMOVED lines=20> */
[----:B------:R-:W-:Y:S02]  /*8e50*/  LOP3.LUT P0, RZ, R151, 0x800000, RZ, 0xc0, !PT ;  /* 0x0080000097ff7812 */ /* 0x000fe4000780c0ff */
[----:B------:R-:W-:-:S02]  /*8e60*/  SEL R24, R24, 0xff800000, P4 ;  /* 0xff80000018187807 */ /* 0x000fc40002000000 */
[----:B------:R-:W-:Y:S02]  /*8e70*/  SEL R27, R27, 0xff800000, P0 ;  /* 0xff8000001b1b7807 */ /* 0x000fe40000000000 */
[----:B------:R-:W-:Y:S02]  /*8e80*/  SEL R25, R25, 0xff800000, P5 ;  /* 0xff80000019197807 */ /* 0x000fe40002800000 */
[----:B------:R-:W-:Y:S02]  /*8e90*/  SEL R26, R26, 0xff800000, P6 ;  /* 0xff8000001a1a7807 */ /* 0x000fe40003000000 */
[----:B------:R-:W-:Y:S02]  /*8ea0*/  R2P PR, R151.B3, 0x7f ;  /* 0x0000007f97007804 */ /* 0x000fe40000003000 */
[----:B------:R-:W-:Y:S02]  /*8eb0*/  FMNMX R44, R92, R93, !PT ;  /* 0x0000005d5c2c7209 */ /* 0x000fe40007800000 */
[----:B------:R-:W-:-:S02]  /*8ec0*/  FMNMX3 R46, R46, R102, R103, !PT ;  /* 0x000000662e2e7276 */ /* 0x000fc40007800067 */
[----:B------:R-:W-:Y:S02]  /*8ed0*/  SEL R28, R28, 0xff800000, P0 ;  /* 0xff8000001c1c7807 */ /* 0x000fe40000000000 */
[----:B------:R-:W-:Y:S02]  /*8ee0*/  ISETP.GT.AND P0, PT, R151, -0x1, PT ;  /* 0xffffffff9700780c */ /* 0x000fe40003f04270 */
        /* <DEDUP_REMOVED lines=48> */
[----:B------:R-:W-:Y:S02]  /*91f0*/  SEL R29, R29, 0xff800000, P1 ;  /* 0xff8000001d1d7807 */ /* 0x000fe40000800000 */
[----:B------:R-:W-:Y:S02]  /*9200*/  SEL R30, R30, 0xff800000, P2 ;  /* 0xff8000001e1e7807 */ /* 0x000fe40001000000 */
[----:B------:R-:W-:Y:S02]  /*9210*/  SEL R31, R31, 0xff800000, P3 ;  /* 0xff8000001f1f7807 */ /* 0x000fe40001800000 */
[----:B------:R-:W-:-:S02]  /*9220*/  FMNMX3 R44, R44, R16, R17, !PT ;  /* 0x000000102c2c7276 */ /* 0x000fc40007800011 */
[----:B------:R-:W-:Y:S02]  /*9230*/  FMNMX3 R151, R151, R18, R19, !PT ;  /* 0x0000001297977276 */ /* 0x000fe40007800013 */
[----:B------:R-:W-:Y:S02]  /*9240*/  FMNMX3 R46, R46, R20, R21, !PT ;  /* 0x000000142e2e7276 */ /* 0x000fe40007800015 */
[----:B------:R-:W-:Y:S02]  /*9250*/  FMNMX3 R45, R45, R22, R23, !PT ;  /* 0x000000162d2d7276 */ /* 0x000fe40007800017 */
[----:B------:R-:W-:Y:S02]  /*9260*/  SEL R35, R35, 0xff800000, !P0 ;  /* 0xff80000023237807 */ /* 0x000fe40004000000 */
[----:B------:R-:W-:Y:S02]  /*9270*/  SEL R32, R32, 0xff800000, P4 ;  /* 0xff80000020207807 */ /* 0x000fe40002000000 */
[----:B------:R-:W-:-:S02]  /*9280*/  SEL R33, R33, 0xff800000, P5 ;  /* 0xff80000021217807 */ /* 0x000fc40002800000 */
[----:B------:R-:W-:Y:S02]  /*9290*/  SEL R34, R34, 0xff800000, P6 ;  /* 0xff80000022227807 */ /* 0x000fe40003000000 */
[----:B------:R-:W-:Y:S02]  /*92a0*/  FMNMX3 R44, R44, R24, R25, !PT ;  /* 0x000000182c2c7276 */ /* 0x000fe40007800019 */
[----:B------:R-:W-:Y:S02]  /*92b0*/  FMNMX3 R151, R151, R26, R27, !PT ;  /* 0x0000001a97977276 */ /* 0x000fe4000780001b */
[----:B------:R-:W-:Y:S02]  /*92c0*/  FMNMX3 R46, R46, R28, R29, !PT ;  /* 0x0000001c2e2e7276 */ /* 0x000fe4000780001d */
[----:B------:R-:W-:Y:S02]  /*92d0*/  FMNMX3 R45, R45, R30, R31, !PT ;  /* 0x0000001e2d2d7276 */ /* 0x000fe4000780001f */
[----:B------:R-:W-:-:S02]  /*92e0*/  FMNMX3 R44, R44, R32, R33, !PT ;  /* 0x000000202c2c7276 */ /* 0x000fc40007800021 */
[----:B------:R-:W-:Y:S02]  /*92f0*/  FMNMX3 R151, R151, R34, R35, !PT ;  /* 0x0000002297977276 */ /* 0x000fe40007800023 */
[----:B------:R-:W-:-:S04]  /*9300*/  FMNMX R45, R46, R45, !PT ;  /* 0x0000002d2e2d7209 */ /* 0x000fc80007800000 */
[----:B------:R-:W-:-:S04]  /*9310*/  FMNMX3 R151, R45, R44, R151, !PT ;  /* 0x0000002c2d977276 */ /* 0x000fc80007800097 */
[----:B------:R-:W-:-:S04]  /*9320*/  FSETP.NEU.AND P0, PT, R151, -INF , PT ;  /* 0xff8000009700780b */ /* 0x000fc80003f0d000 */
[----:B------:R-:W-:Y:S02]  /*9330*/  FSEL R182, R151, RZ, P0 ;  /* 0x000000ff97b67208 */ /* 0x000fe40000000000 */
[----:B------:R-:W-:-:S03]  /*9340*/  ELECT P0, URZ, PT ;  /* 0x0000000000ff782f */ /* 0x000fc60003800000 */
[----:B------:R-:W-:-:S04]  /*9350*/  FADD R180, -R182, R123 ;  /* 0x0000007bb6b47221 */ /* 0x000fc80000000100 */
[----:B---3--:R-:W-:-:S05]  /*9360*/  FMUL R180, R180, UR6 ;  /* 0x00000006b4b47c20 */ /* 0x008fca0008400000 */
[----:B------:R-:W-:Y:S02]  /*9370*/  FSETP.GE.AND P1, PT, R180, -8, PT ;  /* 0xc1000000b400780b */ /* 0x000fe40003f26000 */
[----:B------:R-:W1:Y:S02]  /*9380*/  MUFU.EX2 R180, R180 ;  /* 0x000000b400b47308 */ /* 0x000e640000000800 */
[C---:B------:R-:W-:Y:S02]  /*9390*/  FSEL R182, R123.reuse, R182, P1 ;  /* 0x000000b67bb67208 */ /* 0x040fe40000800000 */
[----:B------:R-:W-:-:S03]  /*93a0*/  FSEL R151, R123, R151, P1 ;  /* 0x000000977b977208 */ /* 0x000fc60000800000 */
[----:B------:R-:W-:-:S04]  /*93b0*/  FFMA R182, -R182, UR6, RZ ;  /* 0x00000006b6b67c23 */ /* 0x000fc800080001ff */
[--C-:B------:R-:W-:Y:S02]  /*93c0*/  FFMA2 R46, R90.F32x2.HI_LO, UR6.F32, R182.reuse.F32 ;  /* 0x000000065a2e7c49 */ /* 0x100fe400092000b6 */
[--C-:B------:R-:W-:Y:S02]  /*93d0*/  FFMA2 R90, R94.F32x2.HI_LO, UR6.F32, R182.reuse.F32 ;  /* 0x000000065e5a7c49 */ /* 0x100fe400092000b6 */
[--C-:B------:R-:W-:Y:S02]  /*93e0*/  FFMA2 R44, R100.F32x2.HI_LO, UR6.F32, R182.reuse.F32 ;  /* 0x00000006642c7c49 */ /* 0x100fe400092000b6 */
[--C-:B------:R-:W-:Y:S01]  /*93f0*/  FFMA2 R48, R92.F32x2.HI_LO, UR6.F32, R182.reuse.F32 ;  /* 0x000000065c307c49 */ /* 0x100fe200092000b6 */
[----:B------:R-:W-:Y:S01]  /*9400*/  MUFU.EX2 R46, R46 ;  /* 0x0000002e002e7308 */ /* 0x000fe20000000800 */
[--C-:B------:R-:W-:Y:S01]  /*9410*/  FFMA2 R94, R98.F32x2.HI_LO, UR6.F32, R182.reuse.F32 ;  /* 0x00000006625e7c49 */ /* 0x100fe200092000b6 */
[----:B-1----:R-:W-:Y:S01]  /*9420*/  FSEL R184, R180, 1, !P1 ;  /* 0x3f800000b4b87808 */ /* 0x002fe20004800000 */
        /* <DEDUP_REMOVED lines=13> */
[----:B------:R-:W1:Y:S01]  /*9500*/  MUFU.EX2 R47, R47 ;  /* 0x0000002f002f7308 */ /* 0x000e620000000800 */
        /* <DEDUP_REMOVED lines=9> */
[----:B------:R-:W2:Y:S01]  /*95a0*/  MUFU.EX2 R49, R49 ;  /* 0x0000003100317308 */ /* 0x000ea20000000800 */
        /* <DEDUP_REMOVED lines=9> */
[----:B------:R-:W3:Y:S01]  /*9640*/  MUFU.EX2 R51, R51 ;  /* 0x0000003300337308 */ /* 0x000ee20000000800 */
[--C-:B------:R-:W-:Y:S02]  /*9650*/  FFMA2 R116, R124.F32x2.HI_LO, UR6.F32, R182.reuse.F32 ;  /* 0x000000067c747c49 */ /* 0x100fe400092000b6 */
[--C-:B------:R-:W-:Y:S02]  /*9660*/  FFMA2 R114, R130.F32x2.HI_LO, UR6.F32, R182.reuse.F32 ;  /* 0x0000000682727c49 */ /* 0x100fe400092000b6 */
[--C-:B------:R-:W-:Y:S02]  /*9670*/  FFMA2 R118, R126.F32x2.HI_LO, UR6.F32, R182.reuse.F32 ;  /* 0x000000067e767c49 */ /* 0x100fe400092000b6 */
[--C-:B------:R-:W-:Y:S01]  /*9680*/  FFMA2 R124, R128.F32x2.HI_LO, UR6.F32, R182.reuse.F32 ;  /* 0x00000006807c7c49 */ /* 0x100fe200092000b6 */
[----:B------:R-:W-:Y:S01]  /*9690*/  MUFU.EX2 R90, R90 ;  /* 0x0000005a005a7308 */ /* 0x000fe20000000800 */
[--C-:B------:R-:W-:Y:S01]  /*96a0*/  FFMA2 R152, R4.F32x2.HI_LO, UR6.F32, R182.reuse.F32 ;  /* 0x0000000604987c49 */ /* 0x100fe200092000b6 */
[----:B------:R-:W-:Y:S01]  /*96b0*/  LOP3.LUT R4, R84, 0x7f, R3, 0xf8, !PT ;  /* 0x0000007f54047812 */ /* 0x000fe200078ef803 */
[--C-:B------:R-:W-:Y:S01]  /*96c0*/  FFMA2 R120, R136.F32x2.HI_LO, UR6.F32, R182.reuse.F32 ;  /* 0x0000000688787c49 */ /* 0x100fe200092000b6 */
[----:B-1----:R-:W-:Y:S01]  /*96d0*/  F2FP.BF16.F32.PACK_AB R5, R47, R46 ;  /* 0x0000002e2f05723e */ /* 0x002fe200000010ff */
[--C-:B------:R-:W-:Y:S01]  /*96e0*/  FFMA2 R126, R134.F32x2.HI_LO, UR6.F32, R182.reuse.F32 ;  /* 0x00000006867e7c49 */ /* 0x100fe200092000b6 */
[----:B------:R-:W-:Y:S01]  /*96f0*/  LEA R4, R4, UR18, 0x2 ;  /* 0x0000001204047c11 */ /* 0x000fe2000f8e10ff */
[--C-:B------:R-:W-:Y:S01]  /*9700*/  FFMA2 R128, R138.F32x2.HI_LO, UR6.F32, R182.reuse.F32 ;  /* 0x000000068a807c49 */ /* 0x100fe200092000b6 */
[----:B------:R-:W1:Y:S01]  /*9710*/  MUFU.EX2 R91, R91 ;  /* 0x0000005b005b7308 */ /* 0x000e620000000800 */
[----:B------:R-:W-:-:S02]  /*9720*/  FFMA2 R130, R140.F32x2.HI_LO, UR6.F32, R182.F32 ;  /* 0x000000068c827c49 */ /* 0x000fc400092000b6 */
[--C-:B------:R-:W-:Y:S01]  /*9730*/  FFMA2 R134, R36.F32x2.HI_LO, UR6.F32, R182.reuse.F32 ;  /* 0x0000000624867c49 */ /* 0x100fe200092000b6 */
[----:B------:R4:W-:Y:S01]  /*9740*/  STS [R4+0x22c], R184 ;  /* 0x00022cb804007388 */ /* 0x0009e20000000800 */
[--C-:B------:R-:W-:Y:S02]  /*9750*/  FFMA2 R136, R38.F32x2.HI_LO, UR6.F32, R182.reuse.F32 ;  /* 0x0000000626887c49 */ /* 0x100fe400092000b6 */
[--C-:B------:R-:W-:Y:S01]  /*9760*/  FFMA2 R138, R40.F32x2.HI_LO, UR6.F32, R182.reuse.F32 ;  /* 0x00000006288a7c49 */ /* 0x100fe200092000b6 */
[----:B------:R-:W-:Y:S01]  /*9770*/  MUFU.EX2 R92, R92 ;  /* 0x0000005c005c7308 */ /* 0x000fe20000000800 */
[--C-:B------:R-:W-:Y:S02]  /*9780*/  FFMA2 R140, R42.F32x2.HI_LO, UR6.F32, R182.reuse.F32 ;  /* 0x000000062a8c7c49 */ /* 0x100fe400092000b6 */
[--C-:B------:R-:W-:Y:S02]  /*9790*/  FFMA2 R142, R142.F32x2.HI_LO, UR6.F32, R182.reuse.F32 ;  /* 0x000000068e8e7c49 */ /* 0x100fe400092000b6 */
[----:B------:R-:W-:-:S02]  /*97a0*/  FFMA2 R144, R144.F32x2.HI_LO, UR6.F32, R182.F32 ;  /* 0x0000000690907c49 */ /* 0x000fc400092000b6 */
[--C-:B------:R-:W-:Y:S01]  /*97b0*/  FFMA2 R146, R146.F32x2.HI_LO, UR6.F32, R182.reuse.F32 ;  /* 0x0000000692927c49 */ /* 0x100fe200092000b6 */
[----:B------:R-:W5:Y:S01]  /*97c0*/  MUFU.EX2 R93, R93 ;  /* 0x0000005d005d7308 */ /* 0x000f620000000800 */
[--C-:B------:R-:W-:Y:S02]  /*97d0*/  FFMA2 R148, R148.F32x2.HI_LO, UR6.F32, R182.reuse.F32 ;  /* 0x0000000694947c49 */ /* 0x100fe400092000b6 */
[--C-:B------:R-:W-:Y:S01]  /*97e0*/  FFMA2 R154, R6.F32x2.HI_LO, UR6.F32, R182.reuse.F32 ;  /* 0x00000006069a7c49 */ /* 0x100fe200092000b6 */
[----:B--2---:R-:W-:Y:S01]  /*97f0*/  F2FP.BF16.F32.PACK_AB R6, R49, R48 ;  /* 0x000000303106723e */ /* 0x004fe200000010ff */
[--C-:B------:R-:W-:Y:S01]  /*9800*/  FFMA2 R156, R8.F32x2.HI_LO, UR6.F32, R182.reuse.F32 ;  /* 0x00000006089c7c49 */ /* 0x100fe200092000b6 */
[----:B---3--:R-:W-:Y:S01]  /*9810*/  F2FP.BF16.F32.PACK_AB R7, R51, R50 ;  /* 0x000000323307723e */ /* 0x008fe200000010ff */
[--C-:B------:R-:W-:Y:S01]  /*9820*/  FFMA2 R158, R10.F32x2.HI_LO, UR6.F32, R182.reuse.F32 ;  /* 0x000000060a9e7c49 */ /* 0x100fe200092000b6 */
[----:B------:R-:W-:Y:S01]  /*9830*/  MUFU.EX2 R94, R94 ;  /* 0x0000005e005e7308 */ /* 0x000fe20000000800 */
[--C-:B------:R-:W-:Y:S01]  /*9840*/  FFMA2 R160, R12.F32x2.HI_LO, UR6.F32, R182.reuse.F32 ;  /* 0x000000060ca07c49 */ /* 0x100fe200092000b6 */
[----:B-1----:R-:W-:Y:S01]  /*9850*/  F2FP.BF16.F32.PACK_AB R8, R91, R90 ;  /* 0x0000005a5b08723e */ /* 0x002fe200000010ff */
[----:B------:R-:W-:-:S02]  /*9860*/  FFMA2 R162, R14.F32x2.HI_LO, UR6.F32, R182.F32 ;  /* 0x000000060ea27c49 */ /* 0x000fc400092000b6 */
[--C-:B------:R-:W-:Y:S01]  /*9870*/  FFMA2 R164, R16.F32x2.HI_LO, UR6.F32, R182.reuse.F32 ;  /* 0x0000000610a47c49 */ /* 0x100fe200092000b6 */
[----:B----4-:R-:W-:Y:S01]  /*9880*/  F2FP.BF16.F32.PACK_AB R4, R45, R44 ;  /* 0x0000002c2d04723e */ /* 0x010fe200000010ff */
[--C-:B------:R-:W-:Y:S01]  /*9890*/  FFMA2 R166, R18.F32x2.HI_LO, UR6.F32, R182.reuse.F32 ;  /* 0x0000000612a67c49 */ /* 0x100fe200092000b6 */
[----:B------:R-:W1:Y:S01]  /*98a0*/  MUFU.EX2 R95, R95 ;  /* 0x0000005f005f7308 */ /* 0x000e620000000800 */
[--C-:B------:R-:W-:Y:S01]  /*98b0*/  FFMA2 R168, R20.F32x2.HI_LO, UR6.F32, R182.reuse.F32 ;  /* 0x0000000614a87c49 */ /* 0x100fe200092000b6 */
[----:B-----5:R-:W-:Y:S01]  /*98c0*/  F2FP.BF16.F32.PACK_AB R9, R93, R92 ;  /* 0x0000005c5d09723e */ /* 0x020fe200000010ff */
        /* <DEDUP_REMOVED lines=9> */
[----:B-1----:R-:W-:-:S07]  /*9960*/  F2FP.BF16.F32.PACK_AB R10, R95, R94 ;  /* 0x0000005e5f0a723e */ /* 0x002fce00000010ff */
[----:B------:R-:W-:Y:S08]  /*9970*/  MUFU.EX2 R98, R98 ;  /* 0x0000006200627308 */ /* 0x000ff00000000800 */
[----:B------:R-:W1:Y:S01]  /*9980*/  MUFU.EX2 R99, R99 ;  /* 0x0000006300637308 */ /* 0x000e620000000800 */
[----:B--2---:R-:W-:-:S07]  /*9990*/  F2FP.BF16.F32.PACK_AB R11, R97, R96 ;  /* 0x00000060610b723e */ /* 0x004fce00000010ff */
[----:B------:R-:W-:Y:S08]  /*99a0*/  MUFU.EX2 R100, R100 ;  /* 0x0000006400647308 */ /* 0x000ff00000000800 */
        /* <DEDUP_REMOVED lines=22> */
[----:B--2---:R-:W-:Y:S01]  /*9b10*/  F2FP.BF16.F32.PACK_AB R19, R113, R112 ;  /* 0x000000707113723e */ /* 0x004fe200000010ff */
[----:B------:R2:W-:Y:S06]  /*9b20*/  BAR.ARV R132, 0x40 ;  /* 0x000100840000751d */ /* 0x0005ec0000002000 */
[----:B------:R-:W-:Y:S01]  /*9b30*/  MUFU.EX2 R54, R54 ;  /* 0x0000003600367308 */ /* 0x000fe20000000800 */
[----:B------:R3:W-:Y:S01]  /*9b40*/  STTM.x16 tmem[UR4], R4 ;  /* 0x00000004000079ed */ /* 0x0007e20008240004 */
[----:B------:R-:W-:-:S06]  /*9b50*/  R2UR UR4, R88 ;  /* 0x00000000580472ca */ /* 0x000fcc00000e0000 */
[----:B------:R-:W4:Y:S01]  /*9b60*/  MUFU.EX2 R55, R55 ;  /* 0x0000003700377308 */ /* 0x000f220000000800 */
[----:B-1----:R-:W-:-:S07]  /*9b70*/  F2FP.BF16.F32.PACK_AB R28, R53, R52 ;  /* 0x00000034351c723e */ /* 0x002fce00000010ff */
[----:B------:R-:W-:Y:S08]  /*9b80*/  MUFU.EX2 R56, R56 ;  /* 0x0000003800387308 */ /* 0x000ff00000000800 */
[----:B------:R-:W1:Y:S01]  /*9b90*/  MUFU.EX2 R57, R57 ;  /* 0x0000003900397308 */ /* 0x000e620000000800 */
[----:B----4-:R-:W-:-:S07]  /*9ba0*/  F2FP.BF16.F32.PACK_AB R29, R55, R54 ;  /* 0x00000036371d723e */ /* 0x010fce00000010ff */
[----:B------:R-:W-:Y:S08]  /*9bb0*/  MUFU.EX2 R58, R58 ;  /* 0x0000003a003a7308 */ /* 0x000ff00000000800 */
        /* <DEDUP_REMOVED lines=39> */
[----:B------:R-:W3:Y:S01]  /*9e30*/  MUFU.EX2 R115, R115 ;  /* 0x0000007300737308 */ /* 0x000ee20000000800 */
[----:B----4-:R-:W-:-:S04]  /*9e40*/  F2FP.BF16.F32.PACK_AB R43, R83, R82 ;  /* 0x00000052532b723e */ /* 0x010fc800000010ff */
[----:B------:R-:W-:Y:S01]  /*9e50*/  STTM.x16 tmem[UR5], R28 ;  /* 0x0000001c000079ed */ /* 0x000fe20008240005 */
[----:B------:R-:W-:Y:S02]  /*9e60*/  R2UR UR5, R122 ;  /* 0x000000007a0572ca */ /* 0x000fe400000e0000 */
[----:B------:R-:W-:Y:S08]  /*9e70*/  MUFU.EX2 R116, R116 ;  /* 0x0000007400747308 */ /* 0x000ff00000000800 */
[----:B------:R-:W1:Y:S01]  /*9e80*/  MUFU.EX2 R117, R117 ;  /* 0x0000007500757308 */ /* 0x000e620000000800 */
[----:B---3--:R-:W-:-:S07]  /*9e90*/  F2FP.BF16.F32.PACK_AB R12, R115, R114 ;  /* 0x00000072730c723e */ /* 0x008fce00000010ff */
[----:B------:R-:W-:Y:S08]  /*9ea0*/  MUFU.EX2 R118, R118 ;  /* 0x0000007600767308 */ /* 0x000ff00000000800 */
[----:B------:R-:W3:Y:S01]  /*9eb0*/  MUFU.EX2 R119, R119 ;  /* 0x0000007700777308 */ /* 0x000ee20000000800 */
[----:B-1----:R-:W-:-:S07]  /*9ec0*/  F2FP.BF16.F32.PACK_AB R13, R117, R116 ;  /* 0x00000074750d723e */ /* 0x002fce00000010ff */
        /* <DEDUP_REMOVED lines=41> */
[----:B-1----:R-:W-:-:S04]  /*a160*/  F2FP.BF16.F32.PACK_AB R27, R149, R148 ;  /* 0x00000094951b723e */ /* 0x002fc800000010ff */
[----:B------:R1:W-:Y:S01]  /*a170*/  STTM.x16 tmem[UR4], R12 ;  /* 0x0000000c000079ed */ /* 0x0003e20008240004 */
[----:B------:R-:W-:Y:S01]  /*a180*/  USHF.L.U32 UR4, UR9, 0x1f, URZ ;  /* 0x0000001f09047899 */ /* 0x000fe200080006ff */
[----:B------:R-:W4:Y:S01]  /*a190*/  FENCE.VIEW.ASYNC.T ;  /* 0x00000000000073c6 */ /* 0x000f220000000200 */
[----:B------:R-:W-:Y:S08]  /*a1a0*/  MUFU.EX2 R154, R154 ;  /* 0x0000009a009a7308 */ /* 0x000ff00000000800 */
[----:B------:R-:W5:Y:S01]  /*a1b0*/  MUFU.EX2 R155, R155 ;  /* 0x0000009b009b7308 */ /* 0x000f620000000800 */
[----:B---3--:R-:W-:-:S07]  /*a1c0*/  F2FP.BF16.F32.PACK_AB R4, R153, R152 ;  /* 0x000000989904723e */ /* 0x008fce00000010ff */
[----:B------:R-:W-:Y:S08]  /*a1d0*/  MUFU.EX2 R156, R156 ;  /* 0x0000009c009c7308 */ /* 0x000ff00000000800 */
[----:B------:R-:W3:Y:S01]  /*a1e0*/  MUFU.EX2 R157, R157 ;  /* 0x0000009d009d7308 */ /* 0x000ee20000000800 */
[----:B-----5:R-:W-:-:S07]  /*a1f0*/  F2FP.BF16.F32.PACK_AB R5, R155, R154 ;  /* 0x0000009a9b05723e */ /* 0x020fce00000010ff */
[----:B------:R-:W-:Y:S08]  /*a200*/  MUFU.EX2 R158, R158 ;  /* 0x0000009e009e7308 */ /* 0x000ff00000000800 */
[----:B------:R-:W5:Y:S01]  /*a210*/  MUFU.EX2 R159, R159 ;  /* 0x0000009f009f7308 */ /* 0x000f620000000800 */
[----:B---3--:R-:W-:-:S07]  /*a220*/  F2FP.BF16.F32.PACK_AB R6, R157, R156 ;  /* 0x0000009c9d06723e */ /* 0x008fce00000010ff */
[----:B------:R-:W-:Y:S01]  /*a230*/  MUFU.EX2 R160, R160 ;  /* 0x000000a000a07308 */ /* 0x000fe20000000800 */
[----:B-1----:R-:W-:Y:S02]  /*a240*/  IMAD.MOV.U32 R20, RZ, RZ, 0x1 ;  /* 0x00000001ff147424 */ /* 0x002fe400078e00ff */
[----:B------:R-:W-:Y:S02]  /*a250*/  IMAD.U32 R21, RZ, RZ, UR4 ;  /* 0x00000004ff157e24 */ /* 0x000fe4000f8e00ff */
[----:B----4-:R2:W-:Y:S03]  /*a260*/  SYNCS.ARRIVE.TRANS64.RED.ART0 RZ, [UR15], R20 ;  /* 0x00000014ffff79a7 */ /* 0x0105e6000850040f */
[----:B------:R-:W1:Y:S01]  /*a270*/  MUFU.EX2 R161, R161 ;  /* 0x000000a100a17308 */ /* 0x000e620000000800 */
[----:B-----5:R-:W-:-:S07]  /*a280*/  F2FP.BF16.F32.PACK_AB R7, R159, R158 ;  /* 0x0000009e9f07723e */ /* 0x020fce00000010ff */
        /* <DEDUP_REMOVED lines=32> */
[----:B-1----:R-:W-:Y:S02]  /*a490*/  F2FP.BF16.F32.PACK_AB R18, R181, R180 ;  /* 0x000000b4b512723e */ /* 0x002fe400000010ff */
[----:B---3--:R-:W-:-:S04]  /*a4a0*/  F2FP.BF16.F32.PACK_AB R19, R183, R182 ;  /* 0x000000b6b713723e */ /* 0x008fc800000010ff */
[----:B------:R2:W-:Y:S01]  /*a4b0*/  STTM.x16 tmem[UR5], R4 ;  /* 0x00000004000079ed */ /* 0x0005e20008240005 */
[----:B------:R-:W1:Y:S02]  /*a4c0*/  FENCE.VIEW.ASYNC.T ;  /* 0x00000000000073c6 */ /* 0x000e640000000200 */
[----:B-1----:R-:W-:Y:S01]  /*a4d0*/  NOP ;  /* 0x0000000000007918 */ /* 0x002fe20000000000 */
[----:B------:R2:W-:Y:S01]  /*a4e0*/  @P0 SYNCS.ARRIVE.TRANS64.RED.ART0 RZ, [UR12], R20 ;  /* 0x00000014ffff09a7 */ /* 0x0005e2000850040c */
[----:B------:R-:W1:Y:S02]  /*a4f0*/  SYNCS.PHASECHK.TRANS64.TRYWAIT P0, [UR13], R21 ;  /* 0x00000015ff0075a7 */ /* 0x000e64000800110d */
[----:B-12---:R-:W-:Y:S05]  /*a500*/  @!P0 BRA `(.L_x_75) ;  /* 0x0000005800308947 */ /* 0x006fea0003800000 */
.L_x_161:
[----:B------:R-:W-:Y:S01]  /*a510*/  MOV R5, UR16 ;  /* 0x0000001000057c02 */ /* 0x000fe20008000f00 */
[----:B-1----:R-:W-:Y:S01]  /*a520*/  FMUL R4, R184, R133 ;  /* 0x00000085b8047220 */ /* 0x002fe20000400000 */
[----:B------:R-:W-:Y:S01]  /*a530*/  FADD2 R46, R46.F32x2.HI_LO, R92.F32x2.HI_LO ;  /* 0x0000005c2e2e724b */ /* 0x000fe20000000000 */
[----:B------:R-:W-:Y:S01]  /*a540*/  UIADD3 UR11, UPT, UPT, UR11, 0x1, URZ ;  /* 0x000000010b0b7890 */ /* 0x000fe2000fffe0ff */
[----:B------:R-:W-:Y:S01]  /*a550*/  FADD2 R48, R48.F32x2.HI_LO, R94.F32x2.HI_LO ;  /* 0x0000005e3030724b */ /* 0x000fe20000000000 */
[----:B------:R-:W-:Y:S01]  /*a560*/  MOV R123, R151 ;  /* 0x00000097007b7202 */ /* 0x000fe20000000f00 */
[----:B------:R-:W-:Y:S01]  /*a570*/  FADD2 R4, R4.F32x2.HI_LO, R44.F32x2.HI_LO ;  /* 0x0000002c0404724b */ /* 0x000fe20000000000 */
[----:B------:R-:W-:Y:S01]  /*a580*/  UISETP.NE.AND UP0, UPT, UR11, -0x1, UPT ;  /* 0xffffffff0b00788c */ /* 0x000fe2000bf05270 */
[----:B------:R-:W-:Y:S01]  /*a590*/  FADD2 R50, R50.F32x2.HI_LO, R96.F32x2.HI_LO ;  /* 0x000000603232724b */ /* 0x000fe20000000000 */
[----:B------:R-:W-:Y:S01]  /*a5a0*/  ULOP3.LUT UR9, UR9, 0x1, URZ, 0x3c, !UPT ;  /* 0x0000000109097892 */ /* 0x000fe2000f8e3cff */
[----:B------:R-:W-:Y:S01]  /*a5b0*/  FADD2 R4, R4.F32x2.HI_LO, R90.F32x2.HI_LO ;  /* 0x0000005a0404724b */ /* 0x000fe20000000000 */
[----:B------:R-:W-:Y:S01]  /*a5c0*/  ULOP3.LUT UR10, UR10, 0x1, URZ, 0x3c, !UPT ;  /* 0x000000010a0a7892 */ /* 0x000fe2000f8e3cff */
[----:B------:R-:W-:-:S02]  /*a5d0*/  FADD2 R46, R46.F32x2.HI_LO, R100.F32x2.HI_LO ;  /* 0x000000642e2e724b */ /* 0x000fc40000000000 */
[----:B------:R-:W-:Y:S02]  /*a5e0*/  FADD2 R48, R48.F32x2.HI_LO, R102.F32x2.HI_LO ;  /* 0x000000663030724b */ /* 0x000fe40000000000 */
[----:B------:R-:W-:Y:S02]  /*a5f0*/  FADD2 R50, R50.F32x2.HI_LO, R104.F32x2.HI_LO ;  /* 0x000000683232724b */ /* 0x000fe40000000000 */
[----:B------:R-:W-:Y:S02]  /*a600*/  FADD2 R4, R4.F32x2.HI_LO, R98.F32x2.HI_LO ;  /* 0x000000620404724b */ /* 0x000fe40000000000 */
[----:B------:R-:W-:Y:S02]  /*a610*/  FADD2 R46, R46.F32x2.HI_LO, R108.F32x2.HI_LO ;  /* 0x0000006c2e2e724b */ /* 0x000fe40000000000 */
[----:B------:R-:W-:Y:S02]  /*a620*/  FADD2 R48, R48.F32x2.HI_LO, R110.F32x2.HI_LO ;  /* 0x0000006e3030724b */ /* 0x000fe40000000000 */
        /* <DEDUP_REMOVED lines=51> */
[----:B------:R-:W-:-:S04]  /*a960*/  FADD2 R4, R4.F32x2.HI_LO, R46.F32x2.HI_LO ;  /* 0x0000002e0404724b */ /* 0x000fc80000000000 */
[----:B------:R-:W-:-:S04]  /*a970*/  FADD2 R4, R4.F32x2.HI_LO, R48.F32x2.HI_LO ;  /* 0x000000300404724b */ /* 0x000fc80000000000 */
[----:B------:R-:W-:Y:S01]  /*a980*/  FADD R133, R4, R5 ;  /* 0x0000000504857221 */ /* 0x000fe20000000000 */
[----:B------:R-:W-:Y:S06]  /*a990*/  BRA.U UP0, `(.L_x_76) ;  /* 0xffffffd900487547 */ /* 0x000fec000b83ffff */
.L_x_73:
[----:B------:R-:W-:-:S04]  /*a9a0*/  UISETP.LT.AND UP0, UPT, UR19, UR17, UPT ;  /* 0x000000111300728c */ /* 0x000fc8000bf01270 */
[----:B------:R-:W-:-:S04]  /*a9b0*/  USEL UR11, UR19, UR17, UP0 ;  /* 0x00000011130b7287 */ /* 0x000fc80008000000 */
[----:B------:R-:W-:-:S09]  /*a9c0*/  UISETP.GE.AND UP0, UPT, UR11, 0x1, UPT ;  /* 0x000000010b00788c */ /* 0x000fd2000bf06270 */
[----:B------:R-:W-:Y:S05]  /*a9d0*/  BRA.U !UP0, `(.L_x_77) ;  /* 0x0000002108487547 */ /* 0x000fea000b800000 */
[----:B------:R-:W2:Y:S01]  /*a9e0*/  S2R R180, SR_TID.X ;  /* 0x0000000000b47919 */ /* 0x000ea20000002100 */
[----:B------:R-:W-:Y:S01]  /*a9f0*/  R2UR UR4, R0 ;  /* 0x00000000000472ca */ /* 0x000fe200000e0000 */
[----:B------:R-:W3:Y:S01]  /*aa00*/  S2UR UR6, SR_CgaCtaId ;  /* 0x00000000000679c3 */ /* 0x000ee20000008800 */
[----:B------:R-:W-:Y:S01]  /*aa10*/  R2UR UR7, R2 ;  /* 0x00000000020772ca */ /* 0x000fe200000e0000 */
[----:B------:R-:W-:Y:S01]  /*aa20*/  UMOV UR12, 0x400 ;  /* 0x00000400000c7882 */ /* 0x000fe20000000000 */
[----:B------:R-:W-:Y:S01]  /*aa30*/  UIADD3 UR14, UPT, UPT, UR21, 0x180, URZ ;  /* 0x00000180150e7890 */ /* 0x000fe2000fffe0ff */
[----:B------:R-:W-:Y:S01]  /*aa40*/  IMAD.MOV.U32 R182, RZ, RZ, R151 ;  /* 0x000000ffffb67224 */ /* 0x000fe200078e0097 */
[----:B------:R-:W-:Y:S01]  /*aa50*/  UIADD3 UR11, UPT, UPT, -UR11, URZ, URZ ;  /* 0x000000ff0b0b7290 */ /* 0x000fe2000fffe1ff */
[----:B------:R-:W4:Y:S01]  /*aa60*/  LDCU UR5, c[0x0][0x600] ;  /* 0x0000c000ff0577ac */ /* 0x000f220008000800 */
[----:B------:R-:W-:-:S05]  /*aa70*/  UMOV UR16, URZ ;  /* 0x000000ff00107c82 */ /* 0x000fca0008000000 */
[----:B------:R-:W-:Y:S02]  /*aa80*/  UISETP.GT.AND UP0, UPT, UR4, 0x3, UPT ;  /* 0x000000030400788c */ /* 0x000fe4000bf04270 */
[----:B------:R-:W-:Y:S02]  /*aa90*/  UPRMT UR14, UR7, 0x654, UR14 ;  /* 0x00000654070e7896 */ /* 0x000fe4000800000e */
[----:B------:R-:W-:-:S06]  /*aaa0*/  USEL UR4, URZ, 0x80, !UP0 ;  /* 0x00000080ff047887 */ /* 0x000fcc000c000000 */
[----:B------:R-:W-:Y:S01]  /*aab0*/  IMAD.U32 R3, RZ, RZ, UR4 ;  /* 0x00000004ff037e24 */ /* 0x000fe2000f8e00ff */
[----:B---3--:R-:W-:-:S04]  /*aac0*/  ULEA UR12, UR6, UR12, 0x18 ;  /* 0x0000000c060c7291 */ /* 0x008fc8000f8ec0ff */
[----:B------:R-:W-:Y:S01]  /*aad0*/  UIADD3 UR13, UPT, UPT, UR12, 0x8, URZ ;  /* 0x000000080c0d7890 */ /* 0x000fe2000fffe0ff */
[----:B--2---:R-:W-:-:S05]  /*aae0*/  IMAD.U32 R179, R180, 0x10000, RZ ;  /* 0x00010000b4b37824 */ /* 0x004fca00078e00ff */
[----:B------:R-:W-:-:S04]  /*aaf0*/  LOP3.LUT R179, R3, 0x600000, R179, 0xf8, !PT ;  /* 0x0060000003b37812 */ /* 0x000fc800078ef8b3 */
[C---:B------:R-:W-:Y:S02]  /*ab00*/  LOP3.LUT R178, R179.reuse, 0x40, RZ, 0xfc, !PT ;  /* 0x00000040b3b27812 */ /* 0x040fe400078efcff */
[C---:B------:R-:W-:Y:S02]  /*ab10*/  LOP3.LUT R177, R179.reuse, 0x70, RZ, 0xfc, !PT ;  /* 0x00000070b3b17812 */ /* 0x040fe400078efcff */
[C---:B------:R-:W-:Y:S02]  /*ab20*/  LOP3.LUT R176, R179.reuse, 0x50, RZ, 0xfc, !PT ;  /* 0x00000050b3b07812 */ /* 0x040fe400078efcff */
[C---:B------:R-:W-:Y:S02]  /*ab30*/  LOP3.LUT R175, R179.reuse, 0x60, RZ, 0xfc, !PT ;  /* 0x00000060b3af7812 */ /* 0x040fe400078efcff */
[----:B----4-:R-:W-:-:S07]  /*ab40*/  LOP3.LUT R174, R179, 0x20, RZ, 0xfc, !PT ;  /* 0x00000020b3ae7812 */ /* 0x010fce00078efcff */
.L_x_80:
[----:B------:R-:W-:Y:S01]  /*ab50*/  UMOV UR7, UR13 ;  /* 0x0000000d00077c82 */ /* 0x000fe20008000000 */
[----:B------:R-:W-:Y:S01]  /*ab60*/  USHF.L.U32 UR4, UR10, 0x1f, URZ ;  /* 0x0000001f0a047899 */ /* 0x000fe200080006ff */
[----:B------:R-:W-:Y:S01]  /*ab70*/  R2UR UR6, R179 ;  /* 0x00000000b30672ca */ /* 0x000fe200000e0000 */
[----:B------:R-:W-:-:S04]  /*ab80*/  @!UP0 UIADD3 UR7, UPT, UPT, UR12, URZ, URZ ;  /* 0x000000ff0c078290 */ /* 0x000fc8000fffe0ff */
[----:B-1----:R-:W-:-:S05]  /*ab90*/  MOV R4, UR4 ;  /* 0x0000000400047c02 */ /* 0x002fca0008000f00 */
[----:B------:R-:W1:Y:S02]  /*aba0*/  SYNCS.PHASECHK.TRANS64.TRYWAIT P0, [UR7+0x160], R4 ;  /* 0x00016004ff0075a7 */ /* 0x000e640008001107 */
[----:B-1----:R-:W-:Y:S05]  /*abb0*/  @!P0 BRA `(.L_x_78) ;  /* 0x0000005000a48947 */ /* 0x002fea0003800000 */
.L_x_163:
[----:B------:R-:W2:Y:S01]  /*abc0*/  LDTM.x32 R100, tmem[UR6] ;  /* 0x00000006006479ee */ /* 0x000ea200082c0000 */
[----:B------:R-:W-:Y:S02]  /*abd0*/  R2UR UR4, R174 ;  /* 0x00000000ae0472ca */ /* 0x000fe400000e0000 */
[----:B------:R-:W-:-:S11]  /*abe0*/  R2UR UR6, R178 ;  /* 0x00000000b20672ca */ /* 0x000fd600000e0000 */
[----:B------:R-:W3:Y:S01]  /*abf0*/  LDTM.x32 R68, tmem[UR4] ;  /* 0x00000004004479ee */ /* 0x000ee200082c0000 */
[----:B------:R-:W-:Y:S01]  /*ac00*/  R2UR UR4, R175 ;  /* 0x00000000af0472ca */ /* 0x000fe200000e0000 */
[----:B------:R-:W4:Y:S01]  /*ac10*/  LDTM.x32 R36, tmem[UR6] ;  /* 0x00000006002479ee */ /* 0x000f2200082c0000 */
[----:B------:R-:W-:Y:S02]  /*ac20*/  R2UR UR6, R176 ;  /* 0x00000000b00672ca */ /* 0x000fe400000e0000 */
[----:B--2---:R-:W-:Y:S02]  /*ac30*/  FMNMX3 R136, R182, R100, R101, !PT ;  /* 0x00000064b6887276 */ /* 0x004fe40007800065 */
[----:B------:R-:W-:Y:S02]  /*ac40*/  FMNMX R135, R102, R103, !PT ;  /* 0x0000006766877209 */ /* 0x000fe40007800000 */
[----:B------:R-:W-:-:S05]  /*ac50*/  FMNMX R134, R104, R105, !PT ;  /* 0x0000006968867209 */ /* 0x000fca0007800000 */
[----:B-1----:R-:W1:Y:S01]  /*ac60*/  LDTM.x32 R4, tmem[UR4] ;  /* 0x00000004000479ee */ /* 0x002e6200082c0000 */
[----:B------:R-:W-:Y:S02]  /*ac70*/  FMNMX R181, R106, R107, !PT ;  /* 0x0000006b6ab57209 */ /* 0x000fe40007800000 */
        /* <DEDUP_REMOVED lines=12> */
[----:B---3--:R-:W-:Y:S02]  /*ad40*/  FMNMX3 R136, R136, R68, R69, !PT ;  /* 0x0000004488887276 */ /* 0x008fe40007800045 */
        /* <DEDUP_REMOVED lines=15> */
[----:B----4-:R-:W-:-:S02]  /*ae40*/  FMNMX3 R136, R136, R36, R37, !PT ;  /* 0x0000002488887276 */ /* 0x010fc40007800025 */
        /* <DEDUP_REMOVED lines=15> */
[----:B-1----:R-:W-:Y:S02]  /*af40*/  FMNMX3 R136, R136, R4, R5, !PT ;  /* 0x0000000488887276 */ /* 0x002fe40007800005 */
        /* <DEDUP_REMOVED lines=15> */
[----:B------:R-:W-:Y:S02]  /*b040*/  FMNMX R135, R136, R135, !PT ;  /* 0x0000008788877209 */ /* 0x000fe40007800000 */
[----:B------:R-:W-:Y:S02]  /*b050*/  R2UR UR4, R178 ;  /* 0x00000000b20472ca */ /* 0x000fe400000e0000 */
[----:B------:R-:W-:-:S04]  /*b060*/  FMNMX3 R181, R135, R134, R181, !PT ;  /* 0x0000008687b57276 */ /* 0x000fc800078000b5 */
[----:B------:R-:W-:-:S04]  /*b070*/  FSETP.NEU.AND P0, PT, R181, -INF , PT ;  /* 0xff800000b500780b */ /* 0x000fc80003f0d000 */
[----:B------:R-:W-:Y:S02]  /*b080*/  FSEL R150, R181, RZ, P0 ;  /* 0x000000ffb5967208 */ /* 0x000fe40000000000 */
[----:B------:R-:W-:-:S03]  /*b090*/  ELECT P0, URZ, PT ;  /* 0x0000000000ff782f */ /* 0x000fc60003800000 */
[----:B------:R-:W-:-:S04]  /*b0a0*/  FADD R183, -R150, R182 ;  /* 0x000000b696b77221 */ /* 0x000fc80000000100 */
[----:B------:R-:W-:-:S05]  /*b0b0*/  FMUL R183, R183, UR5 ;  /* 0x00000005b7b77c20 */ /* 0x000fca0008400000 */
[----:B------:R-:W-:Y:S02]  /*b0c0*/  FSETP.GE.AND P1, PT, R183, -8, PT ;  /* 0xc1000000b700780b */ /* 0x000fe40003f26000 */
[----:B------:R-:W1:Y:S02]  /*b0d0*/  MUFU.EX2 R183, R183 ;  /* 0x000000b700b77308 */ /* 0x000e640000000800 */
[----:B------:R-:W-:-:S05]  /*b0e0*/  FSEL R150, R182, R150, P1 ;  /* 0x00000096b6967208 */ /* 0x000fca0000800000 */
[----:B------:R-:W-:-:S04]  /*b0f0*/  FFMA R150, -R150, UR5, RZ ;  /* 0x0000000596967c23 */ /* 0x000fc800080001ff */
[--C-:B------:R-:W-:Y:S02]  /*b100*/  FFMA2 R154, R14.F32x2.HI_LO, UR5.F32, R150.reuse.F32 ;  /* 0x000000050e9a7c49 */ /* 0x100fe40009200096 */
[--C-:B------:R-:W-:Y:S02]  /*b110*/  FFMA2 R156, R16.F32x2.HI_LO, UR5.F32, R150.reuse.F32 ;  /* 0x00000005109c7c49 */ /* 0x100fe40009200096 */
[--C-:B------:R-:W-:Y:S02]  /*b120*/  FFMA2 R16, R80.F32x2.HI_LO, UR5.F32, R150.reuse.F32 ;  /* 0x0000000550107c49 */ /* 0x100fe40009200096 */
[--C-:B------:R-:W-:Y:S01]  /*b130*/  FFMA2 R14, R82.F32x2.HI_LO, UR5.F32, R150.reuse.F32 ;  /* 0x00000005520e7c49 */ /* 0x100fe20009200096 */
[----:B-1----:R-:W-:Y:S01]  /*b140*/  FSEL R183, R183, 1, !P1 ;  /* 0x3f800000b7b77808 */ /* 0x002fe20004800000 */
[--C-:B------:R-:W-:Y:S01]  /*b150*/  FFMA2 R144, R6.F32x2.HI_LO, UR5.F32, R150.reuse.F32 ;  /* 0x0000000506907c49 */ /* 0x100fe20009200096 */
[----:B------:R-:W-:Y:S01]  /*b160*/  FMNMX R16, R16, -127, !PT ;  /* 0xc2fe000010107809 */ /* 0x000fe20007800000 */
        /* <DEDUP_REMOVED lines=20> */
[----:B------:R-:W-:Y:S01]  /*b2b0*/  FADD2.RM R172, R16.F32x2.HI_LO, 12582912 ;  /* 0x4b40000010ac744b */ /* 0x000fe20000204000 */
[----:B------:R-:W-:Y:S01]  /*b2c0*/  FMNMX R13, R13, -127, !PT ;  /* 0xc2fe00000d0d7809 */ /* 0x000fe20007800000 */
[----:B------:R-:W-:Y:S01]  /*b2d0*/  FADD2.RM R30, R14.F32x2.HI_LO, 12582912 ;  /* 0x4b4000000e1e744b */ /* 0x000fe20000204000 */
[----:B------:R-:W-:Y:S01]  /*b2e0*/  FMNMX R10, R10, -127, !PT ;  /* 0xc2fe00000a0a7809 */ /* 0x000fe20007800000 */
[--C-:B------:R-:W-:Y:S01]  /*b2f0*/  FFMA2 R4, R66.F32x2.HI_LO, UR5.F32, R150.reuse.F32 ;  /* 0x0000000542047c49 */ /* 0x100fe20009200096 */
[----:B------:R-:W-:Y:S01]  /*b300*/  FMNMX R11, R11, -127, !PT ;  /* 0xc2fe00000b0b7809 */ /* 0x000fe20007800000 */
[--C-:B------:R-:W-:Y:S01]  /*b310*/  FFMA2 R22, R22.F32x2.HI_LO, UR5.F32, R150.reuse.F32 ;  /* 0x0000000516167c49 */ /* 0x100fe20009200096 */
[----:B------:R-:W-:Y:S01]  /*b320*/  MUFU.EX2 R142, R142 ;  /* 0x0000008e008e7308 */ /* 0x000fe20000000800 */
[----:B------:R-:W-:-:S02]  /*b330*/  FFMA2 R48, R20.F32x2.HI_LO, UR5.F32, R150.F32 ;  /* 0x0000000514307c49 */ /* 0x000fc40009200096 */
[--C-:B------:R-:W-:Y:S02]  /*b340*/  FFMA2 R98, R32.F32x2.HI_LO, UR5.F32, R150.reuse.F32 ;  /* 0x0000000520627c49 */ /* 0x100fe40009200096 */
[----:B------:R-:W-:Y:S02]  /*b350*/  FADD2.RM R20, R6.F32x2.HI_LO, 12582912 ;  /* 0x4b4000000614744b */ /* 0x000fe40000204000 */
[----:B------:R-:W-:Y:S01]  /*b360*/  FADD2 R32, R172.F32x2.HI_LO, -12582912 ;  /* 0xcb400000ac20744b */ /* 0x000fe20000200000 */
[----:B------:R-:W-:Y:S01]  /*b370*/  MUFU.EX2 R96, R22 ;  /* 0x0000001600607308 */ /* 0x000fe20000000800 */
[----:B------:R-:W-:Y:S02]  /*b380*/  FADD2 R170, R30.F32x2.HI_LO, -12582912 ;  /* 0xcb4000001eaa744b */ /* 0x000fe40000200000 */
[--C-:B------:R-:W-:Y:S01]  /*b390*/  FFMA2 R134, R36.F32x2.HI_LO, UR5.F32, R150.reuse.F32 ;  /* 0x0000000524867c49 */ /* 0x100fe20009200096 */
[----:B------:R-:W-:Y:S01]  /*b3a0*/  FMNMX R36, R4, -127, !PT ;  /* 0xc2fe000004247809 */ /* 0x000fe20007800000 */
[--C-:B------:R-:W-:Y:S01]  /*b3b0*/  FFMA2 R100, R100.F32x2.HI_LO, UR5.F32, R150.reuse.F32 ;  /* 0x0000000564647c49 */ /* 0x100fe20009200096 */
[----:B------:R-:W-:Y:S01]  /*b3c0*/  FMNMX R37, R5, -127, !PT ;  /* 0xc2fe000005257809 */ /* 0x000fe20007800000 */
[--C-:B------:R-:W-:Y:S01]  /*b3d0*/  FFMA2 R102, R102.F32x2.HI_LO, UR5.F32, R150.reuse.F32 ;  /* 0x0000000566667c49 */ /* 0x100fe20009200096 */
[----:B------:R1:W-:Y:S01]  /*b3e0*/  MUFU.EX2 R97, R23 ;  /* 0x0000001700617308 */ /* 0x0003e20000000800 */
        /* <DEDUP_REMOVED lines=51> */
[----:B-1----:R-:W-:Y:S02]  /*b720*/  FADD2.RM R22, R8.F32x2.HI_LO, 12582912 ;  /* 0x4b4000000816744b */ /* 0x002fe40000204000 */
[----:B------:R-:W-:-:S02]  /*b730*/  FFMA2 R150, R34.F32x2.HI_LO, UR5.F32, R150.F32 ;  /* 0x0000000522967c49 */ /* 0x000fc40009200096 */
[----:B------:R-:W-:Y:S02]  /*b740*/  IMAD.MOV.U32 R34, RZ, RZ, 0x3d9df09d ;  /* 0x3d9df09dff227424 */ /* 0x000fe400078e00ff */
[----:B------:R-:W-:Y:S01]  /*b750*/  FADD2 R160, R20.F32x2.HI_LO, -12582912 ;  /* 0xcb40000014a0744b */ /* 0x000fe20000200000 */
[----:B------:R-:W-:Y:S01]  /*b760*/  MUFU.EX2 R110, R110 ;  /* 0x0000006e006e7308 */ /* 0x000fe20000000800 */
[----:B------:R-:W-:Y:S02]  /*b770*/  FADD2 R32, R16.F32x2.HI_LO, -R32.F32x2.HI_LO ;  /* 0x800000201020724b */ /* 0x000fe40000000000 */
[----:B------:R-:W-:Y:S02]  /*b780*/  FADD2.RM R28, R168.F32x2.HI_LO, 12582912 ;  /* 0x4b400000a81c744b */ /* 0x000fe40000204000 */
[----:B------:R-:W-:Y:S02]  /*b790*/  FADD2 R170, R14.F32x2.HI_LO, -R170.F32x2.HI_LO ;  /* 0x800000aa0eaa724b */ /* 0x000fe40000000000 */
[----:B------:R-:W-:Y:S01]  /*b7a0*/  FADD2.RM R26, R12.F32x2.HI_LO, 12582912 ;  /* 0x4b4000000c1a744b */ /* 0x000fe20000204000 */
[----:B------:R-:W-:Y:S01]  /*b7b0*/  MUFU.EX2 R111, R111 ;  /* 0x0000006f006f7308 */ /* 0x000fe20000000800 */
[----:B------:R-:W-:-:S02]  /*b7c0*/  FADD2.RM R24, R10.F32x2.HI_LO, 12582912 ;  /* 0x4b4000000a18744b */ /* 0x000fc40000204000 */
[----:B------:R-:W-:Y:S02]  /*b7d0*/  FADD2 R162, R22.F32x2.HI_LO, -12582912 ;  /* 0xcb40000016a2744b */ /* 0x000fe40000200000 */
[----:B------:R-:W-:Y:S02]  /*b7e0*/  FADD2.RM R158, R36.F32x2.HI_LO, 12582912 ;  /* 0x4b400000249e744b */ /* 0x000fe40000204000 */
[----:B------:R-:W-:Y:S01]  /*b7f0*/  FADD2 R160, R6.F32x2.HI_LO, -R160.F32x2.HI_LO ;  /* 0x800000a006a0724b */ /* 0x000fe20000000000 */
[----:B------:R-:W-:Y:S01]  /*b800*/  MUFU.EX2 R112, R112 ;  /* 0x0000007000707308 */ /* 0x000fe20000000800 */
[----:B------:R-:W-:Y:S02]  /*b810*/  FADD2 R14, R28.F32x2.HI_LO, -12582912 ;  /* 0xcb4000001c0e744b */ /* 0x000fe40000200000 */
[-C--:B------:R-:W-:Y:S02]  /*b820*/  FFMA2 R6, R32.F32x2.HI_LO, R34.reuse.F32, 0.22756439447402954102 ;  /* 0x3e6906a420067449 */ /* 0x080fe40001200022 */
[----:B------:R-:W-:-:S02]  /*b830*/  FFMA2 R4, R170.F32x2.HI_LO, R34.F32, 0.22756439447402954102 ;  /* 0x3e6906a4aa047449 */ /* 0x000fc40001200022 */
[----:B------:R-:W-:Y:S01]  /*b840*/  FADD2 R166, R26.F32x2.HI_LO, -12582912 ;  /* 0xcb4000001aa6744b */ /* 0x000fe20000200000 */
[----:B------:R-:W1:Y:S01]  /*b850*/  MUFU.EX2 R113, R113 ;  /* 0x0000007100717308 */ /* 0x000e620000000800 */
[----:B------:R-:W-:Y:S02]  /*b860*/  FADD2 R164, R24.F32x2.HI_LO, -12582912 ;  /* 0xcb40000018a4744b */ /* 0x000fe40000200000 */
[----:B------:R-:W-:Y:S02]  /*b870*/  FADD2 R162, R8.F32x2.HI_LO, -R162.F32x2.HI_LO ;  /* 0x800000a208a2724b */ /* 0x000fe40000000000 */
[----:B------:R-:W-:Y:S02]  /*b880*/  FADD2 R8, R158.F32x2.HI_LO, -12582912 ;  /* 0xcb4000009e08744b */ /* 0x000fe40000200000 */
[----:B------:R-:W-:Y:S01]  /*b890*/  FADD2 R168, R168.F32x2.HI_LO, -R14.F32x2.HI_LO ;  /* 0x8000000ea8a8724b */ /* 0x000fe20000000000 */
[----:B------:R-:W-:Y:S01]  /*b8a0*/  MUFU.EX2 R114, R114 ;  /* 0x0000007200727308 */ /* 0x000fe20000000800 */
[----:B------:R-:W-:-:S02]  /*b8b0*/  FFMA2 R6, R6.F32x2.HI_LO, R32.F32x2.HI_LO, 0.69514614343643188477 ;  /* 0x3f31f51906067449 */ /* 0x000fc40000200020 */
[----:B------:R-:W-:Y:S02]  /*b8c0*/  FFMA2 R4, R4.F32x2.HI_LO, R170.F32x2.HI_LO, 0.69514614343643188477 ;  /* 0x3f31f51904047449 */ /* 0x000fe400002000aa */
[----:B------:R-:W-:Y:S02]  /*b8d0*/  FADD2 R166, R12.F32x2.HI_LO, -R166.F32x2.HI_LO ;  /* 0x800000a60ca6724b */ /* 0x000fe40000000000 */
[----:B------:R-:W-:Y:S01]  /*b8e0*/  FADD2 R164, R10.F32x2.HI_LO, -R164.F32x2.HI_LO ;  /* 0x800000a40aa4724b */ /* 0x000fe20000000000 */
[----:B------:R-:W2:Y:S01]  /*b8f0*/  MUFU.EX2 R115, R115 ;  /* 0x0000007300737308 */ /* 0x000ea20000000800 */
[----:B------:R-:W-:Y:S01]  /*b900*/  FADD2 R36, R36.F32x2.HI_LO, -R8.F32x2.HI_LO ;  /* 0x800000082424724b */ /* 0x000fe20000000000 */
[----:B-1----:R-:W-:Y:S01]  /*b910*/  F2FP.BF16.F32.PACK_AB R10, R113, R112 ;  /* 0x00000070710a723e */ /* 0x002fe200000010ff */
[----:B------:R-:W-:Y:S02]  /*b920*/  FFMA2 R32, R6.F32x2.HI_LO, R32.F32x2.HI_LO, 1 ;  /* 0x3f80000006207449 */ /* 0x000fe40000200020 */
[----:B------:R-:W-:-:S02]  /*b930*/  FFMA2 R170, R4.F32x2.HI_LO, R170.F32x2.HI_LO, 1 ;  /* 0x3f80000004aa7449 */ /* 0x000fc400002000aa */
[-C--:B------:R-:W-:Y:S01]  /*b940*/  FFMA2 R8, R168.F32x2.HI_LO, R34.reuse.F32, 0.22756439447402954102 ;  /* 0x3e6906a4a8087449 */ /* 0x080fe20001200022 */
[----:B------:R-:W-:Y:S01]  /*b950*/  MUFU.EX2 R116, R116 ;  /* 0x0000007400747308 */ /* 0x000fe20000000800 */
[-C--:B------:R-:W-:Y:S02]  /*b960*/  FFMA2 R6, R166.F32x2.HI_LO, R34.reuse.F32, 0.22756439447402954102 ;  /* 0x3e6906a4a6067449 */ /* 0x080fe40001200022 */
[----:B------:R-:W-:Y:S02]  /*b970*/  IMAD R172, R172, 0x800000, R32 ;  /* 0x00800000acac7824 */ /* 0x000fe400078e0220 */
[----:B------:R-:W-:Y:S02]  /*b980*/  FFMA2 R4, R164.F32x2.HI_LO, R34.F32, 0.22756439447402954102 ;  /* 0x3e6906a4a4047449 */ /* 0x000fe40001200022 */
[----:B------:R-:W-:Y:S02]  /*b990*/  IMAD R173, R173, 0x800000, R33 ;  /* 0x00800000adad7824 */ /* 0x000fe400078e0221 */
[----:B------:R-:W-:-:S02]  /*b9a0*/  FFMA2 R8, R8.F32x2.HI_LO, R168.F32x2.HI_LO, 0.69514614343643188477 ;  /* 0x3f31f51908087449 */ /* 0x000fc400002000a8 */
[----:B------:R-:W-:Y:S02]  /*b9b0*/  IMAD R170, R30, 0x800000, R170 ;  /* 0x008000001eaa7824 */ /* 0x000fe400078e02aa */
[----:B------:R-:W-:Y:S01]  /*b9c0*/  FFMA2 R6, R6.F32x2.HI_LO, R166.F32x2.HI_LO, 0.69514614343643188477 ;  /* 0x3f31f51906067449 */ /* 0x000fe200002000a6 */
[----:B------:R-:W1:Y:S01]  /*b9d0*/  MUFU.EX2 R117, R117 ;  /* 0x0000007500757308 */ /* 0x000e620000000800 */
[----:B------:R-:W-:Y:S01]  /*b9e0*/  FFMA2 R4, R4.F32x2.HI_LO, R164.F32x2.HI_LO, 0.69514614343643188477 ;  /* 0x3f31f51904047449 */ /* 0x000fe200002000a4 */
[----:B--2---:R-:W-:Y:S01]  /*b9f0*/  F2FP.BF16.F32.PACK_AB R11, R115, R114 ;  /* 0x00000072730b723e */ /* 0x004fe200000010ff */
[----:B------:R-:W-:Y:S01]  /*ba00*/  FFMA2 R168, R8.F32x2.HI_LO, R168.F32x2.HI_LO, 1 ;  /* 0x3f80000008a87449 */ /* 0x000fe200002000a8 */
[----:B------:R-:W-:Y:S01]  /*ba10*/  LOP3.LUT R8, R3, 0x7f, R180, 0xf8, !PT ;  /* 0x0000007f03087812 */ /* 0x000fe200078ef8b4 */
[----:B------:R-:W-:Y:S01]  /*ba20*/  FFMA2 R166, R6.F32x2.HI_LO, R166.F32x2.HI_LO, 1 ;  /* 0x3f80000006a67449 */ /* 0x000fe200002000a6 */
[----:B------:R-:W-:Y:S01]  /*ba30*/  F2FP.BF16.F32.PACK_AB R9, R111, R110 ;  /* 0x0000006e6f09723e */ /* 0x000fe200000010ff */
[----:B------:R-:W-:Y:S01]  /*ba40*/  FFMA2 R164, R4.F32x2.HI_LO, R164.F32x2.HI_LO, 1 ;  /* 0x3f80000004a47449 */ /* 0x000fe200002000a4 */
[----:B------:R-:W-:Y:S01]  /*ba50*/  MUFU.EX2 R118, R118 ;  /* 0x0000007600767308 */ /* 0x000fe20000000800 */
[-C--:B------:R-:W-:Y:S01]  /*ba60*/  FFMA2 R6, R162.F32x2.HI_LO, R34.reuse.F32, 0.22756439447402954102 ;  /* 0x3e6906a4a2067449 */ /* 0x080fe20001200022 */
[----:B------:R-:W-:Y:S01]  /*ba70*/  LEA R8, R8, UR12, 0x2 ;  /* 0x0000000c08087c11 */ /* 0x000fe2000f8e10ff */
[----:B------:R-:W-:-:S02]  /*ba80*/  FFMA2 R4, R160.F32x2.HI_LO, R34.F32, 0.22756439447402954102 ;  /* 0x3e6906a4a0047449 */ /* 0x000fc40001200022 */
[----:B------:R-:W-:Y:S02]  /*ba90*/  IMAD R171, R31, 0x800000, R171 ;  /* 0x008000001fab7824 */ /* 0x000fe400078e02ab */
[----:B------:R-:W-:Y:S02]  /*baa0*/  FFMA2 R6, R6.F32x2.HI_LO, R162.F32x2.HI_LO, 0.69514614343643188477 ;  /* 0x3f31f51906067449 */ /* 0x000fe400002000a2 */
[----:B------:R-:W-:Y:S02]  /*bab0*/  IMAD R168, R28, 0x800000, R168 ;  /* 0x008000001ca87824 */ /* 0x000fe400078e02a8 */
[----:B------:R-:W-:Y:S01]  /*bac0*/  FFMA2 R4, R4.F32x2.HI_LO, R160.F32x2.HI_LO, 0.69514614343643188477 ;  /* 0x3f31f51904047449 */ /* 0x000fe200002000a0 */
[----:B------:R-:W2:Y:S01]  /*bad0*/  MUFU.EX2 R119, R119 ;  /* 0x0000007700777308 */ /* 0x000ea20000000800 */
[----:B------:R-:W-:Y:S01]  /*bae0*/  FFMA2 R34, R36.F32x2.HI_LO, R34.F32, 0.22756439447402954102 ;  /* 0x3e6906a424227449 */ /* 0x000fe20001200022 */
[----:B------:R3:W-:Y:S01]  /*baf0*/  STS [R8+0x22c], R183 ;  /* 0x00022cb708007388 */ /* 0x0007e20000000800 */
[----:B------:R-:W-:Y:S01]  /*bb00*/  FFMA2 R162, R6.F32x2.HI_LO, R162.F32x2.HI_LO, 1 ;  /* 0x3f80000006a27449 */ /* 0x000fe200002000a2 */
[----:B------:R-:W-:Y:S01]  /*bb10*/  F2FP.BF16.F32.PACK_AB R6, R105, R104 ;  /* 0x000000686906723e */ /* 0x000fe200000010ff */
[----:B------:R-:W-:Y:S01]  /*bb20*/  FFMA2 R160, R4.F32x2.HI_LO, R160.F32x2.HI_LO, 1 ;  /* 0x3f80000004a07449 */ /* 0x000fe200002000a0 */
[----:B------:R-:W-:Y:S01]  /*bb30*/  F2FP.BF16.F32.PACK_AB R4, R101, R100 ;  /* 0x000000646504723e */ /* 0x000fe200000010ff */
[----:B------:R-:W-:Y:S01]  /*bb40*/  FFMA2 R34, R34.F32x2.HI_LO, R36.F32x2.HI_LO, 0.69514614343643188477 ;  /* 0x3f31f51922227449 */ /* 0x000fe20000200024 */
[----:B------:R-:W-:Y:S01]  /*bb50*/  MUFU.EX2 R120, R120 ;  /* 0x0000007800787308 */ /* 0x000fe20000000800 */
[----:B------:R-:W-:Y:S01]  /*bb60*/  F2FP.BF16.F32.PACK_AB R5, R103, R102 ;  /* 0x000000666705723e */ /* 0x000fe200000010ff */
[----:B------:R-:W-:Y:S01]  /*bb70*/  IMAD R169, R29, 0x800000, R169 ;  /* 0x008000001da97824 */ /* 0x000fe200078e02a9 */
[----:B------:R-:W-:Y:S01]  /*bb80*/  F2FP.BF16.F32.PACK_AB R7, R107, R106 ;  /* 0x0000006a6b07723e */ /* 0x000fe200000010ff */
[----:B------:R-:W-:Y:S01]  /*bb90*/  FFMA2 R34, R34.F32x2.HI_LO, R36.F32x2.HI_LO, 1 ;  /* 0x3f80000022227449 */ /* 0x000fe20000200024 */
[----:B-1----:R-:W-:Y:S01]  /*bba0*/  F2FP.BF16.F32.PACK_AB R12, R117, R116 ;  /* 0x00000074750c723e */ /* 0x002fe200000010ff */
[----:B------:R-:W-:Y:S01]  /*bbb0*/  IMAD R166, R26, 0x800000, R166 ;  /* 0x008000001aa67824 */ /* 0x000fe200078e02a6 */
[----:B------:R-:W-:Y:S01]  /*bbc0*/  F2FP.BF16.F32.PACK_AB R42, R169, R168 ;  /* 0x000000a8a92a723e */ /* 0x000fe200000010ff */
[----:B------:R-:W1:Y:S01]  /*bbd0*/  MUFU.EX2 R121, R121 ;  /* 0x0000007900797308 */ /* 0x000e620000000800 */
[----:B--2---:R-:W-:Y:S01]  /*bbe0*/  F2FP.BF16.F32.PACK_AB R13, R119, R118 ;  /* 0x00000076770d723e */ /* 0x004fe200000010ff */
[----:B------:R-:W-:-:S02]  /*bbf0*/  IMAD R167, R27, 0x800000, R167 ;  /* 0x008000001ba77824 */ /* 0x000fc400078e02a7 */
[----:B------:R-:W-:Y:S02]  /*bc00*/  IMAD R164, R24, 0x800000, R164 ;  /* 0x0080000018a47824 */ /* 0x000fe400078e02a4 */
[----:B------:R-:W-:Y:S01]  /*bc10*/  IMAD R165, R25, 0x800000, R165 ;  /* 0x0080000019a57824 */ /* 0x000fe200078e02a5 */
[----:B------:R-:W-:Y:S01]  /*bc20*/  F2FP.BF16.F32.PACK_AB R43, R167, R166 ;  /* 0x000000a6a72b723e */ /* 0x000fe200000010ff */
[----:B------:R-:W-:Y:S01]  /*bc30*/  MUFU.EX2 R122, R122 ;  /* 0x0000007a007a7308 */ /* 0x000fe20000000800 */
[----:B------:R-:W-:Y:S01]  /*bc40*/  IMAD R162, R22, 0x800000, R162 ;  /* 0x0080000016a27824 */ /* 0x000fe200078e02a2 */
[----:B---3--:R-:W-:Y:S01]  /*bc50*/  F2FP.BF16.F32.PACK_AB R8, R109, R108 ;  /* 0x0000006c6d08723e */ /* 0x008fe200000010ff */
[----:B------:R-:W-:Y:S02]  /*bc60*/  IMAD R163, R23, 0x800000, R163 ;  /* 0x0080000017a37824 */ /* 0x000fe400078e02a3 */
[----:B------:R-:W-:-:S03]  /*bc70*/  IMAD R160, R20, 0x800000, R160 ;  /* 0x0080000014a07824 */ /* 0x000fc600078e02a0 */
[----:B------:R-:W2:Y:S01]  /*bc80*/  MUFU.EX2 R123, R123 ;  /* 0x0000007b007b7308 */ /* 0x000ea20000000800 */
[----:B-1----:R-:W-:Y:S01]  /*bc90*/  F2FP.BF16.F32.PACK_AB R14, R121, R120 ;  /* 0x00000078790e723e */ /* 0x002fe200000010ff */
[----:B------:R-:W-:Y:S02]  /*bca0*/  IMAD R161, R21, 0x800000, R161 ;  /* 0x0080000015a17824 */ /* 0x000fe400078e02a1 */
[----:B------:R-:W-:Y:S01]  /*bcb0*/  IMAD R158, R158, 0x800000, R34 ;  /* 0x008000009e9e7824 */ /* 0x000fe200078e0222 */
[----:B------:R-:W-:Y:S01]  /*bcc0*/  F2FP.BF16.F32.PACK_AB R34, R173, R172 ;  /* 0x000000acad22723e */ /* 0x000fe200000010ff */
[----:B------:R-:W-:Y:S01]  /*bcd0*/  IMAD R159, R159, 0x800000, R35 ;  /* 0x008000009f9f7824 */ /* 0x000fe200078e0223 */
[----:B------:R-:W-:Y:S01]  /*bce0*/  F2FP.BF16.F32.PACK_AB R35, R171, R170 ;  /* 0x000000aaab23723e */ /* 0x000fe200000010ff */
[----:B------:R-:W-:Y:S01]  /*bcf0*/  MUFU.EX2 R124, R124 ;  /* 0x0000007c007c7308 */ /* 0x000fe20000000800 */
[----:B------:R-:W-:Y:S02]  /*bd00*/  F2FP.BF16.F32.PACK_AB R26, R161, R160 ;  /* 0x000000a0a11a723e */ /* 0x000fe400000010ff */
[----:B------:R-:W-:-:S05]  /*bd10*/  F2FP.BF16.F32.PACK_AB R27, R159, R158 ;  /* 0x0000009e9f1b723e */ /* 0x000fca00000010ff */
        /* <DEDUP_REMOVED lines=26> */
[----:B------:R-:W-:Y:S01]  /*bec0*/  MUFU.EX2 R76, R76 ;  /* 0x0000004c004c7308 */ /* 0x000fe20000000800 */
[----:B---3--:R-:W-:-:S07]  /*bed0*/  F2FP.BF16.F32.PACK_AB R18, R165, R164 ;  /* 0x000000a4a512723e */ /* 0x008fce00000010ff */
[----:B------:R-:W1:Y:S01]  /*bee0*/  MUFU.EX2 R77, R77 ;  /* 0x0000004d004d7308 */ /* 0x000e620000000800 */
[----:B----4-:R-:W-:Y:S02]  /*bef0*/  F2FP.BF16.F32.PACK_AB R31, R75, R74 ;  /* 0x0000004a4b1f723e */ /* 0x010fe400000010ff */
[----:B------:R-:W-:-:S05]  /*bf00*/  F2FP.BF16.F32.PACK_AB R19, R163, R162 ;  /* 0x000000a2a313723e */ /* 0x000fca00000010ff */
        /* <DEDUP_REMOVED lines=23> */
[----:B---3--:R-:W-:-:S04]  /*c080*/  F2FP.BF16.F32.PACK_AB R41, R95, R94 ;  /* 0x0000005e5f29723e */ /* 0x008fc800000010ff */
[----:B------:R-:W-:Y:S01]  /*c090*/  STTM.x16 tmem[UR6], R28 ;  /* 0x0000001c000079ed */ /* 0x000fe20008240006 */
[----:B------:R-:W-:Y:S02]  /*c0a0*/  USHF.L.U32 UR6, UR9, 0x1f, URZ ;  /* 0x0000001f09067899 */ /* 0x000fe400080006ff */
        /* <DEDUP_REMOVED lines=33> */
[----:B------:R-:W1:Y:S08]  /*c2c0*/  MUFU.EX2 R143, R143 ;  /* 0x0000008f008f7308 */ /* 0x000e700000000800 */
[----:B------:R-:W-:Y:S01]  /*c2d0*/  MUFU.EX2 R144, R144 ;  /* 0x0000009000907308 */ /* 0x000fe20000000800 */
[----:B---3--:R-:W-:-:S04]  /*c2e0*/  F2FP.BF16.F32.PACK_AB R25, R63, R62 ;  /* 0x0000003e3f19723e */ /* 0x008fc800000010ff */
[----:B------:R3:W-:Y:S01]  /*c2f0*/  STTM.x16 tmem[UR4], R12 ;  /* 0x0000000c000079ed */ /* 0x0007e20008240004 */
[----:B------:R-:W-:Y:S01]  /*c300*/  R2UR UR4, R177 ;  /* 0x00000000b10472ca */ /* 0x000fe200000e0000 */
[----:B------:R-:W4:Y:S01]  /*c310*/  FENCE.VIEW.ASYNC.T ;  /* 0x00000000000073c6 */ /* 0x000f220000000200 */
[----:B------:R-:W5:Y:S01]  /*c320*/  MUFU.EX2 R145, R145 ;  /* 0x0000009100917308 */ /* 0x000f620000000800 */
[----:B-1----:R-:W-:-:S07]  /*c330*/  F2FP.BF16.F32.PACK_AB R4, R143, R142 ;  /* 0x0000008e8f04723e */ /* 0x002fce00000010ff */
[----:B------:R-:W-:Y:S08]  /*c340*/  MUFU.EX2 R146, R146 ;  /* 0x0000009200927308 */ /* 0x000ff00000000800 */
[----:B------:R-:W1:Y:S01]  /*c350*/  MUFU.EX2 R147, R147 ;  /* 0x0000009300937308 */ /* 0x000e620000000800 */
[----:B-----5:R-:W-:-:S07]  /*c360*/  F2FP.BF16.F32.PACK_AB R5, R145, R144 ;  /* 0x000000909105723e */ /* 0x020fce00000010ff */
[----:B------:R-:W-:Y:S08]  /*c370*/  MUFU.EX2 R148, R148 ;  /* 0x0000009400947308 */ /* 0x000ff00000000800 */
[----:B------:R-:W5:Y:S01]  /*c380*/  MUFU.EX2 R149, R149 ;  /* 0x0000009500957308 */ /* 0x000f620000000800 */
[----:B-1----:R-:W-:-:S07]  /*c390*/  F2FP.BF16.F32.PACK_AB R6, R147, R146 ;  /* 0x000000929306723e */ /* 0x002fce00000010ff */
[----:B------:R-:W-:Y:S08]  /*c3a0*/  MUFU.EX2 R152, R152 ;  /* 0x0000009800987308 */ /* 0x000ff00000000800 */
[----:B------:R-:W1:Y:S01]  /*c3b0*/  MUFU.EX2 R153, R153 ;  /* 0x0000009900997308 */ /* 0x000e620000000800 */
[----:B-----5:R-:W-:Y:S01]  /*c3c0*/  F2FP.BF16.F32.PACK_AB R7, R149, R148 ;  /* 0x000000949507723e */ /* 0x020fe200000010ff */
[----:B---3--:R-:W-:Y:S01]  /*c3d0*/  IMAD.MOV.U32 R20, RZ, RZ, 0x1 ;  /* 0x00000001ff147424 */ /* 0x008fe200078e00ff */
[----:B------:R-:W-:Y:S01]  /*c3e0*/  F2FP.BF16.F32.PACK_AB R13, R97, R96 ;  /* 0x00000060610d723e */ /* 0x000fe200000010ff */
[----:B------:R-:W-:-:S02]  /*c3f0*/  IMAD.U32 R21, RZ, RZ, UR6 ;  /* 0x00000006ff157e24 */ /* 0x000fc4000f8e00ff */
[----:B----4-:R2:W-:Y:S02]  /*c400*/  SYNCS.ARRIVE.TRANS64.RED.ART0 RZ, [UR15], R20 ;  /* 0x00000014ffff79a7 */ /* 0x0105e4000850040f */
        /* <DEDUP_REMOVED lines=29> */
[----:B---3--:R-:W-:Y:S02]  /*c5e0*/  F2FP.BF16.F32.PACK_AB R18, R99, R98 ;  /* 0x000000626312723e */ /* 0x008fe400000010ff */
[----:B-1----:R-:W-:-:S02]  /*c5f0*/  F2FP.BF16.F32.PACK_AB R19, R185, R184 ;  /* 0x000000b8b913723e */ /* 0x002fc400000010ff */
[----:B------:R-:W-:Y:S02]  /*c600*/  FSEL R151, R182, R181, P1 ;  /* 0x000000b5b6977208 */ /* 0x000fe40000800000 */
[----:B------:R2:W-:Y:S01]  /*c610*/  STTM.x16 tmem[UR4], R4 ;  /* 0x00000004000079ed */ /* 0x0005e20008240004 */
[----:B------:R-:W1:Y:S02]  /*c620*/  FENCE.VIEW.ASYNC.T ;  /* 0x00000000000073c6 */ /* 0x000e640000000200 */
[----:B-1----:R-:W-:Y:S01]  /*c630*/  NOP ;  /* 0x0000000000007918 */ /* 0x002fe20000000000 */
[----:B------:R2:W-:Y:S01]  /*c640*/  @P0 SYNCS.ARRIVE.TRANS64.RED.ART0 RZ, [UR14], R20 ;  /* 0x00000014ffff09a7 */ /* 0x0005e2000850040e */
[----:B------:R-:W1:Y:S02]  /*c650*/  SYNCS.PHASECHK.TRANS64.TRYWAIT P0, [UR7+0x1d0], R21 ;  /* 0x0001d015ff0075a7 */ /* 0x000e640008001107 */
[----:B-12---:R-:W-:Y:S05]  /*c660*/  @!P0 BRA `(.L_x_79) ;  /* 0x00000038001c8947 */ /* 0x006fea0003800000 */
.L_x_165:
[----:B------:R-:W-:Y:S01]  /*c670*/  MOV R5, UR16 ;  /* 0x0000001000057c02 */ /* 0x000fe20008000f00 */
[----:B-1----:R-:W-:Y:S01]  /*c680*/  FMUL R4, R183, R133 ;  /* 0x00000085b7047220 */ /* 0x002fe20000400000 */
[----:B------:R-:W-:Y:S01]  /*c690*/  FADD2 R102, R102.F32x2.HI_LO, R110.F32x2.HI_LO ;  /* 0x0000006e6666724b */ /* 0x000fe20000000000 */
[----:B------:R-:W-:Y:S01]  /*c6a0*/  UIADD3 UR11, UPT, UPT, UR11, 0x1, URZ ;  /* 0x000000010b0b7890 */ /* 0x000fe2000fffe0ff */
[----:B------:R-:W-:Y:S01]  /*c6b0*/  FADD2 R104, R104.F32x2.HI_LO, R112.F32x2.HI_LO ;  /* 0x000000706868724b */ /* 0x000fe20000000000 */
[----:B------:R-:W-:Y:S01]  /*c6c0*/  MOV R182, R151 ;  /* 0x0000009700b67202 */ /* 0x000fe20000000f00 */
[----:B------:R-:W-:Y:S01]  /*c6d0*/  FADD2 R4, R4.F32x2.HI_LO, R100.F32x2.HI_LO ;  /* 0x000000640404724b */ /* 0x000fe20000000000 */
[----:B------:R-:W-:Y:S01]  /*c6e0*/  UISETP.NE.AND UP1, UPT, UR11, URZ, UPT ;  /* 0x000000ff0b00728c */ /* 0x000fe2000bf25270 */
        /* <DEDUP_REMOVED lines=65> */
.L_x_77:
[----:B-1----:R-:W1:Y:S01]  /*cb00*/  S2R R4, SR_TID.X ;  /* 0x0000000000047919 */ /* 0x002e620000002100 */
[----:B------:R-:W-:Y:S01]  /*cb10*/  R2UR UR4, R0 ;  /* 0x00000000000472ca */ /* 0x000fe200000e0000 */
[----:B------:R-:W2:Y:S01]  /*cb20*/  S2UR UR5, SR_CgaCtaId ;  /* 0x00000000000579c3 */ /* 0x000ea20000008800 */
[----:B------:R-:W-:-:S11]  /*cb30*/  UMOV UR6, 0x400 ;  /* 0x0000040000067882 */ /* 0x000fd60000000000 */
[----:B------:R-:W-:-:S04]  /*cb40*/  UISETP.GT.AND UP0, UPT, UR4, 0x3, UPT ;  /* 0x000000030400788c */ /* 0x000fc8000bf04270 */
[----:B------:R-:W-:-:S06]  /*cb50*/  USEL UR4, URZ, 0x80, !UP0 ;  /* 0x00000080ff047887 */ /* 0x000fcc000c000000 */
[----:B------:R-:W-:Y:S01]  /*cb60*/  IMAD.U32 R3, RZ, RZ, UR4 ;  /* 0x00000004ff037e24 */ /* 0x000fe2000f8e00ff */
[----:B--2---:R-:W-:-:S04]  /*cb70*/  ULEA UR4, UR5, UR6, 0x18 ;  /* 0x0000000605047291 */ /* 0x004fc8000f8ec0ff */
[----:B-1----:R-:W-:-:S04]  /*cb80*/  LOP3.LUT R3, R3, 0x7f, R4, 0xf8, !PT ;  /* 0x0000007f03037812 */ /* 0x002fc800078ef804 */
[----:B------:R-:W-:-:S05]  /*cb90*/  LEA R3, R3, UR4, 0x2 ;  /* 0x0000000403037c11 */ /* 0x000fca000f8e10ff */
[----:B------:R3:W-:Y:S04]  /*cba0*/  STS [R3+0x22c], R133 ;  /* 0x00022c8503007388 */ /* 0x0007e80000000800 */
[----:B------:R3:W-:Y:S01]  /*cbb0*/  STS [R3+0x62c], R151 ;  /* 0x00062c9703007388 */ /* 0x0007e20000000800 */
[----:B------:R3:W-:Y:S06]  /*cbc0*/  BAR.ARV R132, 0x40 ;  /* 0x000100840000751d */ /* 0x0007ec0000002000 */
.L_x_69:
[----:B------:R-:W4:Y:S01]  /*cbd0*/  S2UR UR5, SR_CgaCtaId ;  /* 0x00000000000579c3 */ /* 0x000f220000008800 */
[----:B------:R-:W-:Y:S01]  /*cbe0*/  R2UR UR4, R0 ;  /* 0x00000000000472ca */ /* 0x000fe200000e0000 */
[----:B------:R-:W-:-:S06]  /*cbf0*/  USHF.L.U32 UR9, UR9, 0x1f, URZ ;  /* 0x0000001f09097899 */ /* 0x000fcc00080006ff */
[----:B---3--:R-:W-:-:S06]  /*cc00*/  MOV R3, UR9 ;  /* 0x0000000900037c02 */ /* 0x008fcc0008000f00 */
[----:B------:R-:W-:-:S03]  /*cc10*/  UISETP.GT.AND UP0, UPT, UR4, 0x3, UPT ;  /* 0x000000030400788c */ /* 0x000fc6000bf04270 */
[----:B------:R-:W-:Y:S02]  /*cc20*/  UMOV UR4, 0x400 ;  /* 0x0000040000047882 */ /* 0x000fe40000000000 */
[----:B----4-:R-:W-:-:S04]  /*cc30*/  ULEA UR5, UR5, UR4, 0x18 ;  /* 0x0000000405057291 */ /* 0x010fc8000f8ec0ff */
[----:B------:R-:W-:Y:S02]  /*cc40*/  UIADD3 UR4, UPT, UPT, UR5, 0x8, URZ ;  /* 0x0000000805047890 */ /* 0x000fe4000fffe0ff */
[----:B------:R-:W-:-:S09]  /*cc50*/  @!UP0 UIADD3 UR4, UPT, UPT, UR5, URZ, URZ ;  /* 0x000000ff05048290 */ /* 0x000fd2000fffe0ff */
[----:B------:R-:W3:Y:S02]  /*cc60*/  SYNCS.PHASECHK.TRANS64.TRYWAIT P0, [UR4+0x1d0], R3 ;  /* 0x0001d003ff0075a7 */ /* 0x000ee40008001104 */
[----:B---3--:R-:W-:Y:S05]  /*cc70*/  @!P0 BRA `(.L_x_81) ;  /* 0x0000003000bc8947 */ /* 0x008fea0003800000 */
.L_x_167:
[----:B------:R-:W-:Y:S06]  /*cc80*/  BAR.ARV 0x2, 0x1a0 ;  /* 0x0086800000007b1d */ /* 0x000fec0000002000 */
[----:B------:R-:W-:Y:S05]  /*cc90*/  BRA `(.L_x_82) ;  /* 0x00000000003c7947 */ /* 0x000fea0003800000 */
.L_x_67:
[----:B------:R-:W-:-:S13]  /*cca0*/  R2UR UR4, R0 ;  /* 0x00000000000472ca */ /* 0x000fda00000e0000 */
[----:B------:R-:W-:-:S09]  /*ccb0*/  UISETP.NE.AND UP0, UPT, UR4, 0xc, UPT ;  /* 0x0000000c0400788c */ /* 0x000fd2000bf05270 */
[----:B------:R-:W-:Y:S05]  /*ccc0*/  BRA.U UP0, `(.L_x_83) ;  /* 0x00000001002c7547 */ /* 0x000fea000b800000 */
[----:B------:R-:W4:Y:S01]  /*ccd0*/  S2UR UR4, SR_CgaCtaId ;  /* 0x00000000000479c3 */ /* 0x000f220000008800 */
[----:B---3--:R-:W-:Y:S01]  /*cce0*/  UMOV UR6, 0x400 ;  /* 0x0000040000067882 */ /* 0x008fe20000000000 */
[----:B------:R-:W-:Y:S01]  /*ccf0*/  UMOV UR5, 0x20 ;  /* 0x0000002000057882 */ /* 0x000fe20000000000 */
[----:B------:R-:W-:Y:S01]  /*cd00*/  ELECT P0, URZ, PT ;  /* 0x0000000000ff782f */ /* 0x000fe20003800000 */
[----:B----4-:R-:W-:Y:S02]  /*cd10*/  ULEA UR6, UR4, UR6, 0x18 ;  /* 0x0000000604067291 */ /* 0x010fe4000f8ec0ff */
[----:B------:R-:W-:-:S04]  /*cd20*/  UIADD3 UR4, UPT, UPT, -UR5, 0x100000, URZ ;  /* 0x0010000005047890 */ /* 0x000fc8000fffe1ff */
[----:B------:R-:W-:Y:S02]  /*cd30*/  USHF.L.U32 UR5, UR4, 0xb, URZ ;  /* 0x0000000b04057899 */ /* 0x000fe400080006ff */
[----:B------:R-:W-:Y:S01]  /*cd40*/  USHF.L.U32 UR4, UR4, 0x1, URZ ;  /* 0x0000000104047899 */ /* 0x000fe200080006ff */
[----:B------:R-:W3:Y:S11]  /*cd50*/  FENCE.VIEW.ASYNC.S ;  /* 0x00000000000073c6 */ /* 0x000ef60000000000 */
[----:B---3--:R4:W3:Y:S02]  /*cd60*/  SYNCS.EXCH.64 URZ, [UR6+0x220], UR4 ;  /* 0x0002200406ff75b2 */ /* 0x0088e40008000100 */
[----:B----4-:R-:W-:Y:S01]  /*cd70*/  NOP ;  /* 0x0000000000007918 */ /* 0x010fe20000000000 */
.L_x_83:
[----:B------:R-:W-:Y:S01]  /*cd80*/  NOP ;  /* 0x0000000000007918 */ /* 0x000fe20000000000 */
.L_x_82:
[----:B------:R-:W-:-:S13]  /*cd90*/  R2UR UR5, R0 ;  /* 0x00000000000572ca */ /* 0x000fda00000e0000 */
[----:B------:R-:W-:Y:S02]  /*cda0*/  UISETP.NE.AND UP0, UPT, UR5, 0xc, UPT ;  /* 0x0000000c0500788c */ /* 0x000fe4000bf05270 */
[----:B------:R-:W-:-:S04]  /*cdb0*/  ULOP3.LUT UR4, UR5, 0xfffffffc, URZ, 0xc0, !UPT ;  /* 0xfffffffc05047892 */ /* 0x000fc8000f8ec0ff */
[----:B------:R-:W-:-:S03]  /*cdc0*/  UISETP.NE.AND UP1, UPT, UR4, 0x8, UPT ;  /* 0x000000080400788c */ /* 0x000fc6000bf25270 */
[----:B------:R-:W-:Y:S08]  /*cdd0*/  BRA.U UP0, `(.L_x_84) ;  /* 0x00000001002c7547 */ /* 0x000ff0000b800000 */
        /* <DEDUP_REMOVED lines=11> */
.L_x_84:
[----:B------:R-:W-:Y:S01]  /*ce90*/  NOP ;  /* 0x0000000000007918 */ /* 0x000fe20000000000 */
[----:B------:R-:W-:Y:S05]  /*cea0*/  BRA.U UP1, `(.L_x_85) ;  /* 0x0000001d01ac7547 */ /* 0x000fea000b800000 */
[----:B------:R-:W-:-:S08]  /*ceb0*/  NOP ;  /* 0x0000000000007918 */ /* 0x000fd00000000000 */
[----:B------:R-:W4:-:S00]  /*cec0*/  USETMAXREG.DEALLOC.CTAPOOL 0x40 ;  /* 0x00000040000079c8 */ /* 0x000f0000080e0500 */
[----:B------:R-:W1:Y:S01]  /*ced0*/  S2UR UR21, SR_CTAID.X ;  /* 0x00000000001579c3 */ /* 0x000e620000002500 */
[----:B------:R-:W1:Y:S01]  /*cee0*/  LDCU UR4, c[0x0][0x640] ;  /* 0x0000c800ff0477ac */ /* 0x000e620008000800 */
[----:B---34-:R-:W-:Y:S01]  /*cef0*/  R2UR UR15, R2 ;  /* 0x00000000020f72ca */ /* 0x018fe200000e0000 */
[----:B------:R-:W3:Y:S01]  /*cf00*/  S2R R38, SR_TID.X ;  /* 0x0000000000267919 */ /* 0x000ee20000002100 */
[----:B------:R-:W-:Y:S01]  /*cf10*/  IMAD.MOV.U32 R2, RZ, RZ, 0x1 ;  /* 0x00000001ff027424 */ /* 0x000fe200078e00ff */
[----:B------:R-:W4:Y:S01]  /*cf20*/  LDCU.U8 UR8, c[0x0][0x644] ;  /* 0x0000c880ff0877ac */ /* 0x000f220008000000 */
[----:B-12---:R-:W-:Y:S01]  /*cf30*/  IMAD.MOV.U32 R4, RZ, RZ, 0x1 ;  /* 0x00000001ff047424 */ /* 0x006fe200078e00ff */
[----:B------:R-:W1:Y:S01]  /*cf40*/  LDCU.U8 UR7, c[0x0][0x645] ;  /* 0x0000c8a0ff0777ac */ /* 0x000e620008000000 */
[----:B------:R-:W2:Y:S01]  /*cf50*/  LDCU UR6, c[0x0][0x654] ;  /* 0x0000ca80ff0677ac */ /* 0x000ea20008000800 */
[----:B------:R-:W5:Y:S01]  /*cf60*/  LDCU.U8 UR13, c[0x0][0x638] ;  /* 0x0000c700ff0d77ac */ /* 0x000f620008000000 */
[----:B------:R-:W5:Y:S01]  /*cf70*/  LDCU.U8 UR14, c[0x0][0x650] ;  /* 0x0000ca00ff0e77ac */ /* 0x000f620008000000 */
[----:B------:R-:W-:Y:S01]  /*cf80*/  UIMAD.WIDE.U32 UR4, UR21, UR4, URZ ;  /* 0x00000004150472a5 */ /* 0x000fe2000f8e00ff */
[----:B------:R-:W1:Y:S03]  /*cf90*/  LDCU.U8 UR11, c[0x0][0x639] ;  /* 0x0000c720ff0b77ac */ /* 0x000e660008000000 */
[----:B------:R-:W-:Y:S01]  /*cfa0*/  UIADD3 UR4, UPT, UPT, -UR5, UR21, URZ ;  /* 0x0000001505047290 */ /* 0x000fe2000fffe1ff */
[----:B------:R-:W1:Y:S01]  /*cfb0*/  LDCU.U8 UR12, c[0x0][0x651] ;  /* 0x0000ca20ff0c77ac */ /* 0x000e620008000000 */
[C---:B---3--:R-:W-:Y:S01]  /*cfc0*/  IMAD.SHL.U32 R45, R38.reuse, 0x80, RZ ;  /* 0x00000080262d7824 */ /* 0x048fe200078e00ff */
[----:B------:R-:W-:Y:S01]  /*cfd0*/  LOP3.LUT R3, R38, 0x7f, RZ, 0xc0, !PT ;  /* 0x0000007f26037812 */ /* 0x000fe200078ec0ff */
[----:B----4-:R-:W-:Y:S01]  /*cfe0*/  USHF.R.U32.HI UR4, URZ, UR8, UR4 ;  /* 0x00000008ff047299 */ /* 0x010fe20008011604 */
[----:B------:R-:W3:Y:S02]  /*cff0*/  LDCU.64 UR8, c[0x0][0x630] ;  /* 0x0000c600ff0877ac */ /* 0x000ee40008000a00 */
[----:B------:R-:W-:-:S02]  /*d000*/  LOP3.LUT R45, R45, 0xf80, RZ, 0xc0, !PT ;  /* 0x00000f802d2d7812 */ /* 0x000fc400078ec0ff */
[----:B------:R-:W-:Y:S01]  /*d010*/  SHF.R.U32.HI R44, RZ, 0x5, R3 ;  /* 0x00000005ff2c7819 */ /* 0x000fe20000011603 */
[----:B------:R-:W-:-:S04]  /*d020*/  UIADD3 UR4, UPT, UPT, UR5, UR4, URZ ;  /* 0x0000000405047290 */ /* 0x000fc8000fffe0ff */
[----:B-1----:R-:W-:Y:S01]  /*d030*/  USHF.R.U32.HI UR10, URZ, UR7, UR4 ;  /* 0x00000007ff0a7299 */ /* 0x002fe20008011604 */
[----:B------:R-:W-:Y:S01]  /*d040*/  IMAD R45, R44, 0x1000, R45 ;  /* 0x000010002c2d7824 */ /* 0x000fe200078e022d */
[----:B------:R-:W1:Y:S02]  /*d050*/  LDCU UR7, c[0x0][0x63c] ;  /* 0x0000c780ff0777ac */ /* 0x000e640008000800 */
[----:B--2---:R-:W-:Y:S02]  /*d060*/  UISETP.GE.AND UP0, UPT, UR10, UR6, UPT ;  /* 0x000000060a00728c */ /* 0x004fe4000bf06270 */
[----:B------:R-:W-:Y:S02]  /*d070*/  UIADD3 UR4, UPT, UPT, -UR10, URZ, URZ ;  /* 0x000000ff0a047290 */ /* 0x000fe4000fffe1ff */
[----:B-----5:R-:W-:Y:S01]  /*d080*/  USEL UR6, UR13, UR14, !UP0 ;  /* 0x0000000e0d067287 */ /* 0x020fe2000c000000 */
[----:B------:R-:W2:Y:S03]  /*d090*/  LDCU.U8 UR14, c[0x0][0x62c] ;  /* 0x0000c580ff0e77ac */ /* 0x000ea60008000000 */
[----:B------:R-:W-:-:S03]  /*d0a0*/  ULOP3.LUT UR6, UR6, 0xff, URZ, 0xc0, !UPT ;  /* 0x000000ff06067892 */ /* 0x000fc6000f8ec0ff */
[----:B---3--:R-:W3:Y:S01]  /*d0b0*/  @UP0 LDCU UR9, c[0x0][0x64c] ;  /* 0x0000c980ff0907ac */ /* 0x008ee20008000800 */
[----:B-1----:R-:W-:Y:S01]  /*d0c0*/  UIMAD UR7, UR4, UR7, UR21 ;  /* 0x00000007040772a4 */ /* 0x002fe2000f8e0215 */
[----:B------:R-:W1:Y:S03]  /*d0d0*/  @UP0 LDCU UR8, c[0x0][0x648] ;  /* 0x0000c900ff0807ac */ /* 0x000e660008000800 */
[----:B---3--:R-:W-:Y:S02]  /*d0e0*/  UIMAD.WIDE.U32 UR4, UR7, UR9, URZ ;  /* 0x00000009070472a5 */ /* 0x008fe4000f8e00ff */
[----:B------:R-:W-:Y:S01]  /*d0f0*/  USEL UR9, UR11, UR12, !UP0 ;  /* 0x0000000c0b097287 */ /* 0x000fe2000c000000 */
[----:B------:R-:W3:Y:S01]  /*d100*/  S2UR UR11, SR_CgaCtaId ;  /* 0x00000000000b79c3 */ /* 0x000ee20000008800 */
[----:B------:R-:W-:Y:S01]  /*d110*/  UIADD3 UR4, UPT, UPT, UR7, -UR5, URZ ;  /* 0x8000000507047290 */ /* 0x000fe2000fffe0ff */
[----:B------:R-:W4:Y:S03]  /*d120*/  LDCU.64 UR12, c[0x0][0x620] ;  /* 0x0000c400ff0c77ac */ /* 0x000f260008000a00 */
[----:B------:R-:W-:-:S02]  /*d130*/  USHF.R.U32.HI UR4, URZ, UR6, UR4 ;  /* 0x00000006ff047299 */ /* 0x000fc40008011604 */
[----:B------:R-:W-:Y:S02]  /*d140*/  ULOP3.LUT UR6, UR9, 0xff, URZ, 0xc0, !UPT ;  /* 0x000000ff09067892 */ /* 0x000fe4000f8ec0ff */
[----:B------:R-:W-:Y:S01]  /*d150*/  UIADD3 UR4, UPT, UPT, UR5, UR4, URZ ;  /* 0x0000000405047290 */ /* 0x000fe2000fffe0ff */
[----:B------:R-:W5:Y:S03]  /*d160*/  LDCU UR5, c[0x0][0x628] ;  /* 0x0000c500ff0577ac */ /* 0x000f660008000800 */
[----:B------:R-:W-:Y:S01]  /*d170*/  USHF.R.U32.HI UR20, URZ, UR6, UR4 ;  /* 0x00000006ff147299 */ /* 0x000fe20008011604 */
[----:B------:R-:W2:Y:S03]  /*d180*/  LDCU UR9, c[0x0][0x60c] ;  /* 0x0000c180ff0977ac */ /* 0x000ea60008000800 */
[----:B------:R-:W-:-:S04]  /*d190*/  UIADD3 UR4, UPT, UPT, -UR20, URZ, URZ ;  /* 0x000000ff14047290 */ /* 0x000fc8000fffe1ff */
[----:B-1----:R-:W-:-:S03]  /*d1a0*/  UIMAD UR4, UR8, UR4, UR7 ;  /* 0x00000004080472a4 */ /* 0x002fc6000f8e0207 */
[----:B------:R-:W-:Y:S01]  /*d1b0*/  UMOV UR7, 0x400 ;  /* 0x0000040000077882 */ /* 0x000fe20000000000 */
[----:B----4-:R-:W-:Y:S02]  /*d1c0*/  UIMAD UR6, UR10, UR12, UR4 ;  /* 0x0000000c0a0672a4 */ /* 0x010fe4000f8e0204 */
[----:B---3--:R-:W-:Y:S02]  /*d1d0*/  ULEA UR7, UR11, UR7, 0x18 ;  /* 0x000000070b077291 */ /* 0x008fe4000f8ec0ff */
[----:B-----5:R-:W-:Y:S02]  /*d1e0*/  UIMAD.WIDE.U32 UR4, UR6, UR5, URZ ;  /* 0x00000005060472a5 */ /* 0x020fe4000f8e00ff */
[----:B------:R-:W-:Y:S02]  /*d1f0*/  UIADD3 UR8, UPT, UPT, UR7, 0x170, URZ ;  /* 0x0000017007087890 */ /* 0x000fe4000fffe0ff */
[----:B------:R-:W-:Y:S02]  /*d200*/  UIADD3 UR10, UPT, UPT, UR7, 0x178, URZ ;  /* 0x00000178070a7890 */ /* 0x000fe4000fffe0ff */
[----:B------:R-:W-:Y:S01]  /*d210*/  UPRMT UR8, UR15, 0x654, UR8 ;  /* 0x000006540f087896 */ /* 0x000fe20008000008 */
[----:B------:R-:W-:Y:S01]  /*d220*/  BAR.SYNC.DEFER_BLOCKING 0x2, 0x1a0 ;  /* 0x0086800000007b1d */ /* 0x000fe20000010000 */
[----:B------:R-:W-:-:S02]  /*d230*/  UPRMT UR10, UR15, 0x654, UR10 ;  /* 0x000006540f0a7896 */ /* 0x000fc4000800000a */
[----:B------:R-:W-:Y:S02]  /*d240*/  UIADD3 UR4, UPT, UPT, UR6, -UR5, URZ ;  /* 0x8000000506047290 */ /* 0x000fe4000fffe0ff */
[----:B--2---:R-:W-:Y:S02]  /*d250*/  UISETP.GE.AND UP0, UPT, UR21, UR9, UPT ;  /* 0x000000091500728c */ /* 0x004fe4000bf06270 */
[----:B------:R-:W-:Y:S01]  /*d260*/  USHF.R.U32.HI UR4, URZ, UR14, UR4 ;  /* 0x0000000eff047299 */ /* 0x000fe20008011604 */
[----:B------:R-:W1:Y:S03]  /*d270*/  LDCU.U8 UR14, c[0x0][0x62d] ;  /* 0x0000c5a0ff0e77ac */ /* 0x000e660008000000 */
[----:B------:R-:W-:Y:S01]  /*d280*/  UIADD3 UR4, UPT, UPT, UR5, UR4, URZ ;  /* 0x0000000405047290 */ /* 0x000fe2000fffe0ff */
[----:B------:R2:W-:Y:S03]  /*d290*/  SYNCS.ARRIVE.TRANS64.RED.ART0 RZ, [UR8], R2 ;  /* 0x00000002ffff79a7 */ /* 0x0005e60008500408 */
[----:B-1----:R-:W-:-:S04]  /*d2a0*/  USHF.R.U32.HI UR16, URZ, UR14, UR4 ;  /* 0x0000000eff107299 */ /* 0x002fc80008011604 */
[----:B------:R-:W-:Y:S01]  /*d2b0*/  UIADD3 UR4, UPT, UPT, -UR16, URZ, URZ ;  /* 0x000000ff10047290 */ /* 0x000fe2000fffe1ff */
[----:B------:R2:W-:Y:S03]  /*d2c0*/  SYNCS.ARRIVE.TRANS64.RED.ART0 RZ, [UR10], R2 ;  /* 0x00000002ffff79a7 */ /* 0x0005e6000850040a */
[----:B------:R-:W-:Y:S01]  /*d2d0*/  UIMAD UR17, UR4, UR13, UR6 ;  /* 0x0000000d041172a4 */ /* 0x000fe2000f8e0206 */
[----:B------:R-:W-:Y:S11]  /*d2e0*/  BRA.U UP0, `(.L_x_86) ;  /* 0x0000001900887547 */ /* 0x000ff6000b800000 */
[----:B------:R-:W-:Y:S01]  /*d2f0*/  R2UR UR4, R0 ;  /* 0x00000000000472ca */ /* 0x000fe200000e0000 */
[----:B------:R-:W1:Y:S01]  /*d300*/  LDCU UR5, c[0x0][0x614] ;  /* 0x0000c280ff0577ac */ /* 0x000e620008000800 */
[----:B------:R-:W-:Y:S01]  /*d310*/  VIADD R45, R45, UR7 ;  /* 0x000000072d2d7c36 */ /* 0x000fe20008000000 */
[----:B------:R-:W-:Y:S01]  /*d320*/  SHF.L.U32 R44, R44, 0x15, RZ ;  /* 0x000000152c2c7819 */ /* 0x000fe200000006ff */
[----:B------:R-:W3:Y:S01]  /*d330*/  LDCU UR11, c[0x0][0x38c] ;  /* 0x00007180ff0b77ac */ /* 0x000ee20008000800 */
[----:B------:R-:W-:Y:S01]  /*d340*/  LEA R47, R3, UR7, 0x2 ;  /* 0x00000007032f7c11 */ /* 0x000fe2000f8e10ff */
[----:B------:R-:W-:Y:S01]  /*d350*/  VIADD R36, R45, 0xc00 ;  /* 0x00000c002d247836 */ /* 0x000fe20000000000 */
[----:B------:R-:W4:Y:S06]  /*d360*/  LDCU UR6, c[0x0][0x380] ;  /* 0x00007000ff0677ac */ /* 0x000f2c0008000800 */
[----:B------:R-:W-:Y:S01]  /*d370*/  ULOP3.LUT UR4, UR4, 0x3, URZ, 0xc0, !UPT ;  /* 0x0000000304047892 */ /* 0x000fe2000f8ec0ff */
[----:B------:R-:W-:Y:S01]  /*d380*/  UMOV UR22, 0x0 ;  /* 0x0000000000167882 */ /* 0x000fe20000000000 */
[----:B------:R-:W-:-:S02]  /*d390*/  UMOV UR23, 0x1 ;  /* 0x0000000100177882 */ /* 0x000fc40000000000 */
[----:B------:R-:W-:Y:S02]  /*d3a0*/  UIADD3 UR14, UPT, UPT, UR4, 0x3, URZ ;  /* 0x00000003040e7890 */ /* 0x000fe4000fffe0ff */
[----:B------:R-:W-:Y:S02]  /*d3b0*/  UIADD3 UR15, UPT, UPT, UR4, 0x7, URZ ;  /* 0x00000007040f7890 */ /* 0x000fe4000fffe0ff */
[----:B-1----:R-:W-:Y:S02]  /*d3c0*/  UIADD3 UR5, UPT, UPT, -UR20, UR5, URZ ;  /* 0x0000000514057290 */ /* 0x002fe4000fffe1ff */
[----:B------:R-:W-:Y:S01]  /*d3d0*/  IMAD.U32 R37, RZ, RZ, UR14 ;  /* 0x0000000eff257e24 */ /* 0x000fe2000f8e00ff */
[----:B---3--:R-:W-:Y:S01]  /*d3e0*/  UIADD3 UR13, UPT, UPT, UR11, -0x1, URZ ;  /* 0xffffffff0b0d7890 */ /* 0x008fe2000fffe0ff */
[----:B------:R-:W-:Y:S01]  /*d3f0*/  MOV R46, UR15 ;  /* 0x0000000f002e7c02 */ /* 0x000fe20008000f00 */
[----:B------:R-:W-:Y:S02]  /*d400*/  UISETP.GT.AND UP0, UPT, UR11, URZ, UPT ;  /* 0x000000ff0b00728c */ /* 0x000fe4000bf04270 */
[----:B----4-:R-:W-:Y:S01]  /*d410*/  UIADD3 UR4, UPT, UPT, UR11, -UR6, URZ ;  /* 0x800000060b047290 */ /* 0x010fe2000fffe0ff */
[----:B------:R1:W-:Y:S01]  /*d420*/  BAR.SYNC.DEFER_BLOCKING R37, 0x40 ;  /* 0x000100250000751d */ /* 0x0003e20000010000 */
[----:B------:R-:W-:-:S02]  /*d430*/  UIADD3 UR6, UPT, UPT, -UR11, URZ, URZ ;  /* 0x000000ff0b067290 */ /* 0x000fc4000fffe1ff */
[----:B------:R-:W-:Y:S02]  /*d440*/  ULEA UR4, UR5, UR4, 0x8 ;  /* 0x0000000405047291 */ /* 0x000fe4000f8e40ff */
[----:B------:R-:W-:Y:S02]  /*d450*/  USHF.R.S32.HI UR6, URZ, 0x1f, UR6 ;  /* 0x0000001fff067899 */ /* 0x000fe40008011406 */
[----:B------:R-:W-:Y:S02]  /*d460*/  UIADD3 UR12, UPT, UPT, -UR4, URZ, URZ ;  /* 0x000000ff040c7290 */ /* 0x000fe4000fffe1ff */
[----:B------:R-:W-:Y:S02]  /*d470*/  ULEA.HI UR11, UR6, -UR11, URZ, 0x7 ;  /* 0x8000000b060b7291 */ /* 0x000fe4000f8f38ff */
[----:B------:R-:W-:Y:S02]  /*d480*/  USHF.R.S32.HI UR5, URZ, 0x1f, UR13 ;  /* 0x0000001fff057899 */ /* 0x000fe4000801140d */
[----:B------:R-:W-:-:S02]  /*d490*/  USHF.R.S32.HI UR6, URZ, 0x1f, UR12 ;  /* 0x0000001fff067899 */ /* 0x000fc4000801140c */
[----:B------:R-:W-:Y:S02]  /*d4a0*/  UIADD3 UR9, UPT, UPT, UR4, -0x1, URZ ;  /* 0xffffffff04097890 */ /* 0x000fe4000fffe0ff */
[----:B------:R-:W-:Y:S02]  /*d4b0*/  UISETP.GT.AND UP1, UPT, UR4, URZ, UPT ;  /* 0x000000ff0400728c */ /* 0x000fe4000bf24270 */
[----:B------:R-:W-:Y:S02]  /*d4c0*/  ULEA.HI UR5, UR5, UR13, URZ, 0x7 ;  /* 0x0000000d05057291 */ /* 0x000fe4000f8f38ff */
[----:B------:R-:W-:Y:S02]  /*d4d0*/  ULEA.HI UR4, UR6, -UR4, URZ, 0x7 ;  /* 0x8000000406047291 */ /* 0x000fe4000f8f38ff */
[----:B------:R-:W-:Y:S01]  /*d4e0*/  USHF.R.S32.HI UR13, URZ, 0x1f, UR9 ;  /* 0x0000001fff0d7899 */ /* 0x000fe20008011409 */
[----:B------:R1:W-:Y:S01]  /*d4f0*/  SYNCS.ARRIVE.TRANS64.ART0 RZ, [UR7+0x1d0], R2 ;  /* 0x0001d002ffff79a7 */ /* 0x0003e20008500007 */
[----:B------:R-:W-:-:S02]  /*d500*/  @UP0 UIMAD.WIDE UR18, UR5, 0x2000000, UR22 ;  /* 0x02000000051208a5 */ /* 0x000fc4000f8e0216 */
[----:B------:R-:W-:Y:S02]  /*d510*/  USHF.R.S32.HI UR4, URZ, 0x7, UR4 ;  /* 0x00000007ff047899 */ /* 0x000fe40008011404 */
[----:B------:R-:W-:Y:S02]  /*d520*/  USHF.R.S32.HI UR11, URZ, 0x7, UR11 ;  /* 0x00000007ff0b7899 */ /* 0x000fe4000801140b */
[----:B------:R-:W-:Y:S02]  /*d530*/  ULEA.HI UR5, UR13, UR9, URZ, 0x7 ;  /* 0x000000090d057291 */ /* 0x000fe4000f8f38ff */
[----:B------:R-:W-:Y:S02]  /*d540*/  UIADD3 UR6, UPT, UPT, -UR4, URZ, URZ ;  /* 0x000000ff04067290 */ /* 0x000fe4000fffe1ff */
[----:B------:R-:W-:Y:S02]  /*d550*/  ULEA.HI.SX32 UR5, UR5, 0x1, 0x19 ;  /* 0x0000000105057891 */ /* 0x000fe4000f8fcaff */
[----:B------:R-:W-:-:S05]  /*d560*/  UIADD3 UR4, UPT, UPT, -UR11, URZ, URZ ;  /* 0x000000ff0b047290 */ /* 0x000fca000fffe1ff */
[----:B------:R-:W-:Y:S02]  /*d570*/  @!UP1 UMOV UR5, UR6 ;  /* 0x0000000600059c82 */ /* 0x000fe40008000000 */
[----:B------:R-:W-:Y:S02]  /*d580*/  @UP0 UMOV UR4, UR19 ;  /* 0x0000001300040c82 */ /* 0x000fe40008000000 */
[----:B------:R-:W-:-:S04]  /*d590*/  UISETP.LT.AND UP0, UPT, UR5, UR4, UPT ;  /* 0x000000040500728c */ /* 0x000fc8000bf01270 */
[----:B------:R-:W-:-:S04]  /*d5a0*/  USEL UR4, UR5, UR4, UP0 ;  /* 0x0000000405047287 */ /* 0x000fc80008000000 */
[----:B------:R-:W-:Y:S01]  /*d5b0*/  UISETP.GE.AND UP0, UPT, UR4, 0x2, UPT ;  /* 0x000000020400788c */ /* 0x000fe2000bf06270 */
[----:B------:R1:W-:Y:S08]  /*d5c0*/  BAR.SYNC.DEFER_BLOCKING R46, 0x40 ;  /* 0x0001002e0000751d */ /* 0x0003f00000010000 */
[----:B------:R-:W-:Y:S05]  /*d5d0*/  BRA.U !UP0, `(.L_x_87) ;  /* 0x0000000508a87547 */ /* 0x000fea000b800000 */
[----:B------:R-:W-:Y:S02]  /*d5e0*/  UIADD3 UR6, UPT, UPT, -UR4, URZ, URZ ;  /* 0x000000ff04067290 */ /* 0x000fe4000fffe1ff */
.L_x_90:
[----:B---3--:R3:W-:Y:S06]  /*d5f0*/  BAR.SYNC.DEFER_BLOCKING R37, 0x40 ;  /* 0x000100250000751d */ /* 0x0087ec0000010000 */
[----:B----4-:R-:W4:Y:S02]  /*d600*/  LDS R39, [R47+0x22c] ;  /* 0x00022c002f277984 */ /* 0x010f240000000800 */
[----:B----4-:R-:W-:-:S13]  /*d610*/  FSETP.GEU.AND P0, PT, R39, 1, PT ;  /* 0x3f8000002700780b */ /* 0x010fda0003f0e000 */
[----:B------:R-:W-:-:S04]  /*d620*/  VOTE.ANY R4, PT, !P0 ;  /* 0x0000000000047806 */ /* 0x000fc800040e0100 */
[----:B------:R-:W-:-:S13]  /*d630*/  ISETP.NE.AND P0, PT, R4, RZ, PT ;  /* 0x000000ff0400720c */ /* 0x000fda0003f05270 */
[----:B---3--:R-:W-:Y:S05]  /*d640*/  @!P0 BRA `(.L_x_88) ;  /* 0x0000000000ac8947 */ /* 0x008fea0003800000 */
[C---:B------:R-:W-:Y:S02]  /*d650*/  R2UR UR4, R44.reuse ;  /* 0x000000002c0472ca */ /* 0x040fe400000e0000 */
[----:B------:R-:W-:-:S11]  /*d660*/  R2UR UR5, R44 ;  /* 0x000000002c0572ca */ /* 0x000fd600000e0000 */
[----:B------:R-:W3:Y:S02]  /*d670*/  LDTM.x16 R20, tmem[UR4+0x100] ;  /* 0x00010004001479ee */ /* 0x000ee40008240000 */
[-C--:B---3--:R-:W-:Y:S02]  /*d680*/  FMUL2 R20, R20.F32x2.HI_LO, R39.reuse.F32 ;  /* 0x000000271414724a */ /* 0x088fe40001000000 */
[-C--:B------:R-:W-:Y:S02]  /*d690*/  FMUL2 R22, R22.F32x2.HI_LO, R39.reuse.F32 ;  /* 0x000000271616724a */ /* 0x080fe40001000000 */
[-C--:B------:R-:W-:Y:S02]  /*d6a0*/  FMUL2 R24, R24.F32x2.HI_LO, R39.reuse.F32 ;  /* 0x000000271818724a */ /* 0x080fe40001000000 */
[-C--:B------:R-:W-:Y:S02]  /*d6b0*/  FMUL2 R26, R26.F32x2.HI_LO, R39.reuse.F32 ;  /* 0x000000271a1a724a */ /* 0x080fe40001000000 */
[----:B------:R-:W-:-:S02]  /*d6c0*/  FMUL2 R28, R28.F32x2.HI_LO, R39.F32 ;  /* 0x000000271c1c724a */ /* 0x000fc40001000000 */
[-C--:B------:R-:W-:Y:S02]  /*d6d0*/  FMUL2 R30, R30.F32x2.HI_LO, R39.reuse.F32 ;  /* 0x000000271e1e724a */ /* 0x080fe40001000000 */
[-C--:B------:R-:W-:Y:S02]  /*d6e0*/  FMUL2 R32, R32.F32x2.HI_LO, R39.reuse.F32 ;  /* 0x000000272020724a */ /* 0x080fe40001000000 */
[----:B------:R-:W-:-:S04]  /*d6f0*/  FMUL2 R34, R34.F32x2.HI_LO, R39.F32 ;  /* 0x000000272222724a */ /* 0x000fc80001000000 */
[----:B------:R-:W-:Y:S01]  /*d700*/  STTM.x16 tmem[UR5+0x100], R20 ;  /* 0x00010014000079ed */ /* 0x000fe20008240005 */
        /* <DEDUP_REMOVED lines=29> */
[----:B------:R3:W-:Y:S01]  /*d8e0*/  STTM.x16 tmem[UR4+0x130], R4 ;  /* 0x00013004000079ed */ /* 0x0007e20008240004 */
[----:B------:R-:W4:Y:S02]  /*d8f0*/  FENCE.VIEW.ASYNC.T ;  /* 0x00000000000073c6 */ /* 0x000f240000000200 */
.L_x_88:
[----:B----4-:R4:W-:Y:S01]  /*d900*/  SYNCS.ARRIVE.TRANS64.RED.ART0 RZ, [UR8], R2 ;  /* 0x00000002ffff79a7 */ /* 0x0109e20008500408 */
[----:B------:R-:W-:-:S04]  /*d910*/  UIADD3 UR6, UPT, UPT, UR6, 0x1, URZ ;  /* 0x0000000106067890 */ /* 0x000fc8000fffe0ff */
[----:B------:R-:W-:Y:S01]  /*d920*/  UISETP.NE.AND UP0, UPT, UR6, -0x1, UPT ;  /* 0xffffffff0600788c */ /* 0x000fe2000bf05270 */
[----:B------:R4:W-:Y:S01]  /*d930*/  SYNCS.ARRIVE.TRANS64.ART0 RZ, [UR7+0x1d8], R2 ;  /* 0x0001d802ffff79a7 */ /* 0x0009e20008500007 */
[----:B------:R4:W-:Y:S06]  /*d940*/  BAR.SYNC.DEFER_BLOCKING R46, 0x40 ;  /* 0x0001002e0000751d */ /* 0x0009ec0000010000 */
[----:B------:R-:W5:Y:S02]  /*d950*/  LDS R39, [R47+0x42c] ;  /* 0x00042c002f277984 */ /* 0x000f640000000800 */
[----:B-----5:R-:W-:-:S13]  /*d960*/  FSETP.GEU.AND P0, PT, R39, 1, PT ;  /* 0x3f8000002700780b */ /* 0x020fda0003f0e000 */
[----:B---3--:R-:W-:-:S04]  /*d970*/  VOTE.ANY R4, PT, !P0 ;  /* 0x0000000000047806 */ /* 0x008fc800040e0100 */
[----:B------:R-:W-:-:S13]  /*d980*/  ISETP.NE.AND P0, PT, R4, RZ, PT ;  /* 0x000000ff0400720c */ /* 0x000fda0003f05270 */
[----:B----4-:R-:W-:Y:S05]  /*d990*/  @!P0 BRA `(.L_x_89) ;  /* 0x0000000000ac8947 */ /* 0x010fea0003800000 */
        /* <DEDUP_REMOVED lines=43> */
.L_x_89:
[----:B----4-:R4:W-:Y:S01]  /*dc50*/  SYNCS.ARRIVE.TRANS64.RED.ART0 RZ, [UR10], R2 ;  /* 0x00000002ffff79a7 */ /* 0x0109e2000850040a */
[----:B------:R4:W-:Y:S01]  /*dc60*/  SYNCS.ARRIVE.TRANS64.ART0 RZ, [UR7+0x1d0], R2 ;  /* 0x0001d002ffff79a7 */ /* 0x0009e20008500007 */
[----:B------:R-:W-:Y:S05]  /*dc70*/  BRA.U UP0, `(.L_x_90) ;  /* 0xfffffff9005c7547 */ /* 0x000fea000b83ffff */
.L_x_87:
[----:B------:R5:W-:Y:S01]  /*dc80*/  SYNCS.ARRIVE.TRANS64.ART0 RZ, [UR7+0x1d8], R2 ;  /* 0x0001d802ffff79a7 */ /* 0x000be20008500007 */
[----:B------:R5:W-:Y:S01]  /*dc90*/  BAR.SYNC.DEFER_BLOCKING R37, 0x40 ;  /* 0x000100250000751d */ /* 0x000be20000010000 */
[----:B------:R-:W-:Y:S02]  /*dca0*/  IMAD.MOV.U32 R51, RZ, RZ, 0x10 ;  /* 0x00000010ff337424 */ /* 0x000fe400078e00ff */
[----:B------:R-:W-:Y:S02]  /*dcb0*/  IMAD.MOV.U32 R50, RZ, RZ, 0x20 ;  /* 0x00000020ff327424 */ /* 0x000fe400078e00ff */
[----:B------:R-:W-:Y:S02]  /*dcc0*/  IMAD.MOV.U32 R52, RZ, RZ, 0x40 ;  /* 0x00000040ff347424 */ /* 0x000fe400078e00ff */
[----:B------:R-:W-:Y:S01]  /*dcd0*/  IMAD.MOV.U32 R55, RZ, RZ, -0x80000000 ;  /* 0x80000000ff377424 */ /* 0x000fe200078e00ff */
[----:B------:R5:W1:Y:S04]  /*dce0*/  LDS R49, [R47+0x22c] ;  /* 0x00022c002f317984 */ /* 0x000a680000000800 */
[----:B------:R5:W2:Y:S01]  /*dcf0*/  LDS R48, [R47+0x62c] ;  /* 0x00062c002f307984 */ /* 0x000aa20000000800 */
[----:B------:R5:W-:Y:S01]  /*dd00*/  SYNCS.ARRIVE.TRANS64.ART0 RZ, [UR7+0x1d0], R2 ;  /* 0x0001d002ffff79a7 */ /* 0x000be20008500007 */
[----:B------:R-:W3:Y:S02]  /*dd10*/  SYNCS.PHASECHK.TRANS64.TRYWAIT P3, [UR7+0x1a0], RZ ;  /* 0x0001a0ffff0075a7 */ /* 0x000ee40008061107 */
[----:B---3--:R-:W-:-:S05]  /*dd20*/  R2P PR, R38, 0x7 ;  /* 0x0000000726007804 */ /* 0x008fca0000000000 */
[----:B------:R-:W-:Y:S02]  /*dd30*/  SEL R51, R51, 0xfffffff0, !P0 ;  /* 0xfffffff033337807 */ /* 0x000fe40004000000 */
[----:B------:R-:W-:Y:S02]  /*dd40*/  SEL R50, R50, 0xffffffe0, !P1 ;  /* 0xffffffe032327807 */ /* 0x000fe40004800000 */
[----:B------:R-:W-:Y:S01]  /*dd50*/  SEL R52, R52, 0xffffffc0, !P2 ;  /* 0xffffffc034347807 */ /* 0x000fe20005000000 */
[----:B-12--5:R-:W-:Y:S06]  /*dd60*/  @!P3 BRA `(.L_x_91) ;  /* 0x0000002000a4b947 */ /* 0x026fec0003800000 */
.L_x_169:
[----:B------:R-:W2:Y:S01]  /*dd70*/  SYNCS.PHASECHK.TRANS64.TRYWAIT P0, [UR7+0x1f0], R55 ;  /* 0x0001f037ff0075a7 */ /* 0x000ea20008001107 */
[----:B------:R-:W-:Y:S02]  /*dd80*/  R2UR UR4, R44 ;  /* 0x000000002c0472ca */ /* 0x000fe400000e0000 */
[----:B------:R-:W-:Y:S01]  /*dd90*/  FSETP.NE.AND P4, PT, R49, RZ, PT ;  /* 0x000000ff3100720b */ /* 0x000fe20003f85000 */
[----:B--2---:R-:W-:-:S12]  /*dda0*/  @!P0 BRA `(.L_x_92) ;  /* 0x0000002000ac8947 */ /* 0x004fd80003800000 */
.L_x_171:
[----:B------:R-:W2:Y:S01]  /*ddb0*/  LDTM.x16 R20, tmem[UR4+0x100] ;  /* 0x00010004001479ee */ /* 0x000ea20008240000 */
[----:B------:R-:W-:Y:S02]  /*ddc0*/  R2UR UR4, R44 ;  /* 0x000000002c0472ca */ /* 0x000fe400000e0000 */
[----:B------:R-:W-:Y:S02]  /*ddd0*/  FSEL R53, R49, 1, P4 ;  /* 0x3f80000031357808 */ /* 0x000fe40002000000 */
[----:B------:R-:W-:-:S04]  /*dde0*/  SHF.R.U32.HI R54, RZ, 0x3, R36 ;  /* 0x00000003ff367819 */ /* 0x000fc80000011624 */
[----:B------:R-:W2:Y:S01]  /*ddf0*/  MUFU.RCP R53, R53 ;  /* 0x0000003500357308 */ /* 0x000ea20000001000 */
[----:B------:R-:W-:-:S04]  /*de00*/  LOP3.LUT R54, R36, 0x70, R54, 0x78, !PT ;  /* 0x0000007024367812 */ /* 0x000fc800078e7836 */
[----:B-1----:R-:W1:Y:S01]  /*de10*/  LDTM.x16 R4, tmem[UR4+0x110] ;  /* 0x00011004000479ee */ /* 0x002e620008240000 */
[--C-:B------:R-:W-:Y:S02]  /*de20*/  IMAD.IADD R56, R50, 0x1, R54.reuse ;  /* 0x0000000132387824 */ /* 0x100fe400078e0236 */
[-C--:B--2---:R-:W-:Y:S02]  /*de30*/  FMUL2 R34, R34.F32x2.HI_LO, R53.reuse.F32 ;  /* 0x000000352222724a */ /* 0x084fe40001000000 */
[-C--:B------:R-:W-:Y:S02]  /*de40*/  FMUL2 R26, R26.F32x2.HI_LO, R53.reuse.F32 ;  /* 0x000000351a1a724a */ /* 0x080fe40001000000 */
[-C--:B------:R-:W-:Y:S01]  /*de50*/  FMUL2 R24, R24.F32x2.HI_LO, R53.reuse.F32 ;  /* 0x000000351818724a */ /* 0x080fe20001000000 */
[----:B------:R-:W-:Y:S01]  /*de60*/  F2FP.BF16.F32.PACK_AB R43, R35, R34 ;  /* 0x00000022232b723e */ /* 0x000fe200000010ff */
[-C--:B------:R-:W-:Y:S01]  /*de70*/  FMUL2 R34, R22.F32x2.HI_LO, R53.reuse.F32 ;  /* 0x000000351622724a */ /* 0x080fe20001000000 */
[----:B------:R-:W-:Y:S01]  /*de80*/  F2FP.BF16.F32.PACK_AB R23, R27, R26 ;  /* 0x0000001a1b17723e */ /* 0x000fe200000010ff */
[-C--:B------:R-:W-:Y:S01]  /*de90*/  FMUL2 R36, R20.F32x2.HI_LO, R53.reuse.F32 ;  /* 0x000000351424724a */ /* 0x080fe20001000000 */
[----:B------:R-:W-:Y:S01]  /*dea0*/  F2FP.BF16.F32.PACK_AB R22, R25, R24 ;  /* 0x000000181916723e */ /* 0x000fe200000010ff */
[-C--:B------:R-:W-:Y:S01]  /*deb0*/  FMUL2 R32, R32.F32x2.HI_LO, R53.reuse.F32 ;  /* 0x000000352020724a */ /* 0x080fe20001000000 */
[----:B------:R-:W-:Y:S01]  /*dec0*/  F2FP.BF16.F32.PACK_AB R21, R35, R34 ;  /* 0x000000222315723e */ /* 0x000fe200000010ff */
[-C--:B-1----:R-:W-:Y:S01]  /*ded0*/  FMUL2 R10, R10.F32x2.HI_LO, R53.reuse.F32 ;  /* 0x000000350a0a724a */ /* 0x082fe20001000000 */
[----:B------:R-:W-:Y:S01]  /*dee0*/  F2FP.BF16.F32.PACK_AB R20, R37, R36 ;  /* 0x000000242514723e */ /* 0x000fe200000010ff */
        /* <DEDUP_REMOVED lines=9> */
[----:B------:R1:W-:Y:S01]  /*df80*/  STS.128 [R54], R20 ;  /* 0x0000001436007388 */ /* 0x0003e20000000c00 */
[----:B------:R-:W-:Y:S01]  /*df90*/  F2FP.BF16.F32.PACK_AB R10, R9, R8 ;  /* 0x00000008090a723e */ /* 0x000fe200000010ff */
[----:B------:R-:W-:Y:S01]  /*dfa0*/  FMUL2 R18, R18.F32x2.HI_LO, R53.F32 ;  /* 0x000000351212724a */ /* 0x000fe20001000000 */
[----:B------:R-:W-:Y:S01]  /*dfb0*/  F2FP.BF16.F32.PACK_AB R9, R7, R6 ;  /* 0x000000060709723e */ /* 0x000fe200000010ff */
[----:B------:R-:W-:-:S02]  /*dfc0*/  IMAD.IADD R6, R51, 0x1, R54 ;  /* 0x0000000133067824 */ /* 0x000fc400078e0236 */
[-C--:B------:R-:W-:Y:S01]  /*dfd0*/  FMUL2 R16, R16.F32x2.HI_LO, R53.reuse.F32 ;  /* 0x000000351010724a */ /* 0x080fe20001000000 */
[----:B------:R-:W-:Y:S01]  /*dfe0*/  F2FP.BF16.F32.PACK_AB R8, R5, R4 ;  /* 0x000000040508723e */ /* 0x000fe200000010ff */
[-C--:B------:R-:W-:Y:S01]  /*dff0*/  FMUL2 R14, R14.F32x2.HI_LO, R53.reuse.F32 ;  /* 0x000000350e0e724a */ /* 0x080fe20001000000 */
[----:B------:R-:W-:Y:S01]  /*e000*/  F2FP.BF16.F32.PACK_AB R39, R19, R18 ;  /* 0x000000121327723e */ /* 0x000fe200000010ff */
[----:B------:R-:W-:Y:S01]  /*e010*/  FMUL2 R12, R12.F32x2.HI_LO, R53.F32 ;  /* 0x000000350c0c724a */ /* 0x000fe20001000000 */
[----:B------:R-:W-:Y:S01]  /*e020*/  STS.128 [R6], R40 ;  /* 0x0000002806007388 */ /* 0x000fe20000000c00 */
[----:B------:R-:W-:Y:S02]  /*e030*/  F2FP.BF16.F32.PACK_AB R38, R17, R16 ;  /* 0x000000101126723e */ /* 0x000fe400000010ff */
[----:B------:R-:W-:Y:S01]  /*e040*/  F2FP.BF16.F32.PACK_AB R37, R15, R14 ;  /* 0x0000000e0f25723e */ /* 0x000fe200000010ff */
[----:B------:R2:W-:Y:S01]  /*e050*/  STS.128 [R56], R8 ;  /* 0x0000000838007388 */ /* 0x0005e20000000c00 */
[----:B------:R-:W-:Y:S01]  /*e060*/  F2FP.BF16.F32.PACK_AB R36, R13, R12 ;  /* 0x0000000c0d24723e */ /* 0x000fe200000010ff */
[----:B-1----:R-:W1:Y:S01]  /*e070*/  LDTM.x16 R20, tmem[UR4+0x120] ;  /* 0x00012004001479ee */ /* 0x002e620008240000 */
[----:B------:R-:W-:Y:S01]  /*e080*/  IADD3 R54, PT, PT, R52, R54, RZ ;  /* 0x0000003634367210 */ /* 0x000fe20007ffe0ff */
[----:B--2---:R-:W2:Y:S01]  /*e090*/  LDTM.x16 R4, tmem[UR4+0x130] ;  /* 0x00013004000479ee */ /* 0x004ea20008240000 */
[----:B------:R-:W-:-:S05]  /*e0a0*/  IMAD.IADD R56, R51, 0x1, R56 ;  /* 0x0000000133387824 */ /* 0x000fca00078e0238 */
[----:B------:R3:W-:Y:S01]  /*e0b0*/  STS.128 [R56], R36 ;  /* 0x0000002438007388 */ /* 0x0007e20000000c00 */
[-C--:B-1----:R-:W-:Y:S02]  /*e0c0*/  FMUL2 R34, R34.F32x2.HI_LO, R53.reuse.F32 ;  /* 0x000000352222724a */ /* 0x082fe40001000000 */
        /* <DEDUP_REMOVED lines=11> */
[----:B--2---:R-:W-:-:S02]  /*e180*/  FMUL2 R12, R12.F32x2.HI_LO, R53.F32 ;  /* 0x000000350c0c724a */ /* 0x004fc40001000000 */
[-C--:B------:R-:W-:Y:S01]  /*e190*/  FMUL2 R20, R4.F32x2.HI_LO, R53.reuse.F32 ;  /* 0x000000350414724a */ /* 0x080fe20001000000 */
[----:B------:R-:W-:Y:S01]  /*e1a0*/  F2FP.BF16.F32.PACK_AB R26, R25, R24 ;  /* 0x00000018191a723e */ /* 0x000fe200000010ff */
[-C--:B------:R-:W-:Y:S01]  /*e1b0*/  FMUL2 R22, R22.F32x2.HI_LO, R53.reuse.F32 ;  /* 0x000000351616724a */ /* 0x080fe20001000000 */
[----:B------:R-:W-:Y:S01]  /*e1c0*/  F2FP.BF16.F32.PACK_AB R24, R31, R30 ;  /* 0x0000001e1f18723e */ /* 0x000fe200000010ff */
[-C--:B------:R-:W-:Y:S02]  /*e1d0*/  FMUL2 R4, R6.F32x2.HI_LO, R53.reuse.F32 ;  /* 0x000000350604724a */ /* 0x080fe40001000000 */
[-C--:B------:R-:W-:Y:S01]  /*e1e0*/  FMUL2 R6, R10.F32x2.HI_LO, R53.reuse.F32 ;  /* 0x000000350a06724a */ /* 0x080fe20001000000 */
[----:B------:R-:W-:Y:S01]  /*e1f0*/  F2FP.BF16.F32.PACK_AB R25, R23, R22 ;  /* 0x000000161719723e */ /* 0x000fe200000010ff */
[-C--:B------:R-:W-:Y:S01]  /*e200*/  FMUL2 R28, R8.F32x2.HI_LO, R53.reuse.F32 ;  /* 0x00000035081c724a */ /* 0x080fe20001000000 */
[----:B------:R-:W-:Y:S01]  /*e210*/  F2FP.BF16.F32.PACK_AB R8, R13, R12 ;  /* 0x0000000c0d08723e */ /* 0x000fe200000010ff */
[-C--:B------:R-:W-:Y:S01]  /*e220*/  FMUL2 R14, R14.F32x2.HI_LO, R53.reuse.F32 ;  /* 0x000000350e0e724a */ /* 0x080fe20001000000 */
[----:B------:R-:W-:Y:S01]  /*e230*/  IADD3 R12, PT, PT, R50, R54, RZ ;  /* 0x00000036320c7210 */ /* 0x000fe20007ffe0ff */
[-C--:B------:R-:W-:Y:S01]  /*e240*/  FMUL2 R16, R16.F32x2.HI_LO, R53.reuse.F32 ;  /* 0x000000351010724a */ /* 0x080fe20001000000 */
[----:B------:R-:W-:Y:S01]  /*e250*/  F2FP.BF16.F32.PACK_AB R7, R7, R6 ;  /* 0x000000060707723e */ /* 0x000fe200000010ff */
[----:B------:R-:W-:Y:S01]  /*e260*/  FMUL2 R18, R18.F32x2.HI_LO, R53.F32 ;  /* 0x000000351212724a */ /* 0x000fe20001000000 */
[----:B------:R-:W-:Y:S01]  /*e270*/  F2FP.BF16.F32.PACK_AB R5, R5, R4 ;  /* 0x000000040505723e */ /* 0x000fe200000010ff */
[----:B------:R-:W-:Y:S01]  /*e280*/  IMAD.IADD R13, R51, 0x1, R54 ;  /* 0x00000001330d7824 */ /* 0x000fe200078e0236 */
[----:B------:R-:W-:Y:S01]  /*e290*/  F2FP.BF16.F32.PACK_AB R9, R15, R14 ;  /* 0x0000000e0f09723e */ /* 0x000fe200000010ff */
[----:B------:R3:W-:Y:S01]  /*e2a0*/  STS.128 [R54], R24 ;  /* 0x0000001836007388 */ /* 0x0007e20000000c00 */
[----:B------:R-:W-:-:S02]  /*e2b0*/  F2FP.BF16.F32.PACK_AB R6, R29, R28 ;  /* 0x0000001c1d06723e */ /* 0x000fc400000010ff */
[----:B------:R-:W-:Y:S01]  /*e2c0*/  F2FP.BF16.F32.PACK_AB R4, R21, R20 ;  /* 0x000000141504723e */ /* 0x000fe200000010ff */
[----:B------:R3:W-:Y:S01]  /*e2d0*/  STS.128 [R13], R32 ;  /* 0x000000200d007388 */ /* 0x0007e20000000c00 */
[----:B------:R-:W-:Y:S02]  /*e2e0*/  F2FP.BF16.F32.PACK_AB R11, R19, R18 ;  /* 0x00000012130b723e */ /* 0x000fe400000010ff */
[----:B------:R-:W-:Y:S01]  /*e2f0*/  F2FP.BF16.F32.PACK_AB R10, R17, R16 ;  /* 0x00000010110a723e */ /* 0x000fe200000010ff */
[----:B------:R3:W-:Y:S01]  /*e300*/  STS.128 [R12], R4 ;  /* 0x000000040c007388 */ /* 0x0007e20000000c00 */
[----:B------:R-:W-:-:S05]  /*e310*/  IADD3 R14, PT, PT, R51, R12, RZ ;  /* 0x0000000c330e7210 */ /* 0x000fca0007ffe0ff */
[----:B------:R3:W-:Y:S01]  /*e320*/  STS.128 [R14], R8 ;  /* 0x000000080e007388 */ /* 0x0007e20000000c00 */
[----:B------:R1:W-:Y:S06]  /*e330*/  MEMBAR.ALL.CTA ;  /* 0x0000000000007992 */ /* 0x0003ec0000008000 */
[----:B-1----:R-:W1:Y:S02]  /*e340*/  FENCE.VIEW.ASYNC.S ;  /* 0x00000000000073c6 */ /* 0x002e640000000000 */
[----:B-1----:R3:W-:Y:S01]  /*e350*/  SYNCS.ARRIVE.TRANS64.RED.ART0 RZ, [UR8], R2 ;  /* 0x00000002ffff79a7 */ /* 0x0027e20008500408 */
[----:B------:R3:W-:Y:S01]  /*e360*/  SYNCS.ARRIVE.TRANS64.ART0 RZ, [UR7+0x1e0], R2 ;  /* 0x0001e002ffff79a7 */ /* 0x0007e20008500007 */
[----:B------:R3:W-:Y:S06]  /*e370*/  BAR.SYNC.DEFER_BLOCKING R46, 0x40 ;  /* 0x0001002e0000751d */ /* 0x0007ec0000010000 */
[----:B------:R3:W1:Y:S04]  /*e380*/  LDS R53, [R47+0x42c] ;  /* 0x00042c002f357984 */ /* 0x0006680000000800 */
[----:B------:R3:W2:Y:S01]  /*e390*/  LDS R54, [R47+0x82c] ;  /* 0x00082c002f367984 */ /* 0x0006a20000000800 */
[----:B------:R3:W-:Y:S01]  /*e3a0*/  SYNCS.ARRIVE.TRANS64.ART0 RZ, [UR7+0x1d8], R2 ;  /* 0x0001d802ffff79a7 */ /* 0x0007e20008500007 */
[----:B------:R-:W5:Y:S02]  /*e3b0*/  SYNCS.PHASECHK.TRANS64.TRYWAIT P0, [UR7+0x1a8], RZ ;  /* 0x0001a8ffff0075a7 */ /* 0x000f640008001107 */
[----:B-123-5:R-:W-:Y:S05]  /*e3c0*/  @!P0 BRA `(.L_x_93) ;  /* 0x0000001c00448947 */ /* 0x02efea0003800000 */
.L_x_173:
[----:B------:R-:W2:Y:S01]  /*e3d0*/  SYNCS.PHASECHK.TRANS64.TRYWAIT P0, [UR7+0x1f8], R55 ;  /* 0x0001f837ff0075a7 */ /* 0x000ea20008001107 */
[----:B------:R-:W-:Y:S02]  /*e3e0*/  R2UR UR4, R44 ;  /* 0x000000002c0472ca */ /* 0x000fe400000e0000 */
[----:B------:R-:W-:Y:S01]  /*e3f0*/  FSETP.NE.AND P5, PT, R53, RZ, PT ;  /* 0x000000ff3500720b */ /* 0x000fe20003fa5000 */
[----:B--2---:R-:W-:-:S12]  /*e400*/  @!P0 BRA `(.L_x_94) ;  /* 0x0000001c004c8947 */ /* 0x004fd80003800000 */
.L_x_175:
[----:B------:R-:W2:Y:S01]  /*e410*/  LDTM.x16 R20, tmem[UR4+0x140] ;  /* 0x00014004001479ee */ /* 0x000ea20008240000 */
[----:B------:R-:W-:Y:S01]  /*e420*/  FSEL R55, R53, 1, P5 ;  /* 0x3f80000035377808 */ /* 0x000fe20002800000 */
[----:B------:R-:W-:Y:S01]  /*e430*/  VIADD R45, R45, 0x4c00 ;  /* 0x00004c002d2d7836 */ /* 0x000fe20000000000 */
[C---:B------:R-:W-:Y:S01]  /*e440*/  R2UR UR4, R44.reuse ;  /* 0x000000002c0472ca */ /* 0x040fe200000e0000 */
[----:B------:R-:W3:Y:S01]  /*e450*/  LDCU UR6, c[0x0][0x380] ;  /* 0x00007000ff0677ac */ /* 0x000ee20008000800 */
[----:B------:R-:W-:Y:S01]  /*e460*/  R2UR UR5, R44 ;  /* 0x000000002c0572ca */ /* 0x000fe200000e0000 */
[----:B------:R-:W-:Y:S01]  /*e470*/  @P4 MUFU.LG2 R49, R49 ;  /* 0x0000003100314308 */ /* 0x000fe20000000c00 */
[----:B------:R-:W-:Y:S01]  /*e480*/  SHF.R.U32.HI R56, RZ, 0x3, R45 ;  /* 0x00000003ff387819 */ /* 0x000fe2000001162d */
[----:B------:R-:W5:Y:S03]  /*e490*/  LDCU.64 UR8, c[0x0][0x3c8] ;  /* 0x00007900ff0877ac */ /* 0x000f660008000a00 */
[----:B------:R-:W-:Y:S01]  /*e4a0*/  LOP3.LUT R56, R45, 0x70, R56, 0x78, !PT ;  /* 0x000000702d387812 */ /* 0x000fe200078e7838 */
[----:B------:R-:W1:Y:S02]  /*e4b0*/  LDCU.64 UR12, c[0x0][0x3d0] ;  /* 0x00007a00ff0c77ac */ /* 0x000e640008000a00 */
[----:B------:R-:W2:Y:S02]  /*e4c0*/  MUFU.RCP R55, R55 ;  /* 0x0000003700377308 */ /* 0x000ea40000001000 */
[----:B-1----:R-:W1:Y:S01]  /*e4d0*/  LDTM.x16 R4, tmem[UR4+0x150] ;  /* 0x00015004000479ee */ /* 0x002e620008240000 */
[----:B------:R-:W-:-:S05]  /*e4e0*/  IMAD.IADD R52, R52, 0x1, R56 ;  /* 0x0000000134347824 */ /* 0x000fca00078e0238 */
[----:B------:R-:W4:Y:S01]  /*e4f0*/  @P5 MUFU.LG2 R53, R53 ;  /* 0x0000003500355308 */ /* 0x000f220000000c00 */
        /* <DEDUP_REMOVED lines=14> */
[----:B------:R2:W-:Y:S01]  /*e5e0*/  STS.128 [R56], R20 ;  /* 0x0000001438007388 */ /* 0x0005e20000000c00 */
[----:B------:R-:W-:Y:S01]  /*e5f0*/  F2FP.BF16.F32.PACK_AB R41, R31, R30 ;  /* 0x0000001e1f29723e */ /* 0x000fe200000010ff */
[-C--:B-1----:R-:W-:Y:S01]  /*e600*/  FMUL2 R8, R8.F32x2.HI_LO, R55.reuse.F32 ;  /* 0x000000370808724a */ /* 0x082fe20001000000 */
[----:B------:R-:W-:Y:S01]  /*e610*/  F2FP.BF16.F32.PACK_AB R40, R37, R36 ;  /* 0x000000242528723e */ /* 0x000fe200000010ff */
[----:B------:R-:W-:-:S02]  /*e620*/  FMUL2 R18, R18.F32x2.HI_LO, R55.F32 ;  /* 0x000000371212724a */ /* 0x000fc40001000000 */
[-C--:B------:R-:W-:Y:S01]  /*e630*/  FMUL2 R16, R16.F32x2.HI_LO, R55.reuse.F32 ;  /* 0x000000371010724a */ /* 0x080fe20001000000 */
[----:B------:R-:W-:Y:S01]  /*e640*/  F2FP.BF16.F32.PACK_AB R46, R9, R8 ;  /* 0x00000008092e723e */ /* 0x000fe200000010ff */
[-C--:B------:R-:W-:Y:S02]  /*e650*/  FMUL2 R14, R14.F32x2.HI_LO, R55.reuse.F32 ;  /* 0x000000370e0e724a */ /* 0x080fe40001000000 */
[----:B------:R-:W-:Y:S02]  /*e660*/  IMAD.IADD R8, R51, 0x1, R56 ;  /* 0x0000000133087824 */ /* 0x000fe400078e0238 */
[-C--:B------:R-:W-:Y:S01]  /*e670*/  FMUL2 R12, R12.F32x2.HI_LO, R55.reuse.F32 ;  /* 0x000000370c0c724a */ /* 0x080fe20001000000 */
[----:B------:R-:W-:Y:S01]  /*e680*/  F2FP.BF16.F32.PACK_AB R39, R19, R18 ;  /* 0x000000121327723e */ /* 0x000fe200000010ff */
[-C--:B------:R-:W-:Y:S01]  /*e690*/  FMUL2 R10, R10.F32x2.HI_LO, R55.reuse.F32 ;  /* 0x000000370a0a724a */ /* 0x080fe20001000000 */
[----:B------:R-:W-:Y:S01]  /*e6a0*/  F2FP.BF16.F32.PACK_AB R38, R17, R16 ;  /* 0x000000101126723e */ /* 0x000fe200000010ff */
[-C--:B------:R-:W-:Y:S01]  /*e6b0*/  FMUL2 R6, R6.F32x2.HI_LO, R55.reuse.F32 ;  /* 0x000000370606724a */ /* 0x080fe20001000000 */
[----:B------:R-:W-:Y:S01]  /*e6c0*/  F2FP.BF16.F32.PACK_AB R37, R15, R14 ;  /* 0x0000000e0f25723e */ /* 0x000fe200000010ff */
[----:B------:R-:W-:Y:S01]  /*e6d0*/  FMUL2 R4, R4.F32x2.HI_LO, R55.F32 ;  /* 0x000000370404724a */ /* 0x000fe20001000000 */
[----:B------:R-:W-:Y:S01]  /*e6e0*/  F2FP.BF16.F32.PACK_AB R36, R13, R12 ;  /* 0x0000000c0d24723e */ /* 0x000fe200000010ff */
[----:B------:R1:W-:Y:S01]  /*e6f0*/  STS.128 [R8], R40 ;  /* 0x0000002808007388 */ /* 0x0003e20000000c00 */
[----:B------:R-:W-:-:S02]  /*e700*/  F2FP.BF16.F32.PACK_AB R47, R11, R10 ;  /* 0x0000000a0b2f723e */ /* 0x000fc400000010ff */
[----:B------:R-:W-:Y:S02]  /*e710*/  F2FP.BF16.F32.PACK_AB R45, R7, R6 ;  /* 0x00000006072d723e */ /* 0x000fe400000010ff */
[----:B------:R-:W-:Y:S01]  /*e720*/  F2FP.BF16.F32.PACK_AB R44, R5, R4 ;  /* 0x00000004052c723e */ /* 0x000fe200000010ff */
[----:B--2---:R-:W2:Y:S01]  /*e730*/  LDTM.x16 R20, tmem[UR5+0x160] ;  /* 0x00016005001479ee */ /* 0x004ea20008240000 */
[----:B------:R-:W-:Y:S01]  /*e740*/  ULOP3.LUT UR5, URZ, UR20, URZ, 0x33, !UPT ;  /* 0x00000014ff057292 */ /* 0x000fe2000f8e33ff */
[C---:B------:R-:W-:Y:S02]  /*e750*/  IMAD.IADD R56, R50.reuse, 0x1, R56 ;  /* 0x0000000132387824 */ /* 0x040fe400078e0238 */
[----:B------:R-:W-:-:S03]  /*e760*/  IMAD.IADD R50, R50, 0x1, R52 ;  /* 0x0000000132327824 */ /* 0x000fc600078e0234 */
[----:B------:R3:W-:Y:S01]  /*e770*/  STS.128 [R56], R44 ;  /* 0x0000002c38007388 */ /* 0x0007e20000000c00 */
[----:B-1----:R-:W1:Y:S01]  /*e780*/  LDTM.x16 R4, tmem[UR4+0x170] ;  /* 0x00017004000479ee */ /* 0x002e620008240000 */
[----:B------:R-:W-:-:S04]  /*e790*/  USHF.L.U32 UR4, UR21, 0x7, URZ ;  /* 0x0000000715047899 */ /* 0x000fc800080006ff */
[----:B------:R-:W-:Y:S01]  /*e7a0*/  ULOP3.LUT UR4, UR4, 0x80, URZ, 0xc0, !UPT ;  /* 0x0000008004047892 */ /* 0x000fe2000f8ec0ff */
        /* <DEDUP_REMOVED lines=9> */
[----:B------:R-:W2:Y:S01]  /*e840*/  LDC R30, c[0x0][0x614] ;  /* 0x00018500ff1e7b82 */ /* 0x000ea20000000800 */
[----:B------:R-:W-:Y:S01]  /*e850*/  F2FP.BF16.F32.PACK_AB R32, R29, R28 ;  /* 0x0000001c1d20723e */ /* 0x000fe200000010ff */
[-C--:B------:R-:W-:Y:S01]  /*e860*/  FMUL2 R28, R20.F32x2.HI_LO, R55.reuse.F32 ;  /* 0x00000037141c724a */ /* 0x080fe20001000000 */
[----:B------:R-:W-:Y:S01]  /*e870*/  F2FP.BF16.F32.PACK_AB R27, R27, R26 ;  /* 0x0000001a1b1b723e */ /* 0x000fe200000010ff */
[----:B------:R-:W-:Y:S01]  /*e880*/  FMUL2 R22, R22.F32x2.HI_LO, R55.F32 ;  /* 0x000000371616724a */ /* 0x000fe20001000000 */
[----:B------:R-:W-:Y:S01]  /*e890*/  F2FP.BF16.F32.PACK_AB R26, R25, R24 ;  /* 0x00000018191a723e */ /* 0x000fe200000010ff */
[----:B---3--:R-:W-:-:S02]  /*e8a0*/  IMAD.IADD R56, R51, 0x1, R56 ;  /* 0x0000000133387824 */ /* 0x008fc400078e0238 */
[-C--:B-1----:R-:W-:Y:S01]  /*e8b0*/  FMUL2 R16, R16.F32x2.HI_LO, R55.reuse.F32 ;  /* 0x000000371010724a */ /* 0x082fe20001000000 */
[----:B------:R-:W-:Y:S01]  /*e8c0*/  F2FP.BF16.F32.PACK_AB R24, R29, R28 ;  /* 0x0000001c1d18723e */ /* 0x000fe200000010ff */
[-C--:B------:R-:W-:Y:S01]  /*e8d0*/  FMUL2 R20, R4.F32x2.HI_LO, R55.reuse.F32 ;  /* 0x000000370414724a */ /* 0x080fe20001000000 */
[----:B------:R-:W-:Y:S01]  /*e8e0*/  F2FP.BF16.F32.PACK_AB R25, R23, R22 ;  /* 0x000000161719723e */ /* 0x000fe200000010ff */
[-C--:B------:R-:W-:Y:S01]  /*e8f0*/  FMUL2 R4, R6.F32x2.HI_LO, R55.reuse.F32 ;  /* 0x000000370604724a */ /* 0x080fe20001000000 */
[----:B------:R-:W-:Y:S01]  /*e900*/  STS.128 [R56], R36 ;  /* 0x0000002438007388 */ /* 0x000fe20000000c00 */
        /* <DEDUP_REMOVED lines=10> */
[----:B------:R-:W-:Y:S01]  /*e9b0*/  IMAD.IADD R20, R51, 0x1, R52 ;  /* 0x0000000133147824 */ /* 0x000fe200078e0234 */
[----:B------:R-:W-:Y:S01]  /*e9c0*/  F2FP.BF16.F32.PACK_AB R9, R15, R14 ;  /* 0x0000000e0f09723e */ /* 0x000fe200000010ff */
[----:B--2---:R-:W-:Y:S01]  /*e9d0*/  VIADD R30, R30, UR5 ;  /* 0x000000051e1e7c36 */ /* 0x004fe20008000000 */
[----:B------:R-:W-:Y:S01]  /*e9e0*/  F2FP.BF16.F32.PACK_AB R11, R19, R18 ;  /* 0x00000012130b723e */ /* 0x000fe200000010ff */
[----:B------:R-:W-:Y:S01]  /*e9f0*/  IMAD.IADD R51, R51, 0x1, R50 ;  /* 0x0000000133337824 */ /* 0x000fe200078e0232 */
[----:B------:R-:W-:Y:S01]  /*ea00*/  F2FP.BF16.F32.PACK_AB R6, R23, R22 ;  /* 0x000000161706723e */ /* 0x000fe200000010ff */
[----:B------:R-:W1:Y:S01]  /*ea10*/  @P4 LDC R18, c[0x0][0x600] ;  /* 0x00018000ff124b82 */ /* 0x000e620000000800 */
[----:B------:R-:W-:Y:S01]  /*ea20*/  LEA R16, R30, UR4, 0x9 ;  /* 0x000000041e107c11 */ /* 0x000fe2000f8e48ff */
[----:B------:R-:W-:Y:S01]  /*ea30*/  USHF.R.S32.HI UR4, URZ, 0x1f, UR17 ;  /* 0x0000001fff047899 */ /* 0x000fe20008011411 */
[----:B------:R-:W-:Y:S02]  /*ea40*/  STS.128 [R52], R24 ;  /* 0x0000001834007388 */ /* 0x000fe40000000c00 */
[C---:B------:R-:W-:Y:S01]  /*ea50*/  IADD3 R12, PT, PT, -R16.reuse, UR6, RZ ;  /* 0x00000006100c7c10 */ /* 0x040fe2000fffe1ff */
[----:B------:R-:W-:Y:S01]  /*ea60*/  VIADD R17, R16, 0x100 ;  /* 0x0000010010117836 */ /* 0x000fe20000000000 */
[----:B------:R-:W-:Y:S01]  /*ea70*/  STS.128 [R20], R32 ;  /* 0x0000002014007388 */ /* 0x000fe20000000c00 */
[----:B------:R-:W4:Y:S01]  /*ea80*/  @P5 LDC R19, c[0x0][0x600] ;  /* 0x00018000ff135b82 */ /* 0x000f220000000800 */
[----:B------:R-:W-:-:S02]  /*ea90*/  ISETP.GT.AND P3, PT, R12, R3, PT ;  /* 0x000000030c00720c */ /* 0x000fc40003f64270 */
[----:B------:R-:W-:Y:S01]  /*eaa0*/  IADD3 R13, PT, PT, -R17, UR6, RZ ;  /* 0x00000006110d7c10 */ /* 0x000fe2000fffe1ff */
[----:B-----5:R-:W-:Y:S01]  /*eab0*/  UIMAD UR6, UR4, UR8, URZ ;  /* 0x00000008040672a4 */ /* 0x020fe2000f8e02ff */
[----:B------:R2:W-:Y:S01]  /*eac0*/  STS.128 [R50], R4 ;  /* 0x0000000432007388 */ /* 0x0005e20000000c00 */
[----:B------:R-:W-:Y:S01]  /*ead0*/  UIMAD.WIDE.U32 UR4, UR17, UR8, URZ ;  /* 0x00000008110472a5 */ /* 0x000fe2000f8e00ff */
[----:B------:R-:W-:Y:S01]  /*eae0*/  ISETP.GT.AND P2, PT, R13, R3, PT ;  /* 0x000000030d00720c */ /* 0x000fe20003f44270 */
[----:B------:R-:W-:Y:S01]  /*eaf0*/  USHF.R.S32.HI UR8, URZ, 0x1f, UR16 ;  /* 0x0000001fff087899 */ /* 0x000fe20008011410 */
[----:B------:R3:W-:Y:S01]  /*eb00*/  STS.128 [R51], R8 ;  /* 0x0000000833007388 */ /* 0x0007e20000000c00 */
[----:B------:R-:W-:Y:S02]  /*eb10*/  UIMAD UR6, UR17, UR9, UR6 ;  /* 0x00000009110672a4 */ /* 0x000fe4000f8e0206 */
[----:B------:R-:W-:Y:S01]  /*eb20*/  UIMAD UR8, UR8, UR12, URZ ;  /* 0x0000000c080872a4 */ /* 0x000fe2000f8e02ff */
[----:B------:R5:W-:Y:S06]  /*eb30*/  MEMBAR.ALL.CTA ;  /* 0x0000000000007992 */ /* 0x000bec0000008000 */
[----:B-----5:R-:W5:Y:S01]  /*eb40*/  FENCE.VIEW.ASYNC.S ;  /* 0x00000000000073c6 */ /* 0x020f620000000000 */
[----:B------:R-:W3:Y:S01]  /*eb50*/  @P3 LDC.64 R14, c[0x0][0x3b0] ;  /* 0x0000ec00ff0e3b82 */ /* 0x000ee20000000a00 */
[----:B------:R-:W-:Y:S01]  /*eb60*/  UIADD3 UR5, UPT, UPT, UR5, UR6, URZ ;  /* 0x0000000605057290 */ /* 0x000fe2000fffe0ff */
[----:B-1----:R-:W-:Y:S01]  /*eb70*/  @P4 FFMA R18, R48, R18, R49 ;  /* 0x0000001230124223 */ /* 0x002fe20000000031 */
[----:B------:R-:W-:-:S02]  /*eb80*/  UIMAD UR8, UR16, UR13, UR8 ;  /* 0x0000000d100872a4 */ /* 0x000fc4000f8e0208 */
[----:B------:R-:W-:-:S03]  /*eb90*/  UIMAD.WIDE.U32 UR4, UR16, UR12, UR4 ;  /* 0x0000000c100472a5 */ /* 0x000fc6000f8e0004 */
[----:B------:R-:W1:Y:S01]  /*eba0*/  @P2 LDC.64 R12, c[0x0][0x3b0] ;  /* 0x0000ec00ff0c2b82 */ /* 0x000e620000000a00 */
[----:B------:R-:W-:Y:S01]  /*ebb0*/  UIADD3 UR5, UPT, UPT, UR5, UR8, URZ ;  /* 0x0000000805057290 */ /* 0x000fe2000fffe0ff */
[----:B----4-:R-:W-:-:S04]  /*ebc0*/  @P5 FFMA R19, R54, R19, R53 ;  /* 0x0000001336135223 */ /* 0x010fc80000000035 */
[----:B------:R-:W4:Y:S01]  /*ebd0*/  LDCU.64 UR8, c[0x0][0x358] ;  /* 0x00006b00ff0877ac */ /* 0x000f220008000a00 */
[----:B--2---:R-:W-:Y:S01]  /*ebe0*/  @P3 SHF.R.S32.HI R4, RZ, 0x1f, R16 ;  /* 0x0000001fff043819 */ /* 0x004fe20000011410 */
[----:B------:R-:W-:Y:S01]  /*ebf0*/  IMAD.MOV.U32 R6, RZ, RZ, -0x800000 ;  /* 0xff800000ff067424 */ /* 0x000fe200078e00ff */
[--C-:B------:R-:W-:Y:S01]  /*ec00*/  @P3 IADD3 R16, P1, P0, R16, UR4, R3.reuse ;  /* 0x0000000410103c10 */ /* 0x100fe2000f83e003 */
[----:B------:R-:W-:Y:S02]  /*ec10*/  IMAD.MOV.U32 R5, RZ, RZ, -0x800000 ;  /* 0xff800000ff057424 */ /* 0x000fe400078e00ff */
[----:B------:R-:W-:Y:S01]  /*ec20*/  @P4 FMUL R6, R18, 0.69314718246459960938 ;  /* 0x3f31721812064820 */ /* 0x000fe20000400000 */
[----:B------:R-:W-:Y:S01]  /*ec30*/  @P5 FMUL R5, R19, 0.69314718246459960938 ;  /* 0x3f31721813055820 */ /* 0x000fe20000400000 */
[----:B------:R-:W-:Y:S01]  /*ec40*/  @P3 IADD3.X R4, PT, PT, R4, UR5, RZ, P1, P0 ;  /* 0x0000000504043c10 */ /* 0x000fe20008fe04ff */
[----:B-----5:R5:W-:Y:S01]  /*ec50*/  SYNCS.ARRIVE.TRANS64.RED.ART0 RZ, [UR10], R2 ;  /* 0x00000002ffff79a7 */ /* 0x020be2000850040a */
[----:B------:R-:W-:-:S02]  /*ec60*/  @P2 IADD3 R3, P1, P0, R17, UR4, R3 ;  /* 0x0000000411032c10 */ /* 0x000fc4000f83e003 */
[----:B------:R-:W-:-:S04]  /*ec70*/  @P2 SHF.R.S32.HI R17, RZ, 0x1f, R17 ;  /* 0x0000001fff112819 */ /* 0x000fc80000011411 */
[----:B------:R-:W-:Y:S01]  /*ec80*/  @P2 IADD3.X R17, PT, PT, R17, UR5, RZ, P1, P0 ;  /* 0x0000000511112c10 */ /* 0x000fe20008fe04ff */
[----:B------:R5:W-:Y:S01]  /*ec90*/  SYNCS.ARRIVE.TRANS64.ART0 RZ, [UR7+0x1e8], R2 ;  /* 0x0001e802ffff79a7 */ /* 0x000be20008500007 */
[C---:B---3--:R-:W-:Y:S02]  /*eca0*/  @P3 LEA R14, P1, R16.reuse, R14, 0x2 ;  /* 0x0000000e100e3211 */ /* 0x048fe400078210ff */
[C---:B-1----:R-:W-:Y:S02]  /*ecb0*/  @P2 LEA R12, P0, R3.reuse, R12, 0x2 ;  /* 0x0000000c030c2211 */ /* 0x042fe400078010ff */
[----:B------:R-:W-:Y:S01]  /*ecc0*/  @P3 LEA.HI.X R15, R16, R15, R4, 0x2, P1 ;  /* 0x0000000f100f3211 */ /* 0x000fe200008f1404 */
[----:B------:R-:W-:Y:S01]  /*ecd0*/  IMAD.MOV.U32 R4, RZ, RZ, RZ ;  /* 0x000000ffff047224 */ /* 0x000fe200078e00ff */
[----:B------:R-:W-:-:S03]  /*ece0*/  @P2 LEA.HI.X R13, R3, R13, R17, 0x2, P0 ;  /* 0x0000000d030d2211 */ /* 0x000fc600000f1411 */
[----:B----4-:R5:W-:Y:S04]  /*ecf0*/  @P3 STG.E desc[UR8][R14.64], R6 ;  /* 0x000000060e003986 */ /* 0x010be8000c101908 */
[----:B------:R5:W-:Y:S02]  /*ed00*/  @P2 STG.E desc[UR8][R12.64], R5 ;  /* 0x000000050c002986 */ /* 0x000be4000c101908 */
.L_x_86:
[----:B------:R-:W-:-:S04]  /*ed10*/  SHF.L.U32 R4, R4, 0x1f, RZ ;  /* 0x0000001f04047819 */ /* 0x000fc800000006ff */
[----:B------:R-:W1:Y:S02]  /*ed20*/  SYNCS.PHASECHK.TRANS64.TRYWAIT P0, [UR7+0x1f8], R4 ;  /* 0x0001f804ff0075a7 */ /* 0x000e640008001107 */
[----:B-1----:R-:W-:Y:S05]  /*ed30*/  @!P0 BRA `(.L_x_95) ;  /* 0x0000001400208947 */ /* 0x002fea0003800000 */
.L_x_177:
[----:B------:R-:W-:Y:S06]  /*ed40*/  BAR.ARV 0x2, 0x1a0 ;  /* 0x0086800000007b1d */ /* 0x000fec0000002000 */
[----:B------:R-:W-:Y:S05]  /*ed50*/  BRA `(.L_x_96) ;  /* 0x0000000000347947 */ /* 0x000fea0003800000 */
.L_x_85:
        /* <DEDUP_REMOVED lines=12> */
.L_x_97:
[----:B------:R-:W-:Y:S01]  /*ee20*/  NOP ;  /* 0x0000000000007918 */ /* 0x000fe20000000000 */
.L_x_96:
        /* <DEDUP_REMOVED lines=14> */
.L_x_98:
[----:B------:R-:W-:Y:S01]  /*ef10*/  NOP ;  /* 0x0000000000007918 */ /* 0x000fe20000000000 */
[----:B---3--:R-:W-:Y:S05]  /*ef20*/  EXIT ;  /* 0x000000000000794d */ /* 0x008fea0003800000 */
.L_x_14:
[----:B------:R-:W-:Y:S01]  /*ef30*/  HFMA2 R8, -RZ, RZ, -0.0 , 0 ;  /* 0x80000000ff087431 */ /* 0x000fe200000001ff */
[----:B------:R-:W-:Y:S02]  /*ef40*/  MOV R4, UR22 ;  /* 0x0000001600047c02 */ /* 0x000fe40008000f00 */
[----:B------:R-:W-:-:S07]  /*ef50*/  MOV R9, 0x80000000 ;  /* 0x8000000000097802 */ /* 0x000fce0000000f00 */
.L_x_99:
[----:B-1----:R1:W2:Y:S02]  /*ef60*/  SYNCS.PHASECHK.TRANS64.TRYWAIT P0, [R4+URZ+0xc0], R9 ;  /* 0x0000c009040075a7 */ /* 0x0022a400080011ff */
[----:B--2---:R-:W-:Y:S05]  /*ef70*/  @!P0 NANOSLEEP.SYNCS 0x989680 ;  /* 0x009896800000895d */ /* 0x004fea0003900000 */
[----:B------:R-:W2:Y:S02]  /*ef80*/  @!P0 SYNCS.PHASECHK.TRANS64 P0, [R4+URZ+0xc0], R9 ;  /* 0x0000c009040085a7 */ /* 0x000ea400080010ff */
[----:B--2---:R-:W-:Y:S05]  /*ef90*/  @!P0 BRA `(.L_x_99) ;  /* 0xfffffffc00f08947 */ /* 0x004fea000383ffff */
[----:B------:R-:W-:Y:S05]  /*efa0*/  BRA `(.L_x_100) ;  /* 0xffffff2000a87947 */ /* 0x000fea000383ffff */
.L_x_16:
[----:B------:R-:W-:Y:S01]  /*efb0*/  HFMA2 R8, -RZ, RZ, -0.0 , 0 ;  /* 0x80000000ff087431 */ /* 0x000fe200000001ff */
[----:B--2---:R-:W-:Y:S02]  /*efc0*/  MOV R4, UR22 ;  /* 0x0000001600047c02 */ /* 0x004fe40008000f00 */
[----:B------:R-:W-:-:S07]  /*efd0*/  MOV R9, 0x80000000 ;  /* 0x8000000000097802 */ /* 0x000fce0000000f00 */
.L_x_101:
[----:B-1----:R1:W2:Y:S02]  /*efe0*/  SYNCS.PHASECHK.TRANS64.TRYWAIT P0, [R4+URZ+0x10], R9 ;  /* 0x00001009040075a7 */ /* 0x0022a400080011ff */
[----:B--2---:R-:W-:Y:S05]  /*eff0*/  @!P0 NANOSLEEP.SYNCS 0x989680 ;  /* 0x009896800000895d */ /* 0x004fea0003900000 */
[----:B------:R-:W2:Y:S02]  /*f000*/  @!P0 SYNCS.PHASECHK.TRANS64 P0, [R4+URZ+0x10], R9 ;  /* 0x00001009040085a7 */ /* 0x000ea400080010ff */
[----:B--2---:R-:W-:Y:S05]  /*f010*/  @!P0 BRA `(.L_x_101) ;  /* 0xfffffffc00f08947 */ /* 0x004fea000383ffff */
[----:B------:R-:W-:Y:S05]  /*f020*/  BRA `(.L_x_102) ;  /* 0xffffff2000d47947 */ /* 0x000fea000383ffff */
.L_x_18:
[----:B------:R-:W-:Y:S01]  /*f030*/  HFMA2 R8, -RZ, RZ, -0.0 , 0 ;  /* 0x80000000ff087431 */ /* 0x000fe200000001ff */
[----:B--23--:R-:W-:Y:S02]  /*f040*/  MOV R4, UR22 ;  /* 0x0000001600047c02 */ /* 0x00cfe40008000f00 */
[----:B------:R-:W-:-:S07]  /*f050*/  MOV R9, 0x80000000 ;  /* 0x8000000000097802 */ /* 0x000fce0000000f00 */
.L_x_103:
[----:B-1----:R1:W2:Y:S02]  /*f060*/  SYNCS.PHASECHK.TRANS64.TRYWAIT P0, [R4+URZ+0x18], R9 ;  /* 0x00001809040075a7 */ /* 0x0022a400080011ff */
[----:B--2---:R-:W-:Y:S05]  /*f070*/  @!P0 NANOSLEEP.SYNCS 0x989680 ;  /* 0x009896800000895d */ /* 0x004fea0003900000 */
[----:B------:R-:W2:Y:S02]  /*f080*/  @!P0 SYNCS.PHASECHK.TRANS64 P0, [R4+URZ+0x18], R9 ;  /* 0x00001809040085a7 */ /* 0x000ea400080010ff */
[----:B--2---:R-:W-:Y:S05]  /*f090*/  @!P0 BRA `(.L_x_103) ;  /* 0xfffffffc00f08947 */ /* 0x004fea000383ffff */
[----:B------:R-:W-:Y:S05]  /*f0a0*/  BRA `(.L_x_104) ;  /* 0xffffff2000f07947 */ /* 0x000fea000383ffff */
.L_x_20:
[----:B------:R-:W-:Y:S01]  /*f0b0*/  HFMA2 R8, -RZ, RZ, -0.0 , 0 ;  /* 0x80000000ff087431 */ /* 0x000fe200000001ff */
[----:B---34-:R-:W-:Y:S02]  /*f0c0*/  MOV R4, UR22 ;  /* 0x0000001600047c02 */ /* 0x018fe40008000f00 */
[----:B------:R-:W-:-:S07]  /*f0d0*/  MOV R9, 0x80000000 ;  /* 0x8000000000097802 */ /* 0x000fce0000000f00 */
.L_x_105:
[----:B-1----:R1:W2:Y:S02]  /*f0e0*/  SYNCS.PHASECHK.TRANS64.TRYWAIT P0, [R4+URZ+0xc8], R9 ;  /* 0x0000c809040075a7 */ /* 0x0022a400080011ff */
[----:B--2---:R-:W-:Y:S05]  /*f0f0*/  @!P0 NANOSLEEP.SYNCS 0x989680 ;  /* 0x009896800000895d */ /* 0x004fea0003900000 */
[----:B------:R-:W2:Y:S02]  /*f100*/  @!P0 SYNCS.PHASECHK.TRANS64 P0, [R4+URZ+0xc8], R9 ;  /* 0x0000c809040085a7 */ /* 0x000ea400080010ff */
[----:B--2---:R-:W-:Y:S05]  /*f110*/  @!P0 BRA `(.L_x_105) ;  /* 0xfffffffc00f08947 */ /* 0x004fea000383ffff */
[----:B------:R-:W-:Y:S05]  /*f120*/  BRA `(.L_x_106) ;  /* 0xffffff2400187947 */ /* 0x000fea000383ffff */
.L_x_22:
[----:B------:R-:W-:Y:S02]  /*f130*/  MOV R8, UR8 ;  /* 0x0000000800087c02 */ /* 0x000fe40008000f00 */
[----:B------:R-:W-:Y:S02]  /*f140*/  MOV R9, UR8 ;  /* 0x0000000800097c02 */ /* 0x000fe40008000f00 */
[----:B------:R-:W-:-:S07]  /*f150*/  MOV R5, UR5 ;  /* 0x0000000500057c02 */ /* 0x000fce0008000f00 */
.L_x_107:
[----:B-1----:R1:W2:Y:S02]  /*f160*/  SYNCS.PHASECHK.TRANS64.TRYWAIT P0, [R5+URZ+0xc0], R9 ;  /* 0x0000c009050075a7 */ /* 0x0022a400080011ff */
[----:B--2---:R-:W-:Y:S05]  /*f170*/  @!P0 NANOSLEEP.SYNCS 0x989680 ;  /* 0x009896800000895d */ /* 0x004fea0003900000 */
[----:B------:R-:W2:Y:S02]  /*f180*/  @!P0 SYNCS.PHASECHK.TRANS64 P0, [R5+URZ+0xc0], R9 ;  /* 0x0000c009050085a7 */ /* 0x000ea400080010ff */
[----:B--2---:R-:W-:Y:S05]  /*f190*/  @!P0 BRA `(.L_x_107) ;  /* 0xfffffffc00f08947 */ /* 0x004fea000383ffff */
[----:B------:R-:W-:Y:S05]  /*f1a0*/  BRA `(.L_x_108) ;  /* 0xffffff24009c7947 */ /* 0x000fea000383ffff */
.L_x_24:
[----:B------:R-:W-:Y:S02]  /*f1b0*/  MOV R8, UR6 ;  /* 0x0000000600087c02 */ /* 0x000fe40008000f00 */
[----:B-1----:R-:W-:Y:S02]  /*f1c0*/  MOV R9, UR6 ;  /* 0x0000000600097c02 */ /* 0x002fe40008000f00 */
[----:B------:R-:W-:-:S07]  /*f1d0*/  MOV R4, UR4 ;  /* 0x0000000400047c02 */ /* 0x000fce0008000f00 */
.L_x_109:
[----:B-1----:R1:W3:Y:S02]  /*f1e0*/  SYNCS.PHASECHK.TRANS64.TRYWAIT P0, [R4+URZ+0xc0], R9 ;  /* 0x0000c009040075a7 */ /* 0x0022e400080011ff */
[----:B---3--:R-:W-:Y:S05]  /*f1f0*/  @!P0 NANOSLEEP.SYNCS 0x989680 ;  /* 0x009896800000895d */ /* 0x008fea0003900000 */
[----:B------:R-:W3:Y:S02]  /*f200*/  @!P0 SYNCS.PHASECHK.TRANS64 P0, [R4+URZ+0xc0], R9 ;  /* 0x0000c009040085a7 */ /* 0x000ee400080010ff */
[----:B---3--:R-:W-:Y:S05]  /*f210*/  @!P0 BRA `(.L_x_109) ;  /* 0xfffffffc00f08947 */ /* 0x008fea000383ffff */
[----:B------:R-:W-:Y:S05]  /*f220*/  BRA `(.L_x_110) ;  /* 0xffffff24009c7947 */ /* 0x000fea000383ffff */
.L_x_27:
[----:B------:R-:W-:Y:S01]  /*f230*/  MOV R4, UR5 ;  /* 0x0000000500047c02 */ /* 0x000fe20008000f00 */
[----:B------:R-:W-:-:S06]  /*f240*/  UMOV UR7, UR6 ;  /* 0x0000000600077c82 */ /* 0x000fcc0008000000 */
.L_x_111:
[----:B------:R-:W-:Y:S02]  /*f250*/  MOV R8, UR6 ;  /* 0x0000000600087c02 */ /* 0x000fe40008000f00 */
[----:B-1----:R-:W-:-:S04]  /*f260*/  MOV R9, UR7 ;  /* 0x0000000700097c02 */ /* 0x002fc80008000f00 */
[----:B------:R1:W2:Y:S03]  /*f270*/  SYNCS.PHASECHK.TRANS64.TRYWAIT P0, [R4+URZ+0xc0], R9 ;  /* 0x0000c009040075a7 */ /* 0x0002a600080011ff */
[----:B--2---:R-:W-:Y:S05]  /*f280*/  @!P0 NANOSLEEP.SYNCS 0x989680 ;  /* 0x009896800000895d */ /* 0x004fea0003900000 */
[----:B------:R-:W2:Y:S02]  /*f290*/  @!P0 SYNCS.PHASECHK.TRANS64 P0, [R4+URZ+0xc0], R9 ;  /* 0x0000c009040085a7 */ /* 0x000ea400080010ff */
[----:B--2---:R-:W-:Y:S05]  /*f2a0*/  @!P0 BRA `(.L_x_111) ;  /* 0xfffffffc00e88947 */ /* 0x004fea000383ffff */
[----:B------:R-:W-:Y:S05]  /*f2b0*/  BRA `(.L_x_112) ;  /* 0xffffff2c002c7947 */ /* 0x000fea000383ffff */
.L_x_29:
[----:B------:R-:W-:Y:S02]  /*f2c0*/  MOV R4, UR4 ;  /* 0x0000000400047c02 */ /* 0x000fe40008000f00 */
[----:B------:R-:W-:-:S07]  /*f2d0*/  MOV R9, R8 ;  /* 0x0000000800097202 */ /* 0x000fce0000000f00 */
.L_x_113:
[----:B-1----:R1:W2:Y:S02]  /*f2e0*/  SYNCS.PHASECHK.TRANS64.TRYWAIT P0, [R4+URZ+0x18], R9 ;  /* 0x00001809040075a7 */ /* 0x0022a400080011ff */
[----:B--2---:R-:W-:Y:S05]  /*f2f0*/  @!P0 NANOSLEEP.SYNCS 0x989680 ;  /* 0x009896800000895d */ /* 0x004fea0003900000 */
[----:B------:R-:W2:Y:S02]  /*f300*/  @!P0 SYNCS.PHASECHK.TRANS64 P0, [R4+URZ+0x18], R9 ;  /* 0x00001809040085a7 */ /* 0x000ea400080010ff */
[----:B--2---:R-:W-:Y:S05]  /*f310*/  @!P0 BRA `(.L_x_113) ;  /* 0xfffffffc00f08947 */ /* 0x004fea000383ffff */
[----:B------:R-:W-:Y:S05]  /*f320*/  BRA `(.L_x_114) ;  /* 0xffffff2c00307947 */ /* 0x000fea000383ffff */
.L_x_31:
[----:B-1----:R-:W-:Y:S02]  /*f330*/  MOV R4, UR4 ;  /* 0x0000000400047c02 */ /* 0x002fe40008000f00 */
[----:B------:R-:W-:-:S07]  /*f340*/  MOV R9, R8 ;  /* 0x0000000800097202 */ /* 0x000fce0000000f00 */
.L_x_115:
[----:B-1----:R1:W2:Y:S02]  /*f350*/  SYNCS.PHASECHK.TRANS64.TRYWAIT P0, [R4+URZ+0x18], R9 ;  /* 0x00001809040075a7 */ /* 0x0022a400080011ff */
[----:B--2---:R-:W-:Y:S05]  /*f360*/  @!P0 NANOSLEEP.SYNCS 0x989680 ;  /* 0x009896800000895d */ /* 0x004fea0003900000 */
[----:B------:R-:W2:Y:S02]  /*f370*/  @!P0 SYNCS.PHASECHK.TRANS64 P0, [R4+URZ+0x18], R9 ;  /* 0x00001809040085a7 */ /* 0x000ea400080010ff */
[----:B--2---:R-:W-:Y:S05]  /*f380*/  @!P0 BRA `(.L_x_115) ;  /* 0xfffffffc00f08947 */ /* 0x004fea000383ffff */
[----:B------:R-:W-:Y:S05]  /*f390*/  BRA `(.L_x_30) ;  /* 0xffffff2c00347947 */ /* 0x000fea000383ffff */
.L_x_38:
[----:B------:R-:W-:-:S07]  /*f3a0*/  MOV R13, R12 ;  /* 0x0000000c000d7202 */ /* 0x000fce0000000f00 */
.L_x_116:
[----:B-1----:R1:W2:Y:S02]  /*f3b0*/  SYNCS.PHASECHK.TRANS64.TRYWAIT P0, [R5+URZ], R13 ;  /* 0x0000000d050075a7 */ /* 0x0022a400080011ff */
[----:B--2---:R-:W-:Y:S05]  /*f3c0*/  @!P0 NANOSLEEP.SYNCS 0x989680 ;  /* 0x009896800000895d */ /* 0x004fea0003900000 */
[----:B------:R-:W2:Y:S02]  /*f3d0*/  @!P0 SYNCS.PHASECHK.TRANS64 P0, [R5+URZ], R13 ;  /* 0x0000000d050085a7 */ /* 0x000ea400080010ff */
[----:B--2---:R-:W-:Y:S05]  /*f3e0*/  @!P0 BRA `(.L_x_116) ;  /* 0xfffffffc00f08947 */ /* 0x004fea000383ffff */
[----:B------:R-:W-:Y:S05]  /*f3f0*/  BRA `(.L_x_37) ;  /* 0xffffff30000c7947 */ /* 0x000fea000383ffff */
.L_x_41:
[----:B------:R-:W-:-:S07]  /*f400*/  MOV R5, R4 ;  /* 0x0000000400057202 */ /* 0x000fce0000000f00 */
.L_x_117:
[----:B-1----:R1:W2:Y:S02]  /*f410*/  SYNCS.PHASECHK.TRANS64.TRYWAIT P0, [R7+URZ], R5 ;  /* 0x00000005070075a7 */ /* 0x0022a400080011ff */
[----:B--2---:R-:W-:Y:S05]  /*f420*/  @!P0 NANOSLEEP.SYNCS 0x989680 ;  /* 0x009896800000895d */ /* 0x004fea0003900000 */
[----:B------:R-:W2:Y:S02]  /*f430*/  @!P0 SYNCS.PHASECHK.TRANS64 P0, [R7+URZ], R5 ;  /* 0x00000005070085a7 */ /* 0x000ea400080010ff */
[----:B--2---:R-:W-:Y:S05]  /*f440*/  @!P0 BRA `(.L_x_117) ;  /* 0xfffffffc00f08947 */ /* 0x004fea000383ffff */
[----:B------:R-:W-:Y:S05]  /*f450*/  BRA `(.L_x_40) ;  /* 0xffffff3000807947 */ /* 0x000fea000383ffff */
.L_x_43:
[----:B------:R-:W-:-:S07]  /*f460*/  MOV R4, UR17 ;  /* 0x0000001100047c02 */ /* 0x000fce0008000f00 */
.L_x_118:
[----:B-1----:R1:W2:Y:S02]  /*f470*/  SYNCS.PHASECHK.TRANS64.TRYWAIT P0, [R4+URZ], RZ ;  /* 0x000000ff040075a7 */ /* 0x0022a400080011ff */
[----:B--2---:R-:W-:Y:S05]  /*f480*/  @!P0 NANOSLEEP.SYNCS 0x989680 ;  /* 0x009896800000895d */ /* 0x004fea0003900000 */
[----:B------:R-:W2:Y:S02]  /*f490*/  @!P0 SYNCS.PHASECHK.TRANS64 P0, [R4+URZ], RZ ;  /* 0x000000ff040085a7 */ /* 0x000ea400080010ff */
[----:B--2---:R-:W-:Y:S05]  /*f4a0*/  @!P0 BRA `(.L_x_118) ;  /* 0xfffffffc00f08947 */ /* 0x004fea000383ffff */
[----:B------:R-:W-:Y:S05]  /*f4b0*/  BRA `(.L_x_119) ;  /* 0xffffff3800107947 */ /* 0x000fea000383ffff */
.L_x_44:
[----:B------:R-:W-:-:S07]  /*f4c0*/  MOV R4, UR17 ;  /* 0x0000001100047c02 */ /* 0x000fce0008000f00 */
.L_x_120:
[----:B-1----:R1:W2:Y:S02]  /*f4d0*/  SYNCS.PHASECHK.TRANS64.TRYWAIT P0, [R4+URZ+0x20], RZ ;  /* 0x000020ff040075a7 */ /* 0x0022a400080011ff */
[----:B--2---:R-:W-:Y:S05]  /*f4e0*/  @!P0 NANOSLEEP.SYNCS 0x989680 ;  /* 0x009896800000895d */ /* 0x004fea0003900000 */
[----:B------:R-:W2:Y:S02]  /*f4f0*/  @!P0 SYNCS.PHASECHK.TRANS64 P0, [R4+URZ+0x20], RZ ;  /* 0x000020ff040085a7 */ /* 0x000ea400080010ff */
[----:B--2---:R-:W-:Y:S05]  /*f500*/  @!P0 BRA `(.L_x_120) ;  /* 0xfffffffc00f08947 */ /* 0x004fea000383ffff */
[----:B------:R-:W-:Y:S05]  /*f510*/  BRA `(.L_x_121) ;  /* 0xffffff3800887947 */ /* 0x000fea000383ffff */
.L_x_45:
[----:B------:R-:W-:-:S07]  /*f520*/  MOV R4, UR17 ;  /* 0x0000001100047c02 */ /* 0x000fce0008000f00 */
.L_x_122:
[----:B-1----:R1:W2:Y:S02]  /*f530*/  SYNCS.PHASECHK.TRANS64.TRYWAIT P0, [R4+URZ+0x8], RZ ;  /* 0x000008ff040075a7 */ /* 0x0022a400080011ff */
[----:B--2---:R-:W-:Y:S05]  /*f540*/  @!P0 NANOSLEEP.SYNCS 0x989680 ;  /* 0x009896800000895d */ /* 0x004fea0003900000 */
[----:B------:R-:W2:Y:S02]  /*f550*/  @!P0 SYNCS.PHASECHK.TRANS64 P0, [R4+URZ+0x8], RZ ;  /* 0x000008ff040085a7 */ /* 0x000ea400080010ff */
[----:B--2---:R-:W-:Y:S05]  /*f560*/  @!P0 BRA `(.L_x_122) ;  /* 0xfffffffc00f08947 */ /* 0x004fea000383ffff */
[----:B------:R-:W-:Y:S05]  /*f570*/  BRA `(.L_x_123) ;  /* 0xffffff3800f47947 */ /* 0x000fea000383ffff */
.L_x_47:
[----:B------:R-:W-:Y:S02]  /*f580*/  MOV R14, UR37 ;  /* 0x00000025000e7c02 */ /* 0x000fe40008000f00 */
[----:B------:R-:W-:Y:S07]  /*f590*/  MOV R18, R19 ;  /* 0x0000001300127202 */ /* 0x000fee0000000f00 */
.L_x_124:
[----:B-1----:R1:W2:Y:S02]  /*f5a0*/  SYNCS.PHASECHK.TRANS64.TRYWAIT P0, [R14+URZ], R19 ;  /* 0x000000130e0075a7 */ /* 0x0022a400080011ff */
[----:B--2---:R-:W-:Y:S05]  /*f5b0*/  @!P0 NANOSLEEP.SYNCS 0x989680 ;  /* 0x009896800000895d */ /* 0x004fea0003900000 */
[----:B------:R-:W2:Y:S02]  /*f5c0*/  @!P0 SYNCS.PHASECHK.TRANS64 P0, [R14+URZ], R19 ;  /* 0x000000130e0085a7 */ /* 0x000ea400080010ff */
[----:B--2---:R-:W-:Y:S05]  /*f5d0*/  @!P0 BRA `(.L_x_124) ;  /* 0xfffffffc00f08947 */ /* 0x004fea000383ffff */
[----:B------:R-:W-:Y:S05]  /*f5e0*/  BRA `(.L_x_125) ;  /* 0xffffff3c00c87947 */ /* 0x000fea000383ffff */
.L_x_48:
[----:B------:R-:W-:Y:S02]  /*f5f0*/  MOV R18, UR16 ;  /* 0x0000001000127c02 */ /* 0x000fe40008000f00 */
[----:B------:R-:W-:Y:S02]  /*f600*/  MOV R19, UR16 ;  /* 0x0000001000137c02 */ /* 0x000fe40008000f00 */
[----:B------:R-:W-:Y:S07]  /*f610*/  MOV R15, UR17 ;  /* 0x00000011000f7c02 */ /* 0x000fee0008000f00 */
.L_x_126:
[----:B-1----:R1:W2:Y:S02]  /*f620*/  SYNCS.PHASECHK.TRANS64.TRYWAIT P0, [R15+URZ+0x170], R19 ;  /* 0x000170130f0075a7 */ /* 0x0022a400080011ff */
[----:B--2---:R-:W-:Y:S05]  /*f630*/  @!P0 NANOSLEEP.SYNCS 0x989680 ;  /* 0x009896800000895d */ /* 0x004fea0003900000 */
[----:B------:R-:W2:Y:S02]  /*f640*/  @!P0 SYNCS.PHASECHK.TRANS64 P0, [R15+URZ+0x170], R19 ;  /* 0x000170130f0085a7 */ /* 0x000ea400080010ff */
[----:B--2---:R-:W-:Y:S05]  /*f650*/  @!P0 BRA `(.L_x_126) ;  /* 0xfffffffc00f08947 */ /* 0x004fea000383ffff */
[----:B------:R-:W-:Y:S05]  /*f660*/  BRA `(.L_x_127) ;  /* 0xffffff3c00c87947 */ /* 0x000fea000383ffff */
.L_x_49:
[----:B------:R-:W-:Y:S02]  /*f670*/  MOV R18, UR16 ;  /* 0x0000001000127c02 */ /* 0x000fe40008000f00 */
[----:B-1----:R-:W-:Y:S02]  /*f680*/  MOV R19, UR16 ;  /* 0x0000001000137c02 */ /* 0x002fe40008000f00 */
[----:B------:R-:W-:Y:S07]  /*f690*/  MOV R15, UR17 ;  /* 0x00000011000f7c02 */ /* 0x000fee0008000f00 */
.L_x_128:
[----:B-1----:R1:W2:Y:S02]  /*f6a0*/  SYNCS.PHASECHK.TRANS64.TRYWAIT P0, [R15+URZ+0x180], R19 ;  /* 0x000180130f0075a7 */ /* 0x0022a400080011ff */
[----:B--2---:R-:W-:Y:S05]  /*f6b0*/  @!P0 NANOSLEEP.SYNCS 0x989680 ;  /* 0x009896800000895d */ /* 0x004fea0003900000 */
[----:B------:R-:W2:Y:S02]  /*f6c0*/  @!P0 SYNCS.PHASECHK.TRANS64 P0, [R15+URZ+0x180], R19 ;  /* 0x000180130f0085a7 */ /* 0x000ea400080010ff */
[----:B--2---:R-:W-:Y:S05]  /*f6d0*/  @!P0 BRA `(.L_x_128) ;  /* 0xfffffffc00f08947 */ /* 0x004fea000383ffff */
[----:B------:R-:W-:Y:S05]  /*f6e0*/  BRA `(.L_x_129) ;  /* 0xffffff40005c7947 */ /* 0x000fea000383ffff */
.L_x_50:
[----:B------:R-:W-:Y:S02]  /*f6f0*/  MOV R13, UR33 ;  /* 0x00000021000d7c02 */ /* 0x000fe40008000f00 */
[----:B------:R-:W-:Y:S07]  /*f700*/  MOV R14, R15 ;  /* 0x0000000f000e7202 */ /* 0x000fee0000000f00 */
.L_x_130:
[----:B-1----:R1:W2:Y:S02]  /*f710*/  SYNCS.PHASECHK.TRANS64.TRYWAIT P0, [R13+URZ], R15 ;  /* 0x0000000f0d0075a7 */ /* 0x0022a400080011ff */
[----:B--2---:R-:W-:Y:S05]  /*f720*/  @!P0 NANOSLEEP.SYNCS 0x989680 ;  /* 0x009896800000895d */ /* 0x004fea0003900000 */
[----:B------:R-:W2:Y:S02]  /*f730*/  @!P0 SYNCS.PHASECHK.TRANS64 P0, [R13+URZ], R15 ;  /* 0x0000000f0d0085a7 */ /* 0x000ea400080010ff */
[----:B--2---:R-:W-:Y:S05]  /*f740*/  @!P0 BRA `(.L_x_130) ;  /* 0xfffffffc00f08947 */ /* 0x004fea000383ffff */
[----:B------:R-:W-:Y:S05]  /*f750*/  BRA `(.L_x_131) ;  /* 0xffffff4000a87947 */ /* 0x000fea000383ffff */
.L_x_51:
[----:B------:R-:W-:Y:S02]  /*f760*/  MOV R18, UR16 ;  /* 0x0000001000127c02 */ /* 0x000fe40008000f00 */
[----:B------:R-:W-:Y:S02]  /*f770*/  MOV R19, UR16 ;  /* 0x0000001000137c02 */ /* 0x000fe40008000f00 */
[----:B------:R-:W-:Y:S07]  /*f780*/  MOV R15, UR17 ;  /* 0x00000011000f7c02 */ /* 0x000fee0008000f00 */
.L_x_132:
[----:B-1----:R1:W2:Y:S02]  /*f790*/  SYNCS.PHASECHK.TRANS64.TRYWAIT P0, [R15+URZ+0x178], R19 ;  /* 0x000178130f0075a7 */ /* 0x0022a400080011ff */
[----:B--2---:R-:W-:Y:S05]  /*f7a0*/  @!P0 NANOSLEEP.SYNCS 0x989680 ;  /* 0x009896800000895d */ /* 0x004fea0003900000 */
[----:B------:R-:W2:Y:S02]  /*f7b0*/  @!P0 SYNCS.PHASECHK.TRANS64 P0, [R15+URZ+0x178], R19 ;  /* 0x000178130f0085a7 */ /* 0x000ea400080010ff */
[----:B--2---:R-:W-:Y:S05]  /*f7c0*/  @!P0 BRA `(.L_x_132) ;  /* 0xfffffffc00f08947 */ /* 0x004fea000383ffff */
[----:B------:R-:W-:Y:S05]  /*f7d0*/  BRA `(.L_x_133) ;  /* 0xffffff44003c7947 */ /* 0x000fea000383ffff */
.L_x_52:
[----:B------:R-:W-:Y:S02]  /*f7e0*/  MOV R14, UR16 ;  /* 0x00000010000e7c02 */ /* 0x000fe40008000f00 */
[----:B-1----:R-:W-:Y:S02]  /*f7f0*/  MOV R15, UR16 ;  /* 0x00000010000f7c02 */ /* 0x002fe40008000f00 */
[----:B------:R-:W-:Y:S07]  /*f800*/  MOV R13, UR17 ;  /* 0x00000011000d7c02 */ /* 0x000fee0008000f00 */
.L_x_134:
[----:B-1----:R1:W2:Y:S02]  /*f810*/  SYNCS.PHASECHK.TRANS64.TRYWAIT P0, [R13+URZ+0x188], R15 ;  /* 0x0001880f0d0075a7 */ /* 0x0022a400080011ff */
[----:B--2---:R-:W-:Y:S05]  /*f820*/  @!P0 NANOSLEEP.SYNCS 0x989680 ;  /* 0x009896800000895d */ /* 0x004fea0003900000 */
[----:B------:R-:W2:Y:S02]  /*f830*/  @!P0 SYNCS.PHASECHK.TRANS64 P0, [R13+URZ+0x188], R15 ;  /* 0x0001880f0d0085a7 */ /* 0x000ea400080010ff */
[----:B--2---:R-:W-:Y:S05]  /*f840*/  @!P0 BRA `(.L_x_134) ;  /* 0xfffffffc00f08947 */ /* 0x004fea000383ffff */
[----:B------:R-:W-:Y:S05]  /*f850*/  BRA `(.L_x_135) ;  /* 0xffffff4400807947 */ /* 0x000fea000383ffff */
.L_x_54:
[----:B------:R-:W-:Y:S02]  /*f860*/  MOV R5, UR22 ;  /* 0x0000001600057c02 */ /* 0x000fe40008000f00 */
[----:B------:R-:W-:-:S07]  /*f870*/  MOV R9, R8 ;  /* 0x0000000800097202 */ /* 0x000fce0000000f00 */
.L_x_136:
[----:B-1----:R1:W2:Y:S02]  /*f880*/  SYNCS.PHASECHK.TRANS64.TRYWAIT P0, [R5+URZ+0x20], R9 ;  /* 0x00002009050075a7 */ /* 0x0022a400080011ff */
[----:B--2---:R-:W-:Y:S05]  /*f890*/  @!P0 NANOSLEEP.SYNCS 0x989680 ;  /* 0x009896800000895d */ /* 0x004fea0003900000 */
[----:B------:R-:W2:Y:S02]  /*f8a0*/  @!P0 SYNCS.PHASECHK.TRANS64 P0, [R5+URZ+0x20], R9 ;  /* 0x00002009050085a7 */ /* 0x000ea400080010ff */
[----:B--2---:R-:W-:Y:S05]  /*f8b0*/  @!P0 BRA `(.L_x_136) ;  /* 0xfffffffc00f08947 */ /* 0x004fea000383ffff */
[----:B------:R-:W-:Y:S05]  /*f8c0*/  BRA `(.L_x_137) ;  /* 0xffffff4800147947 */ /* 0x000fea000383ffff */
.L_x_55:
[----:B------:R-:W-:Y:S02]  /*f8d0*/  MOV R8, UR16 ;  /* 0x0000001000087c02 */ /* 0x000fe40008000f00 */
[----:B------:R-:W-:Y:S02]  /*f8e0*/  MOV R9, UR16 ;  /* 0x0000001000097c02 */ /* 0x000fe40008000f00 */
[----:B------:R-:W-:-:S07]  /*f8f0*/  MOV R5, UR17 ;  /* 0x0000001100057c02 */ /* 0x000fce0008000f00 */
.L_x_138:
[----:B-1----:R1:W2:Y:S02]  /*f900*/  SYNCS.PHASECHK.TRANS64.TRYWAIT P0, [R5+URZ+0x170], R9 ;  /* 0x00017009050075a7 */ /* 0x0022a400080011ff */
[----:B--2---:R-:W-:Y:S05]  /*f910*/  @!P0 NANOSLEEP.SYNCS 0x989680 ;  /* 0x009896800000895d */ /* 0x004fea0003900000 */
[----:B------:R-:W2:Y:S02]  /*f920*/  @!P0 SYNCS.PHASECHK.TRANS64 P0, [R5+URZ+0x170], R9 ;  /* 0x00017009050085a7 */ /* 0x000ea400080010ff */
[----:B--2---:R-:W-:Y:S05]  /*f930*/  @!P0 BRA `(.L_x_138) ;  /* 0xfffffffc00f08947 */ /* 0x004fea000383ffff */
[----:B------:R-:W-:Y:S05]  /*f940*/  BRA `(.L_x_139) ;  /* 0xffffff4800c47947 */ /* 0x000fea000383ffff */
.L_x_56:
[----:B------:R-:W-:Y:S02]  /*f950*/  MOV R8, UR16 ;  /* 0x0000001000087c02 */ /* 0x000fe40008000f00 */
[----:B------:R-:W-:Y:S02]  /*f960*/  MOV R9, UR16 ;  /* 0x0000001000097c02 */ /* 0x000fe40008000f00 */
[----:B------:R-:W-:-:S07]  /*f970*/  MOV R5, UR17 ;  /* 0x0000001100057c02 */ /* 0x000fce0008000f00 */
.L_x_140:
[----:B-1----:R1:W2:Y:S02]  /*f980*/  SYNCS.PHASECHK.TRANS64.TRYWAIT P0, [R5+URZ+0x180], R9 ;  /* 0x00018009050075a7 */ /* 0x0022a400080011ff */
[----:B--2---:R-:W-:Y:S05]  /*f990*/  @!P0 NANOSLEEP.SYNCS 0x989680 ;  /* 0x009896800000895d */ /* 0x004fea0003900000 */
[----:B------:R-:W2:Y:S02]  /*f9a0*/  @!P0 SYNCS.PHASECHK.TRANS64 P0, [R5+URZ+0x180], R9 ;  /* 0x00018009050085a7 */ /* 0x000ea400080010ff */
[----:B--2---:R-:W-:Y:S05]  /*f9b0*/  @!P0 BRA `(.L_x_140) ;  /* 0xfffffffc00f08947 */ /* 0x004fea000383ffff */
[----:B------:R-:W-:Y:S05]  /*f9c0*/  BRA `(.L_x_141) ;  /* 0xffffff4c001c7947 */ /* 0x000fea000383ffff */
.L_x_57:
[----:B------:R-:W-:Y:S02]  /*f9d0*/  MOV R8, UR16 ;  /* 0x0000001000087c02 */ /* 0x000fe40008000f00 */
[----:B------:R-:W-:Y:S02]  /*f9e0*/  MOV R9, UR16 ;  /* 0x0000001000097c02 */ /* 0x000fe40008000f00 */
[----:B------:R-:W-:-:S07]  /*f9f0*/  MOV R5, UR17 ;  /* 0x0000001100057c02 */ /* 0x000fce0008000f00 */
.L_x_142:
[----:B-1----:R1:W2:Y:S02]  /*fa00*/  SYNCS.PHASECHK.TRANS64.TRYWAIT P0, [R5+URZ+0x178], R9 ;  /* 0x00017809050075a7 */ /* 0x0022a400080011ff */
[----:B--2---:R-:W-:Y:S05]  /*fa10*/  @!P0 NANOSLEEP.SYNCS 0x989680 ;  /* 0x009896800000895d */ /* 0x004fea0003900000 */
[----:B------:R-:W2:Y:S02]  /*fa20*/  @!P0 SYNCS.PHASECHK.TRANS64 P0, [R5+URZ+0x178], R9 ;  /* 0x00017809050085a7 */ /* 0x000ea400080010ff */
[----:B--2---:R-:W-:Y:S05]  /*fa30*/  @!P0 BRA `(.L_x_142) ;  /* 0xfffffffc00f08947 */ /* 0x004fea000383ffff */
[----:B------:R-:W-:Y:S05]  /*fa40*/  BRA `(.L_x_143) ;  /* 0xffffff4c00947947 */ /* 0x000fea000383ffff */
.L_x_58:
[----:B------:R-:W-:Y:S01]  /*fa50*/  MOV R4, UR17 ;  /* 0x0000001100047c02 */ /* 0x000fe20008000f00 */
[----:B------:R-:W-:Y:S01]  /*fa60*/  UMOV UR12, UR16 ;  /* 0x00000010000c7c82 */ /* 0x000fe20008000000 */
[----:B------:R-:W-:-:S05]  /*fa70*/  UMOV UR13, UR16 ;  /* 0x00000010000d7c82 */ /* 0x000fca0008000000 */
.L_x_144:
[----:B------:R-:W-:Y:S02]  /*fa80*/  MOV R6, UR12 ;  /* 0x0000000c00067c02 */ /* 0x000fe40008000f00 */
[----:B-1----:R-:W-:-:S04]  /*fa90*/  MOV R7, UR13 ;  /* 0x0000000d00077c02 */ /* 0x002fc80008000f00 */
[----:B------:R1:W2:Y:S03]  /*faa0*/  SYNCS.PHASECHK.TRANS64.TRYWAIT P0, [R4+URZ+0x188], R7 ;  /* 0x00018807040075a7 */ /* 0x0002a600080011ff */
[----:B--2---:R-:W-:Y:S05]  /*fab0*/  @!P0 NANOSLEEP.SYNCS 0x989680 ;  /* 0x009896800000895d */ /* 0x004fea0003900000 */
[----:B------:R-:W2:Y:S02]  /*fac0*/  @!P0 SYNCS.PHASECHK.TRANS64 P0, [R4+URZ+0x188], R7 ;  /* 0x00018807040085a7 */ /* 0x000ea400080010ff */
[----:B--2---:R-:W-:Y:S05]  /*fad0*/  @!P0 BRA `(.L_x_144) ;  /* 0xfffffffc00e88947 */ /* 0x004fea000383ffff */
[----:B------:R-:W-:Y:S05]  /*fae0*/  BRA `(.L_x_145) ;  /* 0xffffff4c00d07947 */ /* 0x000fea000383ffff */
.L_x_59:
[----:B------:R-:W-:-:S07]  /*faf0*/  MOV R4, UR17 ;  /* 0x0000001100047c02 */ /* 0x000fce0008000f00 */
.L_x_146:
[----:B-1----:R1:W2:Y:S02]  /*fb00*/  SYNCS.PHASECHK.TRANS64.TRYWAIT P0, [R4+URZ+0x220], RZ ;  /* 0x000220ff040075a7 */ /* 0x0022a400080011ff */
[----:B--2---:R-:W-:Y:S05]  /*fb10*/  @!P0 NANOSLEEP.SYNCS 0x989680 ;  /* 0x009896800000895d */ /* 0x004fea0003900000 */
[----:B------:R-:W2:Y:S02]  /*fb20*/  @!P0 SYNCS.PHASECHK.TRANS64 P0, [R4+URZ+0x220], RZ ;  /* 0x000220ff040085a7 */ /* 0x000ea400080010ff */
[----:B--2---:R-:W-:Y:S05]  /*fb30*/  @!P0 BRA `(.L_x_146) ;  /* 0xfffffffc00f08947 */ /* 0x004fea000383ffff */
[----:B------:R-:W-:Y:S05]  /*fb40*/  BRA `(.L_x_147) ;  /* 0xffffff5000087947 */ /* 0x000fea000383ffff */
.L_x_65:
[----:B------:R-:W-:-:S07]  /*fb50*/  MOV R4, UR4 ;  /* 0x0000000400047c02 */ /* 0x000fce0008000f00 */
.L_x_148:
[----:B-1----:R1:W2:Y:S02]  /*fb60*/  SYNCS.PHASECHK.TRANS64.TRYWAIT P0, [R4+URZ+0x1e0], RZ ;  /* 0x0001e0ff040075a7 */ /* 0x0022a400080011ff */
[----:B--2---:R-:W-:Y:S05]  /*fb70*/  @!P0 NANOSLEEP.SYNCS 0x989680 ;  /* 0x009896800000895d */ /* 0x004fea0003900000 */
[----:B------:R-:W2:Y:S02]  /*fb80*/  @!P0 SYNCS.PHASECHK.TRANS64 P0, [R4+URZ+0x1e0], RZ ;  /* 0x0001e0ff040085a7 */ /* 0x000ea400080010ff */
[----:B--2---:R-:W-:Y:S05]  /*fb90*/  @!P0 BRA `(.L_x_148) ;  /* 0xfffffffc00f08947 */ /* 0x004fea000383ffff */
[----:B------:R-:W-:Y:S05]  /*fba0*/  BRA `(.L_x_149) ;  /* 0xffffff5400d87947 */ /* 0x000fea000383ffff */
.L_x_66:
[----:B-1----:R-:W-:-:S07]  /*fbb0*/  MOV R4, UR4 ;  /* 0x0000000400047c02 */ /* 0x002fce0008000f00 */
.L_x_150:
[----:B-1----:R1:W2:Y:S02]  /*fbc0*/  SYNCS.PHASECHK.TRANS64.TRYWAIT P0, [R4+URZ+0x1e8], RZ ;  /* 0x0001e8ff040075a7 */ /* 0x0022a400080011ff */
[----:B--2---:R-:W-:Y:S05]  /*fbd0*/  @!P0 NANOSLEEP.SYNCS 0x989680 ;  /* 0x009896800000895d */ /* 0x004fea0003900000 */
[----:B------:R-:W2:Y:S02]  /*fbe0*/  @!P0 SYNCS.PHASECHK.TRANS64 P0, [R4+URZ+0x1e8], RZ ;  /* 0x0001e8ff040085a7 */ /* 0x000ea400080010ff */
[----:B--2---:R-:W-:Y:S05]  /*fbf0*/  @!P0 BRA `(.L_x_150) ;  /* 0xfffffffc00f08947 */ /* 0x004fea000383ffff */
[----:B------:R-:W-:Y:S05]  /*fc00*/  BRA `(.L_x_151) ;  /* 0xffffff5400e47947 */ /* 0x000fea000383ffff */
.L_x_70:
[----:B------:R-:W-:Y:S02]  /*fc10*/  MOV R4, UR13 ;  /* 0x0000000d00047c02 */ /* 0x000fe40008000f00 */
[----:B------:R-:W-:Y:S02]  /*fc20*/  MOV R6, 0x80000000 ;  /* 0x8000000000067802 */ /* 0x000fe40000000f00 */
[----:B------:R-:W-:-:S07]  /*fc30*/  MOV R7, 0x80000000 ;  /* 0x8000000000077802 */ /* 0x000fce0000000f00 */
.L_x_152:
[----:B-1----:R1:W2:Y:S02]  /*fc40*/  SYNCS.PHASECHK.TRANS64.TRYWAIT P0, [R4+URZ], R7 ;  /* 0x00000007040075a7 */ /* 0x0022a400080011ff */
[----:B--2---:R-:W-:Y:S05]  /*fc50*/  @!P0 NANOSLEEP.SYNCS 0x989680 ;  /* 0x009896800000895d */ /* 0x004fea0003900000 */
[----:B------:R-:W2:Y:S02]  /*fc60*/  @!P0 SYNCS.PHASECHK.TRANS64 P0, [R4+URZ], R7 ;  /* 0x00000007040085a7 */ /* 0x000ea400080010ff */
[----:B--2---:R-:W-:Y:S05]  /*fc70*/  @!P0 BRA `(.L_x_152) ;  /* 0xfffffffc00f08947 */ /* 0x004fea000383ffff */
[----:B------:R-:W-:Y:S05]  /*fc80*/  BRA `(.L_x_153) ;  /* 0xffffff5800a07947 */ /* 0x000fea000383ffff */
.L_x_71:
[----:B------:R-:W-:-:S07]  /*fc90*/  MOV R4, UR14 ;  /* 0x0000000e00047c02 */ /* 0x000fce0008000f00 */
.L_x_154:
[----:B-1----:R1:W2:Y:S02]  /*fca0*/  SYNCS.PHASECHK.TRANS64.TRYWAIT P0, [R4+URZ], RZ ;  /* 0x000000ff040075a7 */ /* 0x0022a400080011ff */
[----:B--2---:R-:W-:Y:S05]  /*fcb0*/  @!P0 NANOSLEEP.SYNCS 0x989680 ;  /* 0x009896800000895d */ /* 0x004fea0003900000 */
[----:B------:R-:W2:Y:S02]  /*fcc0*/  @!P0 SYNCS.PHASECHK.TRANS64 P0, [R4+URZ], RZ ;  /* 0x000000ff040085a7 */ /* 0x000ea400080010ff */
[----:B--2---:R-:W-:Y:S05]  /*fcd0*/  @!P0 BRA `(.L_x_154) ;  /* 0xfffffffc00f08947 */ /* 0x004fea000383ffff */
[----:B------:R-:W-:Y:S05]  /*fce0*/  BRA `(.L_x_155) ;  /* 0xffffff5c007c7947 */ /* 0x000fea000383ffff */
.L_x_72:
[----:B------:R-:W-:-:S07]  /*fcf0*/  MOV R4, UR13 ;  /* 0x0000000d00047c02 */ /* 0x000fce0008000f00 */
.L_x_156:
[----:B-1----:R1:W2:Y:S02]  /*fd00*/  SYNCS.PHASECHK.TRANS64.TRYWAIT P0, [R4+URZ], RZ ;  /* 0x000000ff040075a7 */ /* 0x0022a400080011ff */
[----:B--2---:R-:W-:Y:S05]  /*fd10*/  @!P0 NANOSLEEP.SYNCS 0x989680 ;  /* 0x009896800000895d */ /* 0x004fea0003900000 */
[----:B------:R-:W2:Y:S02]  /*fd20*/  @!P0 SYNCS.PHASECHK.TRANS64 P0, [R4+URZ], RZ ;  /* 0x000000ff040085a7 */ /* 0x000ea400080010ff */
[----:B--2---:R-:W-:Y:S05]  /*fd30*/  @!P0 BRA `(.L_x_156) ;  /* 0xfffffffc00f08947 */ /* 0x004fea000383ffff */
[----:B------:R-:W-:Y:S05]  /*fd40*/  BRA `(.L_x_157) ;  /* 0xffffff84001c7947 */ /* 0x000fea000383ffff */
.L_x_74:
[----:B------:R-:W-:Y:S02]  /*fd50*/  MOV R6, UR4 ;  /* 0x0000000400067c02 */ /* 0x000fe40008000f00 */
[----:B------:R-:W-:Y:S02]  /*fd60*/  MOV R7, UR4 ;  /* 0x0000000400077c02 */ /* 0x000fe40008000f00 */
[----:B------:R-:W-:-:S07]  /*fd70*/  MOV R4, UR14 ;  /* 0x0000000e00047c02 */ /* 0x000fce0008000f00 */
.L_x_158:
[----:B-1----:R1:W4:Y:S02]  /*fd80*/  SYNCS.PHASECHK.TRANS64.TRYWAIT P0, [R4+URZ], R7 ;  /* 0x00000007040075a7 */ /* 0x00232400080011ff */
[----:B----4-:R-:W-:Y:S05]  /*fd90*/  @!P0 NANOSLEEP.SYNCS 0x989680 ;  /* 0x009896800000895d */ /* 0x010fea0003900000 */
[----:B------:R-:W4:Y:S02]  /*fda0*/  @!P0 SYNCS.PHASECHK.TRANS64 P0, [R4+URZ], R7 ;  /* 0x00000007040085a7 */ /* 0x000f2400080010ff */
[----:B----4-:R-:W-:Y:S05]  /*fdb0*/  @!P0 BRA `(.L_x_158) ;  /* 0xfffffffc00f08947 */ /* 0x010fea000383ffff */
[----:B------:R-:W-:Y:S05]  /*fdc0*/  BRA `(.L_x_159) ;  /* 0xffffff84005c7947 */ /* 0x000fea000383ffff */
.L_x_75:
[----:B------:R-:W-:Y:S02]  /*fdd0*/  MOV R6, UR4 ;  /* 0x0000000400067c02 */ /* 0x000fe40008000f00 */
[----:B------:R-:W-:Y:S02]  /*fde0*/  MOV R7, UR4 ;  /* 0x0000000400077c02 */ /* 0x000fe40008000f00 */
[----:B------:R-:W-:-:S07]  /*fdf0*/  MOV R4, UR13 ;  /* 0x0000000d00047c02 */ /* 0x000fce0008000f00 */
.L_x_160:
[----:B-1----:R1:W2:Y:S02]  /*fe00*/  SYNCS.PHASECHK.TRANS64.TRYWAIT P0, [R4+URZ], R7 ;  /* 0x00000007040075a7 */ /* 0x0022a400080011ff */
[----:B--2---:R-:W-:Y:S05]  /*fe10*/  @!P0 NANOSLEEP.SYNCS 0x989680 ;  /* 0x009896800000895d */ /* 0x004fea0003900000 */
[----:B------:R-:W2:Y:S02]  /*fe20*/  @!P0 SYNCS.PHASECHK.TRANS64 P0, [R4+URZ], R7 ;  /* 0x00000007040085a7 */ /* 0x000ea400080010ff */
[----:B--2---:R-:W-:Y:S05]  /*fe30*/  @!P0 BRA `(.L_x_160) ;  /* 0xfffffffc00f08947 */ /* 0x004fea000383ffff */
[----:B------:R-:W-:Y:S05]  /*fe40*/  BRA `(.L_x_161) ;  /* 0xffffffa400b07947 */ /* 0x000fea000383ffff */
.L_x_78:
[----:B------:R-:W-:Y:S01]  /*fe50*/  UIADD3 UR8, UPT, UPT, UR7, 0x160, URZ ;  /* 0x0000016007087890 */ /* 0x000fe2000fffe0ff */
[----:B------:R-:W-:Y:S02]  /*fe60*/  MOV R6, UR4 ;  /* 0x0000000400067c02 */ /* 0x000fe40008000f00 */
[----:B------:R-:W-:-:S03]  /*fe70*/  MOV R7, UR4 ;  /* 0x0000000400077c02 */ /* 0x000fc60008000f00 */
[----:B------:R-:W-:-:S07]  /*fe80*/  MOV R4, UR8 ;  /* 0x0000000800047c02 */ /* 0x000fce0008000f00 */
.L_x_162:
[----:B-1----:R1:W2:Y:S02]  /*fe90*/  SYNCS.PHASECHK.TRANS64.TRYWAIT P0, [R4+URZ], R7 ;  /* 0x00000007040075a7 */ /* 0x0022a400080011ff */
[----:B--2---:R-:W-:Y:S05]  /*fea0*/  @!P0 NANOSLEEP.SYNCS 0x989680 ;  /* 0x009896800000895d */ /* 0x004fea0003900000 */
[----:B------:R-:W2:Y:S02]  /*feb0*/  @!P0 SYNCS.PHASECHK.TRANS64 P0, [R4+URZ], R7 ;  /* 0x00000007040085a7 */ /* 0x000ea400080010ff */
[----:B--2---:R-:W-:Y:S05]  /*fec0*/  @!P0 BRA `(.L_x_162) ;  /* 0xfffffffc00f08947 */ /* 0x004fea000383ffff */
[----:B------:R-:W-:Y:S05]  /*fed0*/  BRA `(.L_x_163) ;  /* 0xffffffac00387947 */ /* 0x000fea000383ffff */
.L_x_79:
[----:B------:R-:W-:Y:S01]  /*fee0*/  UIADD3 UR4, UPT, UPT, UR7, 0x1d0, URZ ;  /* 0x000001d007047890 */ /* 0x000fe2000fffe0ff */
[----:B------:R-:W-:Y:S02]  /*fef0*/  MOV R6, UR6 ;  /* 0x0000000600067c02 */ /* 0x000fe40008000f00 */
[----:B------:R-:W-:-:S03]  /*ff00*/  MOV R7, UR6 ;  /* 0x0000000600077c02 */ /* 0x000fc60008000f00 */
[----:B------:R-:W-:-:S07]  /*ff10*/  MOV R4, UR4 ;  /* 0x0000000400047c02 */ /* 0x000fce0008000f00 */
.L_x_164:
[----:B-1----:R1:W2:Y:S02]  /*ff20*/  SYNCS.PHASECHK.TRANS64.TRYWAIT P0, [R4+URZ], R7 ;  /* 0x00000007040075a7 */ /* 0x0022a400080011ff */
[----:B--2---:R-:W-:Y:S05]  /*ff30*/  @!P0 NANOSLEEP.SYNCS 0x989680 ;  /* 0x009896800000895d */ /* 0x004fea0003900000 */
[----:B------:R-:W2:Y:S02]  /*ff40*/  @!P0 SYNCS.PHASECHK.TRANS64 P0, [R4+URZ], R7 ;  /* 0x00000007040085a7 */ /* 0x000ea400080010ff */
[----:B--2---:R-:W-:Y:S05]  /*ff50*/  @!P0 BRA `(.L_x_164) ;  /* 0xfffffffc00f08947 */ /* 0x004fea000383ffff */
[----:B------:R-:W-:Y:S05]  /*ff60*/  BRA `(.L_x_165) ;  /* 0xffffffc400c07947 */ /* 0x000fea000383ffff */
.L_x_81:
[----:B------:R-:W-:Y:S01]  /*ff70*/  UIADD3 UR4, UPT, UPT, UR4, 0x1d0, URZ ;  /* 0x000001d004047890 */ /* 0x000fe2000fffe0ff */
[----:B-12---:R-:W-:Y:S02]  /*ff80*/  MOV R4, UR9 ;  /* 0x0000000900047c02 */ /* 0x006fe40008000f00 */
[----:B------:R-:W-:-:S03]  /*ff90*/  MOV R5, UR9 ;  /* 0x0000000900057c02 */ /* 0x000fc60008000f00 */
[----:B------:R-:W-:-:S07]  /*ffa0*/  MOV R3, UR4 ;  /* 0x0000000400037c02 */ /* 0x000fce0008000f00 */
.L_x_166:
[----:B-1----:R1:W2:Y:S02]  /*ffb0*/  SYNCS.PHASECHK.TRANS64.TRYWAIT P0, [R3+URZ], R5 ;  /* 0x00000005030075a7 */ /* 0x0022a400080011ff */
[----:B--2---:R-:W-:Y:S05]  /*ffc0*/  @!P0 NANOSLEEP.SYNCS 0x989680 ;  /* 0x009896800000895d */ /* 0x004fea0003900000 */
[----:B------:R-:W2:Y:S02]  /*ffd0*/  @!P0 SYNCS.PHASECHK.TRANS64 P0, [R3+URZ], R5 ;  /* 0x00000005030085a7 */ /* 0x000ea400080010ff */
[----:B--2---:R-:W-:Y:S05]  /*ffe0*/  @!P0 BRA `(.L_x_166) ;  /* 0xfffffffc00f08947 */ /* 0x004fea000383ffff */
[----:B------:R-:W-:Y:S05]  /*fff0*/  BRA `(.L_x_167) ;  /* 0xffffffcc00207947 */ /* 0x000fea000383ffff */
.L_x_91:
[----:B------:R-:W-:-:S07]  /*10000*/  MOV R4, UR7 ;  /* 0x0000000700047c02 */ /* 0x000fce0008000f00 */
.L_x_168:
[----:B-1----:R1:W2:Y:S02]  /*10010*/  SYNCS.PHASECHK.TRANS64.TRYWAIT P0, [R4+URZ+0x1a0], RZ ;  /* 0x0001a0ff040075a7 */ /* 0x0022a400080011ff */
[----:B--2---:R-:W-:Y:S05]  /*10020*/  @!P0 NANOSLEEP.SYNCS 0x989680 ;  /* 0x009896800000895d */ /* 0x004fea0003900000 */
[----:B------:R-:W2:Y:S02]  /*10030*/  @!P0 SYNCS.PHASECHK.TRANS64 P0, [R4+URZ+0x1a0], RZ ;  /* 0x0001a0ff040085a7 */ /* 0x000ea400080010ff */
[----:B--2---:R-:W-:Y:S05]  /*10040*/  @!P0 BRA `(.L_x_168) ;  /* 0xfffffffc00f08947 */ /* 0x004fea000383ffff */
[----:B------:R-:W-:Y:S05]  /*10050*/  BRA `(.L_x_169) ;  /* 0xffffffdc00447947 */ /* 0x000fea000383ffff */
.L_x_92:
[----:B------:R-:W-:Y:S01]  /*10060*/  HFMA2 R6, -RZ, RZ, -0.0 , 0 ;  /* 0x80000000ff067431 */ /* 0x000fe200000001ff */
[----:B-1----:R-:W-:Y:S02]  /*10070*/  MOV R4, UR7 ;  /* 0x0000000700047c02 */ /* 0x002fe40008000f00 */
[----:B------:R-:W-:-:S07]  /*10080*/  MOV R7, 0x80000000 ;  /* 0x8000000000077802 */ /* 0x000fce0000000f00 */
.L_x_170:
[----:B-1----:R1:W2:Y:S02]  /*10090*/  SYNCS.PHASECHK.TRANS64.TRYWAIT P0, [R4+URZ+0x1f0], R7 ;  /* 0x0001f007040075a7 */ /* 0x0022a400080011ff */
[----:B--2---:R-:W-:Y:S05]  /*100a0*/  @!P0 NANOSLEEP.SYNCS 0x989680 ;  /* 0x009896800000895d */ /* 0x004fea0003900000 */
[----:B------:R-:W2:Y:S02]  /*100b0*/  @!P0 SYNCS.PHASECHK.TRANS64 P0, [R4+URZ+0x1f0], R7 ;  /* 0x0001f007040085a7 */ /* 0x000ea400080010ff */
[----:B--2---:R-:W-:Y:S05]  /*100c0*/  @!P0 BRA `(.L_x_170) ;  /* 0xfffffffc00f08947 */ /* 0x004fea000383ffff */
[----:B------:R-:W-:Y:S05]  /*100d0*/  BRA `(.L_x_171) ;  /* 0xffffffdc00347947 */ /* 0x000fea000383ffff */
.L_x_93:
[----:B------:R-:W-:-:S07]  /*100e0*/  MOV R4, UR7 ;  /* 0x0000000700047c02 */ /* 0x000fce0008000f00 */
.L_x_172:
[----:B-1----:R1:W2:Y:S02]  /*100f0*/  SYNCS.PHASECHK.TRANS64.TRYWAIT P0, [R4+URZ+0x1a8], RZ ;  /* 0x0001a8ff040075a7 */ /* 0x0022a400080011ff */
[----:B--2---:R-:W-:Y:S05]  /*10100*/  @!P0 NANOSLEEP.SYNCS 0x989680 ;  /* 0x009896800000895d */ /* 0x004fea0003900000 */
[----:B------:R-:W2:Y:S02]  /*10110*/  @!P0 SYNCS.PHASECHK.TRANS64 P0, [R4+URZ+0x1a8], RZ ;  /* 0x0001a8ff040085a7 */ /* 0x000ea400080010ff */
[----:B--2---:R-:W-:Y:S05]  /*10120*/  @!P0 BRA `(.L_x_172) ;  /* 0xfffffffc00f08947 */ /* 0x004fea000383ffff */
[----:B------:R-:W-:Y:S05]  /*10130*/  BRA `(.L_x_173) ;  /* 0xffffffe000a47947 */ /* 0x000fea000383ffff */
.L_x_94:
[----:B------:R-:W-:Y:S01]  /*10140*/  HFMA2 R6, -RZ, RZ, -0.0 , 0 ;  /* 0x80000000ff067431 */ /* 0x000fe200000001ff */
[----:B-1----:R-:W-:Y:S02]  /*10150*/  MOV R4, UR7 ;  /* 0x0000000700047c02 */ /* 0x002fe40008000f00 */
[----:B------:R-:W-:-:S07]  /*10160*/  MOV R7, 0x80000000 ;  /* 0x8000000000077802 */ /* 0x000fce0000000f00 */
.L_x_174:
[----:B-1----:R1:W2:Y:S02]  /*10170*/  SYNCS.PHASECHK.TRANS64.TRYWAIT P0, [R4+URZ+0x1f8], R7 ;  /* 0x0001f807040075a7 */ /* 0x0022a400080011ff */
[----:B--2---:R-:W-:Y:S05]  /*10180*/  @!P0 NANOSLEEP.SYNCS 0x989680 ;  /* 0x009896800000895d */ /* 0x004fea0003900000 */
[----:B------:R-:W2:Y:S02]  /*10190*/  @!P0 SYNCS.PHASECHK.TRANS64 P0, [R4+URZ+0x1f8], R7 ;  /* 0x0001f807040085a7 */ /* 0x000ea400080010ff */
[----:B--2---:R-:W-:Y:S05]  /*101a0*/  @!P0 BRA `(.L_x_174) ;  /* 0xfffffffc00f08947 */ /* 0x004fea000383ffff */
[----:B------:R-:W-:Y:S05]  /*101b0*/  BRA `(.L_x_175) ;  /* 0xffffffe000947947 */ /* 0x000fea000383ffff */
.L_x_95:
[----:B--2--5:R-:W-:Y:S02]  /*101c0*/  MOV R2, UR7 ;  /* 0x0000000700027c02 */ /* 0x024fe40008000f00 */
[----:B------:R-:W-:-:S07]  /*101d0*/  MOV R5, R4 ;  /* 0x0000000400057202 */ /* 0x000fce0000000f00 */
.L_x_176:
[----:B-1----:R1:W2:Y:S02]  /*101e0*/  SYNCS.PHASECHK.TRANS64.TRYWAIT P0, [R2+URZ+0x1f8], R5 ;  /* 0x0001f805020075a7 */ /* 0x0022a400080011ff */
[----:B--2---:R-:W-:Y:S05]  /*101f0*/  @!P0 NANOSLEEP.SYNCS 0x989680 ;  /* 0x009896800000895d */ /* 0x004fea0003900000 */
[----:B------:R-:W2:Y:S02]  /*10200*/  @!P0 SYNCS.PHASECHK.TRANS64 P0, [R2+URZ+0x1f8], R5 ;  /* 0x0001f805020085a7 */ /* 0x000ea400080010ff */
[----:B--2---:R-:W-:Y:S05]  /*10210*/  @!P0 BRA `(.L_x_176) ;  /* 0xfffffffc00f08947 */ /* 0x004fea000383ffff */
[----:B------:R-:W-:Y:S05]  /*10220*/  BRA `(.L_x_177) ;  /* 0xffffffe800c47947 */ /* 0x000fea000383ffff */
        .weak           $__internal_0_$__cuda_sm10x_tcgen05_guardrail_trap_col_being_dealloced_not_returned_by_alloc
        .type           $__internal_0_$__cuda_sm10x_tcgen05_guardrail_trap_col_being_dealloced_not_returned_by_alloc,@function
        .size           $__internal_0_$__cuda_sm10x_tcgen05_guardrail_trap_col_being_dealloced_not_returned_by_alloc,($__internal_1_$__cuda_sm10x_tcgen05_guardrail_trap_phase_invalid_during_alloc - $__internal_0_$__cuda_sm10x_tcgen05_guardrail_trap_col_being_dealloced_not_returned_by_alloc)
$__internal_0_$__cuda_sm10x_tcgen05_guardrail_trap_col_being_dealloced_not_returned_by_alloc:
[----:B------:R-:W-:Y:S05]  /*10230*/  BPT.TRAP 0x1 ;  /* 0x000000040000795c */ /* 0x000fea0000300000 */
[----:B------:R-:W-:-:S04]  /*10240*/  HFMA2 R5, -RZ, RZ, 0, 0 ;  /* 0x00000000ff057431 */ /* 0x000fc800000001ff */
[----:B------:R-:W-:Y:S05]  /*10250*/  RET.REL.NODEC R4 `(kernel_cutlass_kernel_flash_attncuteflash_fwd_sm100FlashAttentionForwardSm100_object_at__tensor0000o6411101213_tensor0000o6411101213_tensor0000o6410111213_tensor0000o6411101213_tensorptrf_0) ;  /* 0xfffffefc04687950 */ /* 0x000fea0003c3ffff */
        .weak           $__internal_1_$__cuda_sm10x_tcgen05_guardrail_trap_phase_invalid_during_alloc
        .type           $__internal_1_$__cuda_sm10x_tcgen05_guardrail_trap_phase_invalid_during_alloc,@function
        .size           $__internal_1_$__cuda_sm10x_tcgen05_guardrail_trap_phase_invalid_during_alloc,($__internal_2_$__cuda_sm10x_tcgen05_guardrail_trap_unallocated_columns_being_dealloced - $__internal_1_$__cuda_sm10x_tcgen05_guardrail_trap_phase_invalid_during_alloc)
$__internal_1_$__cuda_sm10x_tcgen05_guardrail_trap_phase_invalid_during_alloc:
[----:B------:R-:W-:Y:S05]  /*10260*/  BPT.TRAP 0x1 ;  /* 0x000000040000795c */ /* 0x000fea0000300000 */
[----:B------:R-:W-:-:S04]  /*10270*/  MOV R5, 0x0 ;  /* 0x0000000000057802 */ /* 0x000fc80000000f00 */
[----:B------:R-:W-:Y:S05]  /*10280*/  RET.REL.NODEC R4 `(kernel_cutlass_kernel_flash_attncuteflash_fwd_sm100FlashAttentionForwardSm100_object_at__tensor0000o6411101213_tensor0000o6411101213_tensor0000o6410111213_tensor0000o6411101213_tensorptrf_0) ;  /* 0xfffffefc045c7950 */ /* 0x000fea0003c3ffff */
        .weak           $__internal_2_$__cuda_sm10x_tcgen05_guardrail_trap_unallocated_columns_being_dealloced
        .type           $__internal_2_$__cuda_sm10x_tcgen05_guardrail_trap_unallocated_columns_being_dealloced,@function
        .size           $__internal_2_$__cuda_sm10x_tcgen05_guardrail_trap_unallocated_columns_being_dealloced,(.L_x_181 - $__internal_2_$__cuda_sm10x_tcgen05_guardrail_trap_unallocated_columns_being_dealloced)
$__internal_2_$__cuda_sm10x_tcgen05_guardrail_trap_unallocated_columns_being_dealloced:
[----:B------:R-:W-:Y:S05]  /*10290*/  BPT.TRAP 0x1 ;  /* 0x000000040000795c */ /* 0x000fea0000300000 */
[----:B------:R-:W-:-:S04]  /*102a0*/  HFMA2 R5, -RZ, RZ, 0, 0 ;  /* 0x00000000ff057431 */ /* 0x000fc800000001ff */
[----:B------:R-:W-:Y:S05]  /*102b0*/  RET.REL.NODEC R4 `(kernel_cutlass_kernel_flash_attncuteflash_fwd_sm100FlashAttentionForwardSm100_object_at__tensor0000o6411101213_tensor0000o6411101213_tensor0000o6410111213_tensor0000o6411101213_tensorptrf_0) ;  /* 0xfffffefc04507950 */ /* 0x000fea0003c3ffff */
.L_x_178:
[----:B------:R-:W-:-:S00]  /*102c0*/  BRA `(.L_x_178) ;  /* 0xfffffffc00fc7947 */ /* 0x000fc0000383ffff */
[----:B------:R-:W-:-:S00]  /*102d0*/  NOP ;  /* 0x0000000000007918 */ /* 0x000fc00000000000 */
        /* <DEDUP_REMOVED lines=10> */
.L_x_181:


//--------------------- .nv.shared.kernel_cutlass_kernel_flash_attncuteflash_fwd_sm100FlashAttentionForwardSm100_object_at__tensor0000o6411101213_tensor0000o6411101213_tensor0000o6410111213_tensor0000o6411101213_tensorptrf_0 --------------------------
	.section	.nv.shared.kernel_cutlass_kernel_flash_attncuteflash_fwd_sm100FlashAttentionForwardSm100_object_at__tensor0000o6411101213_tensor0000o6411101213_tensor0000o6410111213_tensor0000o6411101213_tensorptrf_0,"aw",@nobits
	.sectionflags	@""
	.align	1024
	.zero		1024


//--------------------- .nv.shared.reserved.0     --------------------------
	.section	.nv.shared.reserved.0,"aw",@nobits
	.align	8
	.weak		__nv_reservedSMEM_offset_0_alias
	.size		__nv_reservedSMEM_offset_0_alias, 0, 64
	.other		__nv_reservedSMEM_offset_0_alias,@"STO_CUDA_RESERVED_SHARED STV_DEFAULT"
__nv_reservedSMEM_offset_0_alias:
	.zero		0
.nv.shared.reserved.0:
	.zero		64
	.weak		__nv_reservedSMEM_allocation_phase
	.type		__nv_reservedSMEM_allocation_phase,@object
	.size		__nv_reservedSMEM_allocation_phase,(.L_0 - __nv_reservedSMEM_allocation_phase)
__nv_reservedSMEM_allocation_phase:
	.zero		1
.L_0:
	.zero		7
	.weak		__nv_reservedSMEM_devtool_atexit_pc
	.type		__nv_reservedSMEM_devtool_atexit_pc,@object
	.size		__nv_reservedSMEM_devtool_atexit_pc,(__nv_reservedSMEM_allocation_mask - __nv_reservedSMEM_devtool_atexit_pc)
__nv_reservedSMEM_devtool_atexit_pc:
	.zero		8
	.weak		__nv_reservedSMEM_allocation_mask
	.type		__nv_reservedSMEM_allocation_mask,@object
	.size		__nv_reservedSMEM_allocation_mask,(.L_2 - __nv_reservedSMEM_allocation_mask)
__nv_reservedSMEM_allocation_mask:
	.zero		4
.L_2:
	.zero		4
	.weak		__nv_reservedSMEM_tmem_allocation_pipeline_mbarrier
	.type		__nv_reservedSMEM_tmem_allocation_pipeline_mbarrier,@object
	.size		__nv_reservedSMEM_tmem_allocation_pipeline_mbarrier,(__nv_reservedSMEM_tmem_allocation_pipeline_mbarrier_parity - __nv_reservedSMEM_tmem_allocation_pipeline_mbarrier)
__nv_reservedSMEM_tmem_allocation_pipeline_mbarrier:
	.zero		8
	.weak		__nv_reservedSMEM_tmem_allocation_pipeline_mbarrier_parity
	.type		__nv_reservedSMEM_tmem_allocation_pipeline_mbarrier_parity,@object
	.size		__nv_reservedSMEM_tmem_allocation_pipeline_mbarrier_parity,(.L_4 - __nv_reservedSMEM_tmem_allocation_pipeline_mbarrier_parity)
__nv_reservedSMEM_tmem_allocation_pipeline_mbarrier_parity:
	.zero		4
.L_4:


//--------------------- .nv.constant0.kernel_cutlass_kernel_flash_attncuteflash_fwd_sm100FlashAttentionForwardSm100_object_at__tensor0000o6411101213_tensor0000o6411101213_tensor0000o6410111213_tensor0000o6411101213_tensorptrf_0 --------------------------
	.section	.nv.constant0.kernel_cutlass_kernel_flash_attncuteflash_fwd_sm100FlashAttentionForwardSm100_object_at__tensor0000o6411101213_tensor0000o6411101213_tensor0000o6410111213_tensor0000o6411101213_tensorptrf_0,"a",@progbits
	.sectionflags	@""
	.align	4
.nv.constant0.kernel_cutlass_kernel_flash_attncuteflash_fwd_sm100FlashAttentionForwardSm100_object_at__tensor0000o6411101213_tensor0000o6411101213_tensor0000o6410111213_tensor0000o6411101213_tensorptrf_0:
	.zero		1640


//--------------------- SYMBOLS --------------------------

	.type		.nv.reservedSmem.offset0,@object
	.size		.nv.reservedSmem.offset0,0x4
	.type		.nv.reservedSmem.cap,@object
	.size		.nv.reservedSmem.cap,0x4
